	.target	sm_90

	.elftype	@"ET_EXEC"


//--------------------- .note.nv.tkinfo           --------------------------
	.section	.note.nv.tkinfo,"",@"SHT_NOTE"
	.sectionflags	@"SHF_NOTE_NV_TKINFO"
	.tkinfo
        /*0018*/ 	.word	0x00000002
        /*0030*/ 	.string	""
        /*0030*/ 	.string	"ptxas"
        /*0030*/ 	.string	"Cuda compilation tools, release 13.0, V13.0.88"
        /*0030*/ 	.string	"Build cuda_13.0.r13.0/compiler.36424714_0"
        /*0030*/ 	.string	"-arch sm_90 -m 64 "



//--------------------- .note.nv.cuinfo           --------------------------
	.section	.note.nv.cuinfo,"",@"SHT_NOTE"
	.sectionflags	@"SHF_NOTE_NV_CUINFO"
        /*0018*/ 	.short	0x0002
        /*001a*/ 	.short	0x005a
        /*001c*/ 	.short	0x0082
	.zero		2


//--------------------- .nv.info                  --------------------------
	.section	.nv.info,"",@"SHT_CUDA_INFO"
	.align	4


	//----- nvinfo : EIATTR_REGCOUNT
	.align		4
        /*0000*/ 	.byte	0x04, 0x2f
        /*0002*/ 	.short	(.L_39 - .L_38)
	.align		4
.L_38:
        /*0004*/ 	.word	index@(_ZN2at6native29vectorized_elementwise_kernelILi8EZZZNS0_68_GLOBAL__N__08176361_30_ActivationHardsigmoidKernel_cu_f5210f67_354618hardsigmoid_kernelERNS_18TensorIteratorBaseEENKUlvE_clEvENKUlvE_clEvEUldE_St5arrayIPcLm2EEEEviT0_T1_)
        /*0008*/ 	.word	0x00000020


	//----- nvinfo : EIATTR_FRAME_SIZE
	.align		4
.L_39:
        /*000c*/ 	.byte	0x04, 0x11
        /*000e*/ 	.short	(.L_41 - .L_40)
	.align		4
.L_40:
        /*0010*/ 	.word	index@(_ZN2at6native29vectorized_elementwise_kernelILi8EZZZNS0_68_GLOBAL__N__08176361_30_ActivationHardsigmoidKernel_cu_f5210f67_354618hardsigmoid_kernelERNS_18TensorIteratorBaseEENKUlvE_clEvENKUlvE_clEvEUldE_St5arrayIPcLm2EEEEviT0_T1_)
        /*0014*/ 	.word	0x00000000


	//----- nvinfo : EIATTR_REGCOUNT
	.align		4
.L_41:
        /*0018*/ 	.byte	0x04, 0x2f
        /*001a*/ 	.short	(.L_43 - .L_42)
	.align		4
.L_42:
        /*001c*/ 	.word	index@(_ZN2at6native29vectorized_elementwise_kernelILi4EZZZNS0_68_GLOBAL__N__08176361_30_ActivationHardsigmoidKernel_cu_f5210f67_354618hardsigmoid_kernelERNS_18TensorIteratorBaseEENKUlvE_clEvENKUlvE_clEvEUldE_St5arrayIPcLm2EEEEviT0_T1_)
        /*0020*/ 	.word	0x00000020


	//----- nvinfo : EIATTR_FRAME_SIZE
	.align		4
.L_43:
        /*0024*/ 	.byte	0x04, 0x11
        /*0026*/ 	.short	(.L_45 - .L_44)
	.align		4
.L_44:
        /*0028*/ 	.word	index@(_ZN2at6native29vectorized_elementwise_kernelILi4EZZZNS0_68_GLOBAL__N__08176361_30_ActivationHardsigmoidKernel_cu_f5210f67_354618hardsigmoid_kernelERNS_18TensorIteratorBaseEENKUlvE_clEvENKUlvE_clEvEUldE_St5arrayIPcLm2EEEEviT0_T1_)
        /*002c*/ 	.word	0x00000000


	//----- nvinfo : EIATTR_REGCOUNT
	.align		4
.L_45:
        /*0030*/ 	.byte	0x04, 0x2f
        /*0032*/ 	.short	(.L_47 - .L_46)
	.align		4
.L_46:
        /*0034*/ 	.word	index@(_ZN2at6native29vectorized_elementwise_kernelILi2EZZZNS0_68_GLOBAL__N__08176361_30_ActivationHardsigmoidKernel_cu_f5210f67_354618hardsigmoid_kernelERNS_18TensorIteratorBaseEENKUlvE_clEvENKUlvE_clEvEUldE_St5arrayIPcLm2EEEEviT0_T1_)
        /*0038*/ 	.word	0x00000020


	//----- nvinfo : EIATTR_FRAME_SIZE
	.align		4
.L_47:
        /*003c*/ 	.byte	0x04, 0x11
        /*003e*/ 	.short	(.L_49 - .L_48)
	.align		4
.L_48:
        /*0040*/ 	.word	index@(_ZN2at6native29vectorized_elementwise_kernelILi2EZZZNS0_68_GLOBAL__N__08176361_30_ActivationHardsigmoidKernel_cu_f5210f67_354618hardsigmoid_kernelERNS_18TensorIteratorBaseEENKUlvE_clEvENKUlvE_clEvEUldE_St5arrayIPcLm2EEEEviT0_T1_)
        /*0044*/ 	.word	0x00000000


	//----- nvinfo : EIATTR_REGCOUNT
	.align		4
.L_49:
        /*0048*/ 	.byte	0x04, 0x2f
        /*004a*/ 	.short	(.L_51 - .L_50)
	.align		4
.L_50:
        /*004c*/ 	.word	index@(_ZN2at6native27unrolled_elementwise_kernelIZZZNS0_68_GLOBAL__N__08176361_30_ActivationHardsigmoidKernel_cu_f5210f67_354618hardsigmoid_kernelERNS_18TensorIteratorBaseEENKUlvE_clEvENKUlvE_clEvEUldE_St5arrayIPcLm2EELi4E23TrivialOffsetCalculatorILi1EjESC_NS0_6memory15LoadWithoutCastENSD_16StoreWithoutCastEEEviT_T0_T2_T3_T4_T5_)
        /*0050*/ 	.word	0x00000016


	//----- nvinfo : EIATTR_FRAME_SIZE
	.align		4
.L_51:
        /*0054*/ 	.byte	0x04, 0x11
        /*0056*/ 	.short	(.L_53 - .L_52)
	.align		4
.L_52:
        /*0058*/ 	.word	index@(_ZN2at6native27unrolled_elementwise_kernelIZZZNS0_68_GLOBAL__N__08176361_30_ActivationHardsigmoidKernel_cu_f5210f67_354618hardsigmoid_kernelERNS_18TensorIteratorBaseEENKUlvE_clEvENKUlvE_clEvEUldE_St5arrayIPcLm2EELi4E23TrivialOffsetCalculatorILi1EjESC_NS0_6memory15LoadWithoutCastENSD_16StoreWithoutCastEEEviT_T0_T2_T3_T4_T5_)
        /*005c*/ 	.word	0x00000000


	//----- nvinfo : EIATTR_REGCOUNT
	.align		4
.L_53:
        /*0060*/ 	.byte	0x04, 0x2f
        /*0062*/ 	.short	(.L_55 - .L_54)
	.align		4
.L_54:
        /*0064*/ 	.word	index@(_ZN2at6native18elementwise_kernelILi128ELi2EZNS0_22gpu_kernel_impl_nocastIZZZNS0_68_GLOBAL__N__08176361_30_ActivationHardsigmoidKernel_cu_f5210f67_354618hardsigmoid_kernelERNS_18TensorIteratorBaseEENKUlvE_clEvENKUlvE_clEvEUldE_EEvS5_RKT_EUliE_EEviT1_)
        /*0068*/ 	.word	0x00000012


	//----- nvinfo : EIATTR_FRAME_SIZE
	.align		4
.L_55:
        /*006c*/ 	.byte	0x04, 0x11
        /*006e*/ 	.short	(.L_57 - .L_56)
	.align		4
.L_56:
        /*0070*/ 	.word	index@(_ZN2at6native18elementwise_kernelILi128ELi2EZNS0_22gpu_kernel_impl_nocastIZZZNS0_68_GLOBAL__N__08176361_30_ActivationHardsigmoidKernel_cu_f5210f67_354618hardsigmoid_kernelERNS_18TensorIteratorBaseEENKUlvE_clEvENKUlvE_clEvEUldE_EEvS5_RKT_EUliE_EEviT1_)
        /*0074*/ 	.word	0x00000000


	//----- nvinfo : EIATTR_REGCOUNT
	.align		4
.L_57:
        /*0078*/ 	.byte	0x04, 0x2f
        /*007a*/ 	.short	(.L_59 - .L_58)
	.align		4
.L_58:
        /*007c*/ 	.word	index@(_ZN2at6native27unrolled_elementwise_kernelIZZZNS0_68_GLOBAL__N__08176361_30_ActivationHardsigmoidKernel_cu_f5210f67_354618hardsigmoid_kernelERNS_18TensorIteratorBaseEENKUlvE_clEvENKUlvE_clEvEUldE_St5arrayIPcLm2EELi4E23TrivialOffsetCalculatorILi1EjESC_NS0_6memory12LoadWithCastILi1EEENSD_13StoreWithCastILi1EEEEEviT_T0_T2_T3_T4_T5_)
        /*0080*/ 	.word	0x00000022


	//----- nvinfo : EIATTR_FRAME_SIZE
	.align		4
.L_59:
        /*0084*/ 	.byte	0x04, 0x11
        /*0086*/ 	.short	(.L_61 - .L_60)
	.align		4
.L_60:
        /*0088*/ 	.word	index@(_ZN2at6native27unrolled_elementwise_kernelIZZZNS0_68_GLOBAL__N__08176361_30_ActivationHardsigmoidKernel_cu_f5210f67_354618hardsigmoid_kernelERNS_18TensorIteratorBaseEENKUlvE_clEvENKUlvE_clEvEUldE_St5arrayIPcLm2EELi4E23TrivialOffsetCalculatorILi1EjESC_NS0_6memory12LoadWithCastILi1EEENSD_13StoreWithCastILi1EEEEEviT_T0_T2_T3_T4_T5_)
        /*008c*/ 	.word	0x00000000


	//----- nvinfo : EIATTR_REGCOUNT
	.align		4
.L_61:
        /*0090*/ 	.byte	0x04, 0x2f
        /*0092*/ 	.short	(.L_63 - .L_62)
	.align		4
.L_62:
        /*0094*/ 	.word	index@(_ZN2at6native18elementwise_kernelILi128ELi4EZNS0_15gpu_kernel_implIZZZNS0_68_GLOBAL__N__08176361_30_ActivationHardsigmoidKernel_cu_f5210f67_354618hardsigmoid_kernelERNS_18TensorIteratorBaseEENKUlvE_clEvENKUlvE_clEvEUldE_EEvS5_RKT_EUliE_EEviT1_)
        /*0098*/ 	.word	0x0000001a


	//----- nvinfo : EIATTR_FRAME_SIZE
	.align		4
.L_63:
        /*009c*/ 	.byte	0x04, 0x11
        /*009e*/ 	.short	(.L_65 - .L_64)
	.align		4
.L_64:
        /*00a0*/ 	.word	index@(_ZN2at6native18elementwise_kernelILi128ELi4EZNS0_15gpu_kernel_implIZZZNS0_68_GLOBAL__N__08176361_30_ActivationHardsigmoidKernel_cu_f5210f67_354618hardsigmoid_kernelERNS_18TensorIteratorBaseEENKUlvE_clEvENKUlvE_clEvEUldE_EEvS5_RKT_EUliE_EEviT1_)
        /*00a4*/ 	.word	0x00000000


	//----- nvinfo : EIATTR_REGCOUNT
	.align		4
.L_65:
        /*00a8*/ 	.byte	0x04, 0x2f
        /*00aa*/ 	.short	(.L_67 - .L_66)
	.align		4
.L_66:
        /*00ac*/ 	.word	index@(_ZN2at6native29vectorized_elementwise_kernelILi8EZZZNS0_68_GLOBAL__N__08176361_30_ActivationHardsigmoidKernel_cu_f5210f67_354618hardsigmoid_kernelERNS_18TensorIteratorBaseEENKUlvE_clEvENKUlvE0_clEvEUlfE_St5arrayIPcLm2EEEEviT0_T1_)
        /*00b0*/ 	.word	0x00000020


	//----- nvinfo : EIATTR_FRAME_SIZE
	.align		4
.L_67:
        /*00b4*/ 	.byte	0x04, 0x11
        /*00b6*/ 	.short	(.L_69 - .L_68)
	.align		4
.L_68:
        /*00b8*/ 	.word	index@(_ZN2at6native29vectorized_elementwise_kernelILi8EZZZNS0_68_GLOBAL__N__08176361_30_ActivationHardsigmoidKernel_cu_f5210f67_354618hardsigmoid_kernelERNS_18TensorIteratorBaseEENKUlvE_clEvENKUlvE0_clEvEUlfE_St5arrayIPcLm2EEEEviT0_T1_)
        /*00bc*/ 	.word	0x00000000


	//----- nvinfo : EIATTR_REGCOUNT
	.align		4
.L_69:
        /*00c0*/ 	.byte	0x04, 0x2f
        /*00c2*/ 	.short	(.L_71 - .L_70)
	.align		4
.L_70:
        /*00c4*/ 	.word	index@(_ZN2at6native29vectorized_elementwise_kernelILi4EZZZNS0_68_GLOBAL__N__08176361_30_ActivationHardsigmoidKernel_cu_f5210f67_354618hardsigmoid_kernelERNS_18TensorIteratorBaseEENKUlvE_clEvENKUlvE0_clEvEUlfE_St5arrayIPcLm2EEEEviT0_T1_)
        /*00c8*/ 	.word	0x00000020


	//----- nvinfo : EIATTR_FRAME_SIZE
	.align		4
.L_71:
        /*00cc*/ 	.byte	0x04, 0x11
        /*00ce*/ 	.short	(.L_73 - .L_72)
	.align		4
.L_72:
        /*00d0*/ 	.word	index@(_ZN2at6native29vectorized_elementwise_kernelILi4EZZZNS0_68_GLOBAL__N__08176361_30_ActivationHardsigmoidKernel_cu_f5210f67_354618hardsigmoid_kernelERNS_18TensorIteratorBaseEENKUlvE_clEvENKUlvE0_clEvEUlfE_St5arrayIPcLm2EEEEviT0_T1_)
        /*00d4*/ 	.word	0x00000000


	//----- nvinfo : EIATTR_REGCOUNT
	.align		4
.L_73:
        /*00d8*/ 	.byte	0x04, 0x2f
        /*00da*/ 	.short	(.L_75 - .L_74)
	.align		4
.L_74:
        /*00dc*/ 	.word	index@(_ZN2at6native29vectorized_elementwise_kernelILi2EZZZNS0_68_GLOBAL__N__08176361_30_ActivationHardsigmoidKernel_cu_f5210f67_354618hardsigmoid_kernelERNS_18TensorIteratorBaseEENKUlvE_clEvENKUlvE0_clEvEUlfE_St5arrayIPcLm2EEEEviT0_T1_)
        /*00e0*/ 	.word	0x00000020


	//----- nvinfo : EIATTR_FRAME_SIZE
	.align		4
.L_75:
        /*00e4*/ 	.byte	0x04, 0x11
        /*00e6*/ 	.short	(.L_77 - .L_76)
	.align		4
.L_76:
        /*00e8*/ 	.word	index@(_ZN2at6native29vectorized_elementwise_kernelILi2EZZZNS0_68_GLOBAL__N__08176361_30_ActivationHardsigmoidKernel_cu_f5210f67_354618hardsigmoid_kernelERNS_18TensorIteratorBaseEENKUlvE_clEvENKUlvE0_clEvEUlfE_St5arrayIPcLm2EEEEviT0_T1_)
        /*00ec*/ 	.word	0x00000000


	//----- nvinfo : EIATTR_REGCOUNT
	.align		4
.L_77:
        /*00f0*/ 	.byte	0x04, 0x2f
        /*00f2*/ 	.short	(.L_79 - .L_78)
	.align		4
.L_78:
        /*00f4*/ 	.word	index@(_ZN2at6native27unrolled_elementwise_kernelIZZZNS0_68_GLOBAL__N__08176361_30_ActivationHardsigmoidKernel_cu_f5210f67_354618hardsigmoid_kernelERNS_18TensorIteratorBaseEENKUlvE_clEvENKUlvE0_clEvEUlfE_St5arrayIPcLm2EELi4E23TrivialOffsetCalculatorILi1EjESC_NS0_6memory15LoadWithoutCastENSD_16StoreWithoutCastEEEviT_T0_T2_T3_T4_T5_)
        /*00f8*/ 	.word	0x00000016


	//----- nvinfo : EIATTR_FRAME_SIZE
	.align		4
.L_79:
        /*00fc*/ 	.byte	0x04, 0x11
        /*00fe*/ 	.short	(.L_81 - .L_80)
	.align		4
.L_80:
        /*0100*/ 	.word	index@(_ZN2at6native27unrolled_elementwise_kernelIZZZNS0_68_GLOBAL__N__08176361_30_ActivationHardsigmoidKernel_cu_f5210f67_354618hardsigmoid_kernelERNS_18TensorIteratorBaseEENKUlvE_clEvENKUlvE0_clEvEUlfE_St5arrayIPcLm2EELi4E23TrivialOffsetCalculatorILi1EjESC_NS0_6memory15LoadWithoutCastENSD_16StoreWithoutCastEEEviT_T0_T2_T3_T4_T5_)
        /*0104*/ 	.word	0x00000000


	//----- nvinfo : EIATTR_REGCOUNT
	.align		4
.L_81:
        /*0108*/ 	.byte	0x04, 0x2f
        /*010a*/ 	.short	(.L_83 - .L_82)
	.align		4
.L_82:
        /*010c*/ 	.word	index@(_ZN2at6native18elementwise_kernelILi128ELi2EZNS0_22gpu_kernel_impl_nocastIZZZNS0_68_GLOBAL__N__08176361_30_ActivationHardsigmoidKernel_cu_f5210f67_354618hardsigmoid_kernelERNS_18TensorIteratorBaseEENKUlvE_clEvENKUlvE0_clEvEUlfE_EEvS5_RKT_EUliE_EEviT1_)
        /*0110*/ 	.word	0x00000012


	//----- nvinfo : EIATTR_FRAME_SIZE
	.align		4
.L_83:
        /*0114*/ 	.byte	0x04, 0x11
        /*0116*/ 	.short	(.L_85 - .L_84)
	.align		4
.L_84:
        /*0118*/ 	.word	index@(_ZN2at6native18elementwise_kernelILi128ELi2EZNS0_22gpu_kernel_impl_nocastIZZZNS0_68_GLOBAL__N__08176361_30_ActivationHardsigmoidKernel_cu_f5210f67_354618hardsigmoid_kernelERNS_18TensorIteratorBaseEENKUlvE_clEvENKUlvE0_clEvEUlfE_EEvS5_RKT_EUliE_EEviT1_)
        /*011c*/ 	.word	0x00000000


	//----- nvinfo : EIATTR_REGCOUNT
	.align		4
.L_85:
        /*0120*/ 	.byte	0x04, 0x2f
        /*0122*/ 	.short	(.L_87 - .L_86)
	.align		4
.L_86:
        /*0124*/ 	.word	index@(_ZN2at6native27unrolled_elementwise_kernelIZZZNS0_68_GLOBAL__N__08176361_30_ActivationHardsigmoidKernel_cu_f5210f67_354618hardsigmoid_kernelERNS_18TensorIteratorBaseEENKUlvE_clEvENKUlvE0_clEvEUlfE_St5arrayIPcLm2EELi4E23TrivialOffsetCalculatorILi1EjESC_NS0_6memory12LoadWithCastILi1EEENSD_13StoreWithCastILi1EEEEEviT_T0_T2_T3_T4_T5_)
        /*0128*/ 	.word	0x0000001d


	//----- nvinfo : EIATTR_FRAME_SIZE
	.align		4
.L_87:
        /*012c*/ 	.byte	0x04, 0x11
        /*012e*/ 	.short	(.L_89 - .L_88)
	.align		4
.L_88:
        /*0130*/ 	.word	index@(_ZN2at6native27unrolled_elementwise_kernelIZZZNS0_68_GLOBAL__N__08176361_30_ActivationHardsigmoidKernel_cu_f5210f67_354618hardsigmoid_kernelERNS_18TensorIteratorBaseEENKUlvE_clEvENKUlvE0_clEvEUlfE_St5arrayIPcLm2EELi4E23TrivialOffsetCalculatorILi1EjESC_NS0_6memory12LoadWithCastILi1EEENSD_13StoreWithCastILi1EEEEEviT_T0_T2_T3_T4_T5_)
        /*0134*/ 	.word	0x00000000


	//----- nvinfo : EIATTR_REGCOUNT
	.align		4
.L_89:
        /*0138*/ 	.byte	0x04, 0x2f
        /*013a*/ 	.short	(.L_91 - .L_90)
	.align		4
.L_90:
        /*013c*/ 	.word	index@(_ZN2at6native18elementwise_kernelILi128ELi4EZNS0_15gpu_kernel_implIZZZNS0_68_GLOBAL__N__08176361_30_ActivationHardsigmoidKernel_cu_f5210f67_354618hardsigmoid_kernelERNS_18TensorIteratorBaseEENKUlvE_clEvENKUlvE0_clEvEUlfE_EEvS5_RKT_EUliE_EEviT1_)
        /*0140*/ 	.word	0x0000001a


	//----- nvinfo : EIATTR_FRAME_SIZE
	.align		4
.L_91:
        /*0144*/ 	.byte	0x04, 0x11
        /*0146*/ 	.short	(.L_93 - .L_92)
	.align		4
.L_92:
        /*0148*/ 	.word	index@(_ZN2at6native18elementwise_kernelILi128ELi4EZNS0_15gpu_kernel_implIZZZNS0_68_GLOBAL__N__08176361_30_ActivationHardsigmoidKernel_cu_f5210f67_354618hardsigmoid_kernelERNS_18TensorIteratorBaseEENKUlvE_clEvENKUlvE0_clEvEUlfE_EEvS5_RKT_EUliE_EEviT1_)
        /*014c*/ 	.word	0x00000000


	//----- nvinfo : EIATTR_REGCOUNT
	.align		4
.L_93:
        /*0150*/ 	.byte	0x04, 0x2f
        /*0152*/ 	.short	(.L_95 - .L_94)
	.align		4
.L_94:
        /*0154*/ 	.word	index@(_ZN2at6native29vectorized_elementwise_kernelILi8EZZZNS0_68_GLOBAL__N__08176361_30_ActivationHardsigmoidKernel_cu_f5210f67_354618hardsigmoid_kernelERNS_18TensorIteratorBaseEENKUlvE_clEvENKUlvE1_clEvEUlN3c104HalfEE_St5arrayIPcLm2EEEEviT0_T1_)
        /*0158*/ 	.word	0x00000020


	//----- nvinfo : EIATTR_FRAME_SIZE
	.align		4
.L_95:
        /*015c*/ 	.byte	0x04, 0x11
        /*015e*/ 	.short	(.L_97 - .L_96)
	.align		4
.L_96:
        /*0160*/ 	.word	index@(_ZN2at6native29vectorized_elementwise_kernelILi8EZZZNS0_68_GLOBAL__N__08176361_30_ActivationHardsigmoidKernel_cu_f5210f67_354618hardsigmoid_kernelERNS_18TensorIteratorBaseEENKUlvE_clEvENKUlvE1_clEvEUlN3c104HalfEE_St5arrayIPcLm2EEEEviT0_T1_)
        /*0164*/ 	.word	0x00000000


	//----- nvinfo : EIATTR_REGCOUNT
	.align		4
.L_97:
        /*0168*/ 	.byte	0x04, 0x2f
        /*016a*/ 	.short	(.L_99 - .L_98)
	.align		4
.L_98:
        /*016c*/ 	.word	index@(_ZN2at6native29vectorized_elementwise_kernelILi4EZZZNS0_68_GLOBAL__N__08176361_30_ActivationHardsigmoidKernel_cu_f5210f67_354618hardsigmoid_kernelERNS_18TensorIteratorBaseEENKUlvE_clEvENKUlvE1_clEvEUlN3c104HalfEE_St5arrayIPcLm2EEEEviT0_T1_)
        /*0170*/ 	.word	0x00000020


	//----- nvinfo : EIATTR_FRAME_SIZE
	.align		4
.L_99:
        /*0174*/ 	.byte	0x04, 0x11
        /*0176*/ 	.short	(.L_101 - .L_100)
	.align		4
.L_100:
        /*0178*/ 	.word	index@(_ZN2at6native29vectorized_elementwise_kernelILi4EZZZNS0_68_GLOBAL__N__08176361_30_ActivationHardsigmoidKernel_cu_f5210f67_354618hardsigmoid_kernelERNS_18TensorIteratorBaseEENKUlvE_clEvENKUlvE1_clEvEUlN3c104HalfEE_St5arrayIPcLm2EEEEviT0_T1_)
        /*017c*/ 	.word	0x00000000


	//----- nvinfo : EIATTR_REGCOUNT
	.align		4
.L_101:
        /*0180*/ 	.byte	0x04, 0x2f
        /*0182*/ 	.short	(.L_103 - .L_102)
	.align		4
.L_102:
        /*0184*/ 	.word	index@(_ZN2at6native29vectorized_elementwise_kernelILi2EZZZNS0_68_GLOBAL__N__08176361_30_ActivationHardsigmoidKernel_cu_f5210f67_354618hardsigmoid_kernelERNS_18TensorIteratorBaseEENKUlvE_clEvENKUlvE1_clEvEUlN3c104HalfEE_St5arrayIPcLm2EEEEviT0_T1_)
        /*0188*/ 	.word	0x00000020


	//----- nvinfo : EIATTR_FRAME_SIZE
	.align		4
.L_103:
        /*018c*/ 	.byte	0x04, 0x11
        /*018e*/ 	.short	(.L_105 - .L_104)
	.align		4
.L_104:
        /*0190*/ 	.word	index@(_ZN2at6native29vectorized_elementwise_kernelILi2EZZZNS0_68_GLOBAL__N__08176361_30_ActivationHardsigmoidKernel_cu_f5210f67_354618hardsigmoid_kernelERNS_18TensorIteratorBaseEENKUlvE_clEvENKUlvE1_clEvEUlN3c104HalfEE_St5arrayIPcLm2EEEEviT0_T1_)
        /*0194*/ 	.word	0x00000000


	//----- nvinfo : EIATTR_REGCOUNT
	.align		4
.L_105:
        /*0198*/ 	.byte	0x04, 0x2f
        /*019a*/ 	.short	(.L_107 - .L_106)
	.align		4
.L_106:
        /*019c*/ 	.word	index@(_ZN2at6native27unrolled_elementwise_kernelIZZZNS0_68_GLOBAL__N__08176361_30_ActivationHardsigmoidKernel_cu_f5210f67_354618hardsigmoid_kernelERNS_18TensorIteratorBaseEENKUlvE_clEvENKUlvE1_clEvEUlN3c104HalfEE_St5arrayIPcLm2EELi4E23TrivialOffsetCalculatorILi1EjESE_NS0_6memory15LoadWithoutCastENSF_16StoreWithoutCastEEEviT_T0_T2_T3_T4_T5_)
        /*01a0*/ 	.word	0x00000018


	//----- nvinfo : EIATTR_FRAME_SIZE
	.align		4
.L_107:
        /*01a4*/ 	.byte	0x04, 0x11
        /*01a6*/ 	.short	(.L_109 - .L_108)
	.align		4
.L_108:
        /*01a8*/ 	.word	index@(_ZN2at6native27unrolled_elementwise_kernelIZZZNS0_68_GLOBAL__N__08176361_30_ActivationHardsigmoidKernel_cu_f5210f67_354618hardsigmoid_kernelERNS_18TensorIteratorBaseEENKUlvE_clEvENKUlvE1_clEvEUlN3c104HalfEE_St5arrayIPcLm2EELi4E23TrivialOffsetCalculatorILi1EjESE_NS0_6memory15LoadWithoutCastENSF_16StoreWithoutCastEEEviT_T0_T2_T3_T4_T5_)
        /*01ac*/ 	.word	0x00000000


	//----- nvinfo : EIATTR_REGCOUNT
	.align		4
.L_109:
        /*01b0*/ 	.byte	0x04, 0x2f
        /*01b2*/ 	.short	(.L_111 - .L_110)
	.align		4
.L_110:
        /*01b4*/ 	.word	index@(_ZN2at6native18elementwise_kernelILi128ELi4EZNS0_22gpu_kernel_impl_nocastIZZZNS0_68_GLOBAL__N__08176361_30_ActivationHardsigmoidKernel_cu_f5210f67_354618hardsigmoid_kernelERNS_18TensorIteratorBaseEENKUlvE_clEvENKUlvE1_clEvEUlN3c104HalfEE_EEvS5_RKT_EUliE_EEviT1_)
        /*01b8*/ 	.word	0x00000012


	//----- nvinfo : EIATTR_FRAME_SIZE
	.align		4
.L_111:
        /*01bc*/ 	.byte	0x04, 0x11
        /*01be*/ 	.short	(.L_113 - .L_112)
	.align		4
.L_112:
        /*01c0*/ 	.word	index@(_ZN2at6native18elementwise_kernelILi128ELi4EZNS0_22gpu_kernel_impl_nocastIZZZNS0_68_GLOBAL__N__08176361_30_ActivationHardsigmoidKernel_cu_f5210f67_354618hardsigmoid_kernelERNS_18TensorIteratorBaseEENKUlvE_clEvENKUlvE1_clEvEUlN3c104HalfEE_EEvS5_RKT_EUliE_EEviT1_)
        /*01c4*/ 	.word	0x00000000


	//----- nvinfo : EIATTR_REGCOUNT
	.align		4
.L_113:
        /*01c8*/ 	.byte	0x04, 0x2f
        /*01ca*/ 	.short	(.L_115 - .L_114)
	.align		4
.L_114:
        /*01cc*/ 	.word	index@(_ZN2at6native27unrolled_elementwise_kernelIZZZNS0_68_GLOBAL__N__08176361_30_ActivationHardsigmoidKernel_cu_f5210f67_354618hardsigmoid_kernelERNS_18TensorIteratorBaseEENKUlvE_clEvENKUlvE1_clEvEUlN3c104HalfEE_St5arrayIPcLm2EELi4E23TrivialOffsetCalculatorILi1EjESE_NS0_6memory12LoadWithCastILi1EEENSF_13StoreWithCastILi1EEEEEviT_T0_T2_T3_T4_T5_)
        /*01d0*/ 	.word	0x0000001c


	//----- nvinfo : EIATTR_FRAME_SIZE
	.align		4
.L_115:
        /*01d4*/ 	.byte	0x04, 0x11
        /*01d6*/ 	.short	(.L_117 - .L_116)
	.align		4
.L_116:
        /*01d8*/ 	.word	index@(_ZN2at6native27unrolled_elementwise_kernelIZZZNS0_68_GLOBAL__N__08176361_30_ActivationHardsigmoidKernel_cu_f5210f67_354618hardsigmoid_kernelERNS_18TensorIteratorBaseEENKUlvE_clEvENKUlvE1_clEvEUlN3c104HalfEE_St5arrayIPcLm2EELi4E23TrivialOffsetCalculatorILi1EjESE_NS0_6memory12LoadWithCastILi1EEENSF_13StoreWithCastILi1EEEEEviT_T0_T2_T3_T4_T5_)
        /*01dc*/ 	.word	0x00000000


	//----- nvinfo : EIATTR_REGCOUNT
	.align		4
.L_117:
        /*01e0*/ 	.byte	0x04, 0x2f
        /*01e2*/ 	.short	(.L_119 - .L_118)
	.align		4
.L_118:
        /*01e4*/ 	.word	index@(_ZN2at6native18elementwise_kernelILi128ELi4EZNS0_15gpu_kernel_implIZZZNS0_68_GLOBAL__N__08176361_30_ActivationHardsigmoidKernel_cu_f5210f67_354618hardsigmoid_kernelERNS_18TensorIteratorBaseEENKUlvE_clEvENKUlvE1_clEvEUlN3c104HalfEE_EEvS5_RKT_EUliE_EEviT1_)
        /*01e8*/ 	.word	0x0000001a


	//----- nvinfo : EIATTR_FRAME_SIZE
	.align		4
.L_119:
        /*01ec*/ 	.byte	0x04, 0x11
        /*01ee*/ 	.short	(.L_121 - .L_120)
	.align		4
.L_120:
        /*01f0*/ 	.word	index@(_ZN2at6native18elementwise_kernelILi128ELi4EZNS0_15gpu_kernel_implIZZZNS0_68_GLOBAL__N__08176361_30_ActivationHardsigmoidKernel_cu_f5210f67_354618hardsigmoid_kernelERNS_18TensorIteratorBaseEENKUlvE_clEvENKUlvE1_clEvEUlN3c104HalfEE_EEvS5_RKT_EUliE_EEviT1_)
        /*01f4*/ 	.word	0x00000000


	//----- nvinfo : EIATTR_REGCOUNT
	.align		4
.L_121:
        /*01f8*/ 	.byte	0x04, 0x2f
        /*01fa*/ 	.short	(.L_123 - .L_122)
	.align		4
.L_122:
        /*01fc*/ 	.word	index@(_ZN2at6native29vectorized_elementwise_kernelILi8EZZZNS0_68_GLOBAL__N__08176361_30_ActivationHardsigmoidKernel_cu_f5210f67_354618hardsigmoid_kernelERNS_18TensorIteratorBaseEENKUlvE_clEvENKUlvE2_clEvEUlN3c108BFloat16EE_St5arrayIPcLm2EEEEviT0_T1_)
        /*0200*/ 	.word	0x00000020


	//----- nvinfo : EIATTR_FRAME_SIZE
	.align		4
.L_123:
        /*0204*/ 	.byte	0x04, 0x11
        /*0206*/ 	.short	(.L_125 - .L_124)
	.align		4
.L_124:
        /*0208*/ 	.word	index@(_ZN2at6native29vectorized_elementwise_kernelILi8EZZZNS0_68_GLOBAL__N__08176361_30_ActivationHardsigmoidKernel_cu_f5210f67_354618hardsigmoid_kernelERNS_18TensorIteratorBaseEENKUlvE_clEvENKUlvE2_clEvEUlN3c108BFloat16EE_St5arrayIPcLm2EEEEviT0_T1_)
        /*020c*/ 	.word	0x00000000


	//----- nvinfo : EIATTR_REGCOUNT
	.align		4
.L_125:
        /*0210*/ 	.byte	0x04, 0x2f
        /*0212*/ 	.short	(.L_127 - .L_126)
	.align		4
.L_126:
        /*0214*/ 	.word	index@(_ZN2at6native29vectorized_elementwise_kernelILi4EZZZNS0_68_GLOBAL__N__08176361_30_ActivationHardsigmoidKernel_cu_f5210f67_354618hardsigmoid_kernelERNS_18TensorIteratorBaseEENKUlvE_clEvENKUlvE2_clEvEUlN3c108BFloat16EE_St5arrayIPcLm2EEEEviT0_T1_)
        /*0218*/ 	.word	0x00000020


	//----- nvinfo : EIATTR_FRAME_SIZE
	.align		4
.L_127:
        /*021c*/ 	.byte	0x04, 0x11
        /*021e*/ 	.short	(.L_129 - .L_128)
	.align		4
.L_128:
        /*0220*/ 	.word	index@(_ZN2at6native29vectorized_elementwise_kernelILi4EZZZNS0_68_GLOBAL__N__08176361_30_ActivationHardsigmoidKernel_cu_f5210f67_354618hardsigmoid_kernelERNS_18TensorIteratorBaseEENKUlvE_clEvENKUlvE2_clEvEUlN3c108BFloat16EE_St5arrayIPcLm2EEEEviT0_T1_)
        /*0224*/ 	.word	0x00000000


	//----- nvinfo : EIATTR_REGCOUNT
	.align		4
.L_129:
        /*0228*/ 	.byte	0x04, 0x2f
        /*022a*/ 	.short	(.L_131 - .L_130)
	.align		4
.L_130:
        /*022c*/ 	.word	index@(_ZN2at6native29vectorized_elementwise_kernelILi2EZZZNS0_68_GLOBAL__N__08176361_30_ActivationHardsigmoidKernel_cu_f5210f67_354618hardsigmoid_kernelERNS_18TensorIteratorBaseEENKUlvE_clEvENKUlvE2_clEvEUlN3c108BFloat16EE_St5arrayIPcLm2EEEEviT0_T1_)
        /*0230*/ 	.word	0x00000020


	//----- nvinfo : EIATTR_FRAME_SIZE
	.align		4
.L_131:
        /*0234*/ 	.byte	0x04, 0x11
        /*0236*/ 	.short	(.L_133 - .L_132)
	.align		4
.L_132:
        /*0238*/ 	.word	index@(_ZN2at6native29vectorized_elementwise_kernelILi2EZZZNS0_68_GLOBAL__N__08176361_30_ActivationHardsigmoidKernel_cu_f5210f67_354618hardsigmoid_kernelERNS_18TensorIteratorBaseEENKUlvE_clEvENKUlvE2_clEvEUlN3c108BFloat16EE_St5arrayIPcLm2EEEEviT0_T1_)
        /*023c*/ 	.word	0x00000000


	//----- nvinfo : EIATTR_REGCOUNT
	.align		4
.L_133:
        /*0240*/ 	.byte	0x04, 0x2f
        /*0242*/ 	.short	(.L_135 - .L_134)
	.align		4
.L_134:
        /*0244*/ 	.word	index@(_ZN2at6native27unrolled_elementwise_kernelIZZZNS0_68_GLOBAL__N__08176361_30_ActivationHardsigmoidKernel_cu_f5210f67_354618hardsigmoid_kernelERNS_18TensorIteratorBaseEENKUlvE_clEvENKUlvE2_clEvEUlN3c108BFloat16EE_St5arrayIPcLm2EELi4E23TrivialOffsetCalculatorILi1EjESE_NS0_6memory15LoadWithoutCastENSF_16StoreWithoutCastEEEviT_T0_T2_T3_T4_T5_)
        /*0248*/ 	.word	0x00000018


	//----- nvinfo : EIATTR_FRAME_SIZE
	.align		4
.L_135:
        /*024c*/ 	.byte	0x04, 0x11
        /*024e*/ 	.short	(.L_137 - .L_136)
	.align		4
.L_136:
        /*0250*/ 	.word	index@(_ZN2at6native27unrolled_elementwise_kernelIZZZNS0_68_GLOBAL__N__08176361_30_ActivationHardsigmoidKernel_cu_f5210f67_354618hardsigmoid_kernelERNS_18TensorIteratorBaseEENKUlvE_clEvENKUlvE2_clEvEUlN3c108BFloat16EE_St5arrayIPcLm2EELi4E23TrivialOffsetCalculatorILi1EjESE_NS0_6memory15LoadWithoutCastENSF_16StoreWithoutCastEEEviT_T0_T2_T3_T4_T5_)
        /*0254*/ 	.word	0x00000000


	//----- nvinfo : EIATTR_REGCOUNT
	.align		4
.L_137:
        /*0258*/ 	.byte	0x04, 0x2f
        /*025a*/ 	.short	(.L_139 - .L_138)
	.align		4
.L_138:
        /*025c*/ 	.word	index@(_ZN2at6native18elementwise_kernelILi128ELi4EZNS0_22gpu_kernel_impl_nocastIZZZNS0_68_GLOBAL__N__08176361_30_ActivationHardsigmoidKernel_cu_f5210f67_354618hardsigmoid_kernelERNS_18TensorIteratorBaseEENKUlvE_clEvENKUlvE2_clEvEUlN3c108BFloat16EE_EEvS5_RKT_EUliE_EEviT1_)
        /*0260*/ 	.word	0x00000012


	//----- nvinfo : EIATTR_FRAME_SIZE
	.align		4
.L_139:
        /*0264*/ 	.byte	0x04, 0x11
        /*0266*/ 	.short	(.L_141 - .L_140)
	.align		4
.L_140:
        /*0268*/ 	.word	index@(_ZN2at6native18elementwise_kernelILi128ELi4EZNS0_22gpu_kernel_impl_nocastIZZZNS0_68_GLOBAL__N__08176361_30_ActivationHardsigmoidKernel_cu_f5210f67_354618hardsigmoid_kernelERNS_18TensorIteratorBaseEENKUlvE_clEvENKUlvE2_clEvEUlN3c108BFloat16EE_EEvS5_RKT_EUliE_EEviT1_)
        /*026c*/ 	.word	0x00000000


	//----- nvinfo : EIATTR_REGCOUNT
	.align		4
.L_141:
        /*0270*/ 	.byte	0x04, 0x2f
        /*0272*/ 	.short	(.L_143 - .L_142)
	.align		4
.L_142:
        /*0274*/ 	.word	index@(_ZN2at6native27unrolled_elementwise_kernelIZZZNS0_68_GLOBAL__N__08176361_30_ActivationHardsigmoidKernel_cu_f5210f67_354618hardsigmoid_kernelERNS_18TensorIteratorBaseEENKUlvE_clEvENKUlvE2_clEvEUlN3c108BFloat16EE_St5arrayIPcLm2EELi4E23TrivialOffsetCalculatorILi1EjESE_NS0_6memory12LoadWithCastILi1EEENSF_13StoreWithCastILi1EEEEEviT_T0_T2_T3_T4_T5_)
        /*0278*/ 	.word	0x0000001c


	//----- nvinfo : EIATTR_FRAME_SIZE
	.align		4
.L_143:
        /*027c*/ 	.byte	0x04, 0x11
        /*027e*/ 	.short	(.L_145 - .L_144)
	.align		4
.L_144:
        /*0280*/ 	.word	index@(_ZN2at6native27unrolled_elementwise_kernelIZZZNS0_68_GLOBAL__N__08176361_30_ActivationHardsigmoidKernel_cu_f5210f67_354618hardsigmoid_kernelERNS_18TensorIteratorBaseEENKUlvE_clEvENKUlvE2_clEvEUlN3c108BFloat16EE_St5arrayIPcLm2EELi4E23TrivialOffsetCalculatorILi1EjESE_NS0_6memory12LoadWithCastILi1EEENSF_13StoreWithCastILi1EEEEEviT_T0_T2_T3_T4_T5_)
        /*0284*/ 	.word	0x00000000


	//----- nvinfo : EIATTR_REGCOUNT
	.align		4
.L_145:
        /*0288*/ 	.byte	0x04, 0x2f
        /*028a*/ 	.short	(.L_147 - .L_146)
	.align		4
.L_146:
        /*028c*/ 	.word	index@(_ZN2at6native18elementwise_kernelILi128ELi4EZNS0_15gpu_kernel_implIZZZNS0_68_GLOBAL__N__08176361_30_ActivationHardsigmoidKernel_cu_f5210f67_354618hardsigmoid_kernelERNS_18TensorIteratorBaseEENKUlvE_clEvENKUlvE2_clEvEUlN3c108BFloat16EE_EEvS5_RKT_EUliE_EEviT1_)
        /*0290*/ 	.word	0x0000001a


	//----- nvinfo : EIATTR_FRAME_SIZE
	.align		4
.L_147:
        /*0294*/ 	.byte	0x04, 0x11
        /*0296*/ 	.short	(.L_149 - .L_148)
	.align		4
.L_148:
        /*0298*/ 	.word	index@(_ZN2at6native18elementwise_kernelILi128ELi4EZNS0_15gpu_kernel_implIZZZNS0_68_GLOBAL__N__08176361_30_ActivationHardsigmoidKernel_cu_f5210f67_354618hardsigmoid_kernelERNS_18TensorIteratorBaseEENKUlvE_clEvENKUlvE2_clEvEUlN3c108BFloat16EE_EEvS5_RKT_EUliE_EEviT1_)
        /*029c*/ 	.word	0x00000000


	//----- nvinfo : EIATTR_REGCOUNT
	.align		4
.L_149:
        /*02a0*/ 	.byte	0x04, 0x2f
        /*02a2*/ 	.short	(.L_151 - .L_150)
	.align		4
.L_150:
        /*02a4*/ 	.word	index@(_ZN2at6native29vectorized_elementwise_kernelILi8EZZZNS0_68_GLOBAL__N__08176361_30_ActivationHardsigmoidKernel_cu_f5210f67_354627hardsigmoid_backward_kernelERNS_18TensorIteratorBaseEENKUlvE_clEvENKUlvE_clEvEUlddE_St5arrayIPcLm3EEEEviT0_T1_)
        /*02a8*/ 	.word	0x00000028


	//----- nvinfo : EIATTR_FRAME_SIZE
	.align		4
.L_151:
        /*02ac*/ 	.byte	0x04, 0x11
        /*02ae*/ 	.short	(.L_153 - .L_152)
	.align		4
.L_152:
        /*02b0*/ 	.word	index@(_ZN2at6native29vectorized_elementwise_kernelILi8EZZZNS0_68_GLOBAL__N__08176361_30_ActivationHardsigmoidKernel_cu_f5210f67_354627hardsigmoid_backward_kernelERNS_18TensorIteratorBaseEENKUlvE_clEvENKUlvE_clEvEUlddE_St5arrayIPcLm3EEEEviT0_T1_)
        /*02b4*/ 	.word	0x00000000


	//----- nvinfo : EIATTR_REGCOUNT
	.align		4
.L_153:
        /*02b8*/ 	.byte	0x04, 0x2f
        /*02ba*/ 	.short	(.L_155 - .L_154)
	.align		4
.L_154:
        /*02bc*/ 	.word	index@(_ZN2at6native29vectorized_elementwise_kernelILi4EZZZNS0_68_GLOBAL__N__08176361_30_ActivationHardsigmoidKernel_cu_f5210f67_354627hardsigmoid_backward_kernelERNS_18TensorIteratorBaseEENKUlvE_clEvENKUlvE_clEvEUlddE_St5arrayIPcLm3EEEEviT0_T1_)
        /*02c0*/ 	.word	0x00000028


	//----- nvinfo : EIATTR_FRAME_SIZE
	.align		4
.L_155:
        /*02c4*/ 	.byte	0x04, 0x11
        /*02c6*/ 	.short	(.L_157 - .L_156)
	.align		4
.L_156:
        /*02c8*/ 	.word	index@(_ZN2at6native29vectorized_elementwise_kernelILi4EZZZNS0_68_GLOBAL__N__08176361_30_ActivationHardsigmoidKernel_cu_f5210f67_354627hardsigmoid_backward_kernelERNS_18TensorIteratorBaseEENKUlvE_clEvENKUlvE_clEvEUlddE_St5arrayIPcLm3EEEEviT0_T1_)
        /*02cc*/ 	.word	0x00000000


	//----- nvinfo : EIATTR_REGCOUNT
	.align		4
.L_157:
        /*02d0*/ 	.byte	0x04, 0x2f
        /*02d2*/ 	.short	(.L_159 - .L_158)
	.align		4
.L_158:
        /*02d4*/ 	.word	index@(_ZN2at6native29vectorized_elementwise_kernelILi2EZZZNS0_68_GLOBAL__N__08176361_30_ActivationHardsigmoidKernel_cu_f5210f67_354627hardsigmoid_backward_kernelERNS_18TensorIteratorBaseEENKUlvE_clEvENKUlvE_clEvEUlddE_St5arrayIPcLm3EEEEviT0_T1_)
        /*02d8*/ 	.word	0x00000028


	//----- nvinfo : EIATTR_FRAME_SIZE
	.align		4
.L_159:
        /*02dc*/ 	.byte	0x04, 0x11
        /*02de*/ 	.short	(.L_161 - .L_160)
	.align		4
.L_160:
        /*02e0*/ 	.word	index@(_ZN2at6native29vectorized_elementwise_kernelILi2EZZZNS0_68_GLOBAL__N__08176361_30_ActivationHardsigmoidKernel_cu_f5210f67_354627hardsigmoid_backward_kernelERNS_18TensorIteratorBaseEENKUlvE_clEvENKUlvE_clEvEUlddE_St5arrayIPcLm3EEEEviT0_T1_)
        /*02e4*/ 	.word	0x00000000


	//----- nvinfo : EIATTR_REGCOUNT
	.align		4
.L_161:
        /*02e8*/ 	.byte	0x04, 0x2f
        /*02ea*/ 	.short	(.L_163 - .L_162)
	.align		4
.L_162:
        /*02ec*/ 	.word	index@(_ZN2at6native27unrolled_elementwise_kernelIZZZNS0_68_GLOBAL__N__08176361_30_ActivationHardsigmoidKernel_cu_f5210f67_354627hardsigmoid_backward_kernelERNS_18TensorIteratorBaseEENKUlvE_clEvENKUlvE_clEvEUlddE_St5arrayIPcLm3EELi4E23TrivialOffsetCalculatorILi2EjESB_ILi1EjENS0_6memory15LoadWithoutCastENSE_16StoreWithoutCastEEEviT_T0_T2_T3_T4_T5_)
        /*02f0*/ 	.word	0x00000020


	//----- nvinfo : EIATTR_FRAME_SIZE
	.align		4
.L_163:
        /*02f4*/ 	.byte	0x04, 0x11
        /*02f6*/ 	.short	(.L_165 - .L_164)
	.align		4
.L_164:
        /*02f8*/ 	.word	index@(_ZN2at6native27unrolled_elementwise_kernelIZZZNS0_68_GLOBAL__N__08176361_30_ActivationHardsigmoidKernel_cu_f5210f67_354627hardsigmoid_backward_kernelERNS_18TensorIteratorBaseEENKUlvE_clEvENKUlvE_clEvEUlddE_St5arrayIPcLm3EELi4E23TrivialOffsetCalculatorILi2EjESB_ILi1EjENS0_6memory15LoadWithoutCastENSE_16StoreWithoutCastEEEviT_T0_T2_T3_T4_T5_)
        /*02fc*/ 	.word	0x00000000


	//----- nvinfo : EIATTR_REGCOUNT
	.align		4
.L_165:
        /*0300*/ 	.byte	0x04, 0x2f
        /*0302*/ 	.short	(.L_167 - .L_166)
	.align		4
.L_166:
        /*0304*/ 	.word	index@(_ZN2at6native18elementwise_kernelILi128ELi2EZNS0_22gpu_kernel_impl_nocastIZZZNS0_68_GLOBAL__N__08176361_30_ActivationHardsigmoidKernel_cu_f5210f67_354627hardsigmoid_backward_kernelERNS_18TensorIteratorBaseEENKUlvE_clEvENKUlvE_clEvEUlddE_EEvS5_RKT_EUliE_EEviT1_)
        /*0308*/ 	.word	0x00000012


	//----- nvinfo : EIATTR_FRAME_SIZE
	.align		4
.L_167:
        /*030c*/ 	.byte	0x04, 0x11
        /*030e*/ 	.short	(.L_169 - .L_168)
	.align		4
.L_168:
        /*0310*/ 	.word	index@(_ZN2at6native18elementwise_kernelILi128ELi2EZNS0_22gpu_kernel_impl_nocastIZZZNS0_68_GLOBAL__N__08176361_30_ActivationHardsigmoidKernel_cu_f5210f67_354627hardsigmoid_backward_kernelERNS_18TensorIteratorBaseEENKUlvE_clEvENKUlvE_clEvEUlddE_EEvS5_RKT_EUliE_EEviT1_)
        /*0314*/ 	.word	0x00000000


	//----- nvinfo : EIATTR_REGCOUNT
	.align		4
.L_169:
        /*0318*/ 	.byte	0x04, 0x2f
        /*031a*/ 	.short	(.L_171 - .L_170)
	.align		4
.L_170:
        /*031c*/ 	.word	index@(_ZN2at6native27unrolled_elementwise_kernelIZZZNS0_68_GLOBAL__N__08176361_30_ActivationHardsigmoidKernel_cu_f5210f67_354627hardsigmoid_backward_kernelERNS_18TensorIteratorBaseEENKUlvE_clEvENKUlvE_clEvEUlddE_St5arrayIPcLm3EELi4E23TrivialOffsetCalculatorILi2EjESB_ILi1EjENS0_6memory12LoadWithCastILi2EEENSE_13StoreWithCastILi1EEEEEviT_T0_T2_T3_T4_T5_)
        /*0320*/ 	.word	0x00000028


	//----- nvinfo : EIATTR_FRAME_SIZE
	.align		4
.L_171:
        /*0324*/ 	.byte	0x04, 0x11
        /*0326*/ 	.short	(.L_173 - .L_172)
	.align		4
.L_172:
        /*0328*/ 	.word	index@(_ZN2at6native27unrolled_elementwise_kernelIZZZNS0_68_GLOBAL__N__08176361_30_ActivationHardsigmoidKernel_cu_f5210f67_354627hardsigmoid_backward_kernelERNS_18TensorIteratorBaseEENKUlvE_clEvENKUlvE_clEvEUlddE_St5arrayIPcLm3EELi4E23TrivialOffsetCalculatorILi2EjESB_ILi1EjENS0_6memory12LoadWithCastILi2EEENSE_13StoreWithCastILi1EEEEEviT_T0_T2_T3_T4_T5_)
        /*032c*/ 	.word	0x00000000


	//----- nvinfo : EIATTR_REGCOUNT
	.align		4
.L_173:
        /*0330*/ 	.byte	0x04, 0x2f
        /*0332*/ 	.short	(.L_175 - .L_174)
	.align		4
.L_174:
        /*0334*/ 	.word	index@(_ZN2at6native18elementwise_kernelILi128ELi4EZNS0_15gpu_kernel_implIZZZNS0_68_GLOBAL__N__08176361_30_ActivationHardsigmoidKernel_cu_f5210f67_354627hardsigmoid_backward_kernelERNS_18TensorIteratorBaseEENKUlvE_clEvENKUlvE_clEvEUlddE_EEvS5_RKT_EUliE_EEviT1_)
        /*0338*/ 	.word	0x0000001c


	//----- nvinfo : EIATTR_FRAME_SIZE
	.align		4
.L_175:
        /*033c*/ 	.byte	0x04, 0x11
        /*033e*/ 	.short	(.L_177 - .L_176)
	.align		4
.L_176:
        /*0340*/ 	.word	index@(_ZN2at6native18elementwise_kernelILi128ELi4EZNS0_15gpu_kernel_implIZZZNS0_68_GLOBAL__N__08176361_30_ActivationHardsigmoidKernel_cu_f5210f67_354627hardsigmoid_backward_kernelERNS_18TensorIteratorBaseEENKUlvE_clEvENKUlvE_clEvEUlddE_EEvS5_RKT_EUliE_EEviT1_)
        /*0344*/ 	.word	0x00000000


	//----- nvinfo : EIATTR_REGCOUNT
	.align		4
.L_177:
        /*0348*/ 	.byte	0x04, 0x2f
        /*034a*/ 	.short	(.L_179 - .L_178)
	.align		4
.L_178:
        /*034c*/ 	.word	index@(_ZN2at6native29vectorized_elementwise_kernelILi8EZZZNS0_68_GLOBAL__N__08176361_30_ActivationHardsigmoidKernel_cu_f5210f67_354627hardsigmoid_backward_kernelERNS_18TensorIteratorBaseEENKUlvE_clEvENKUlvE0_clEvEUlffE_St5arrayIPcLm3EEEEviT0_T1_)
        /*0350*/ 	.word	0x00000020


	//----- nvinfo : EIATTR_FRAME_SIZE
	.align		4
.L_179:
        /*0354*/ 	.byte	0x04, 0x11
        /*0356*/ 	.short	(.L_181 - .L_180)
	.align		4
.L_180:
        /*0358*/ 	.word	index@(_ZN2at6native29vectorized_elementwise_kernelILi8EZZZNS0_68_GLOBAL__N__08176361_30_ActivationHardsigmoidKernel_cu_f5210f67_354627hardsigmoid_backward_kernelERNS_18TensorIteratorBaseEENKUlvE_clEvENKUlvE0_clEvEUlffE_St5arrayIPcLm3EEEEviT0_T1_)
        /*035c*/ 	.word	0x00000000


	//----- nvinfo : EIATTR_REGCOUNT
	.align		4
.L_181:
        /*0360*/ 	.byte	0x04, 0x2f
        /*0362*/ 	.short	(.L_183 - .L_182)
	.align		4
.L_182:
        /*0364*/ 	.word	index@(_ZN2at6native29vectorized_elementwise_kernelILi4EZZZNS0_68_GLOBAL__N__08176361_30_ActivationHardsigmoidKernel_cu_f5210f67_354627hardsigmoid_backward_kernelERNS_18TensorIteratorBaseEENKUlvE_clEvENKUlvE0_clEvEUlffE_St5arrayIPcLm3EEEEviT0_T1_)
        /*0368*/ 	.word	0x00000020


	//----- nvinfo : EIATTR_FRAME_SIZE
	.align		4
.L_183:
        /*036c*/ 	.byte	0x04, 0x11
        /*036e*/ 	.short	(.L_185 - .L_184)
	.align		4
.L_184:
        /*0370*/ 	.word	index@(_ZN2at6native29vectorized_elementwise_kernelILi4EZZZNS0_68_GLOBAL__N__08176361_30_ActivationHardsigmoidKernel_cu_f5210f67_354627hardsigmoid_backward_kernelERNS_18TensorIteratorBaseEENKUlvE_clEvENKUlvE0_clEvEUlffE_St5arrayIPcLm3EEEEviT0_T1_)
        /*0374*/ 	.word	0x00000000


	//----- nvinfo : EIATTR_REGCOUNT
	.align		4
.L_185:
        /*0378*/ 	.byte	0x04, 0x2f
        /*037a*/ 	.short	(.L_187 - .L_186)
	.align		4
.L_186:
        /*037c*/ 	.word	index@(_ZN2at6native29vectorized_elementwise_kernelILi2EZZZNS0_68_GLOBAL__N__08176361_30_ActivationHardsigmoidKernel_cu_f5210f67_354627hardsigmoid_backward_kernelERNS_18TensorIteratorBaseEENKUlvE_clEvENKUlvE0_clEvEUlffE_St5arrayIPcLm3EEEEviT0_T1_)
        /*0380*/ 	.word	0x00000020


	//----- nvinfo : EIATTR_FRAME_SIZE
	.align		4
.L_187:
        /*0384*/ 	.byte	0x04, 0x11
        /*0386*/ 	.short	(.L_189 - .L_188)
	.align		4
.L_188:
        /*0388*/ 	.word	index@(_ZN2at6native29vectorized_elementwise_kernelILi2EZZZNS0_68_GLOBAL__N__08176361_30_ActivationHardsigmoidKernel_cu_f5210f67_354627hardsigmoid_backward_kernelERNS_18TensorIteratorBaseEENKUlvE_clEvENKUlvE0_clEvEUlffE_St5arrayIPcLm3EEEEviT0_T1_)
        /*038c*/ 	.word	0x00000000


	//----- nvinfo : EIATTR_REGCOUNT
	.align		4
.L_189:
        /*0390*/ 	.byte	0x04, 0x2f
        /*0392*/ 	.short	(.L_191 - .L_190)
	.align		4
.L_190:
        /*0394*/ 	.word	index@(_ZN2at6native27unrolled_elementwise_kernelIZZZNS0_68_GLOBAL__N__08176361_30_ActivationHardsigmoidKernel_cu_f5210f67_354627hardsigmoid_backward_kernelERNS_18TensorIteratorBaseEENKUlvE_clEvENKUlvE0_clEvEUlffE_St5arrayIPcLm3EELi4E23TrivialOffsetCalculatorILi2EjESB_ILi1EjENS0_6memory15LoadWithoutCastENSE_16StoreWithoutCastEEEviT_T0_T2_T3_T4_T5_)
        /*0398*/ 	.word	0x0000001c


	//----- nvinfo : EIATTR_FRAME_SIZE
	.align		4
.L_191:
        /*039c*/ 	.byte	0x04, 0x11
        /*039e*/ 	.short	(.L_193 - .L_192)
	.align		4
.L_192:
        /*03a0*/ 	.word	index@(_ZN2at6native27unrolled_elementwise_kernelIZZZNS0_68_GLOBAL__N__08176361_30_ActivationHardsigmoidKernel_cu_f5210f67_354627hardsigmoid_backward_kernelERNS_18TensorIteratorBaseEENKUlvE_clEvENKUlvE0_clEvEUlffE_St5arrayIPcLm3EELi4E23TrivialOffsetCalculatorILi2EjESB_ILi1EjENS0_6memory15LoadWithoutCastENSE_16StoreWithoutCastEEEviT_T0_T2_T3_T4_T5_)
        /*03a4*/ 	.word	0x00000000


	//----- nvinfo : EIATTR_REGCOUNT
	.align		4
.L_193:
        /*03a8*/ 	.byte	0x04, 0x2f
        /*03aa*/ 	.short	(.L_195 - .L_194)
	.align		4
.L_194:
        /*03ac*/ 	.word	index@(_ZN2at6native18elementwise_kernelILi128ELi2EZNS0_22gpu_kernel_impl_nocastIZZZNS0_68_GLOBAL__N__08176361_30_ActivationHardsigmoidKernel_cu_f5210f67_354627hardsigmoid_backward_kernelERNS_18TensorIteratorBaseEENKUlvE_clEvENKUlvE0_clEvEUlffE_EEvS5_RKT_EUliE_EEviT1_)
        /*03b0*/ 	.word	0x00000012


	//----- nvinfo : EIATTR_FRAME_SIZE
	.align		4
.L_195:
        /*03b4*/ 	.byte	0x04, 0x11
        /*03b6*/ 	.short	(.L_197 - .L_196)
	.align		4
.L_196:
        /*03b8*/ 	.word	index@(_ZN2at6native18elementwise_kernelILi128ELi2EZNS0_22gpu_kernel_impl_nocastIZZZNS0_68_GLOBAL__N__08176361_30_ActivationHardsigmoidKernel_cu_f5210f67_354627hardsigmoid_backward_kernelERNS_18TensorIteratorBaseEENKUlvE_clEvENKUlvE0_clEvEUlffE_EEvS5_RKT_EUliE_EEviT1_)
        /*03bc*/ 	.word	0x00000000


	//----- nvinfo : EIATTR_REGCOUNT
	.align		4
.L_197:
        /*03c0*/ 	.byte	0x04, 0x2f
        /*03c2*/ 	.short	(.L_199 - .L_198)
	.align		4
.L_198:
        /*03c4*/ 	.word	index@(_ZN2at6native27unrolled_elementwise_kernelIZZZNS0_68_GLOBAL__N__08176361_30_ActivationHardsigmoidKernel_cu_f5210f67_354627hardsigmoid_backward_kernelERNS_18TensorIteratorBaseEENKUlvE_clEvENKUlvE0_clEvEUlffE_St5arrayIPcLm3EELi4E23TrivialOffsetCalculatorILi2EjESB_ILi1EjENS0_6memory12LoadWithCastILi2EEENSE_13StoreWithCastILi1EEEEEviT_T0_T2_T3_T4_T5_)
        /*03c8*/ 	.word	0x0000001f


	//----- nvinfo : EIATTR_FRAME_SIZE
	.align		4
.L_199:
        /*03cc*/ 	.byte	0x04, 0x11
        /*03ce*/ 	.short	(.L_201 - .L_200)
	.align		4
.L_200:
        /*03d0*/ 	.word	index@(_ZN2at6native27unrolled_elementwise_kernelIZZZNS0_68_GLOBAL__N__08176361_30_ActivationHardsigmoidKernel_cu_f5210f67_354627hardsigmoid_backward_kernelERNS_18TensorIteratorBaseEENKUlvE_clEvENKUlvE0_clEvEUlffE_St5arrayIPcLm3EELi4E23TrivialOffsetCalculatorILi2EjESB_ILi1EjENS0_6memory12LoadWithCastILi2EEENSE_13StoreWithCastILi1EEEEEviT_T0_T2_T3_T4_T5_)
        /*03d4*/ 	.word	0x00000000


	//----- nvinfo : EIATTR_REGCOUNT
	.align		4
.L_201:
        /*03d8*/ 	.byte	0x04, 0x2f
        /*03da*/ 	.short	(.L_203 - .L_202)
	.align		4
.L_202:
        /*03dc*/ 	.word	index@(_ZN2at6native18elementwise_kernelILi128ELi4EZNS0_15gpu_kernel_implIZZZNS0_68_GLOBAL__N__08176361_30_ActivationHardsigmoidKernel_cu_f5210f67_354627hardsigmoid_backward_kernelERNS_18TensorIteratorBaseEENKUlvE_clEvENKUlvE0_clEvEUlffE_EEvS5_RKT_EUliE_EEviT1_)
        /*03e0*/ 	.word	0x0000001a


	//----- nvinfo : EIATTR_FRAME_SIZE
	.align		4
.L_203:
        /*03e4*/ 	.byte	0x04, 0x11
        /*03e6*/ 	.short	(.L_205 - .L_204)
	.align		4
.L_204:
        /*03e8*/ 	.word	index@(_ZN2at6native18elementwise_kernelILi128ELi4EZNS0_15gpu_kernel_implIZZZNS0_68_GLOBAL__N__08176361_30_ActivationHardsigmoidKernel_cu_f5210f67_354627hardsigmoid_backward_kernelERNS_18TensorIteratorBaseEENKUlvE_clEvENKUlvE0_clEvEUlffE_EEvS5_RKT_EUliE_EEviT1_)
        /*03ec*/ 	.word	0x00000000


	//----- nvinfo : EIATTR_REGCOUNT
	.align		4
.L_205:
        /*03f0*/ 	.byte	0x04, 0x2f
        /*03f2*/ 	.short	(.L_207 - .L_206)
	.align		4
.L_206:
        /*03f4*/ 	.word	index@(_ZN2at6native29vectorized_elementwise_kernelILi8EZZZNS0_68_GLOBAL__N__08176361_30_ActivationHardsigmoidKernel_cu_f5210f67_354627hardsigmoid_backward_kernelERNS_18TensorIteratorBaseEENKUlvE_clEvENKUlvE1_clEvEUlN3c104HalfES8_E_St5arrayIPcLm3EEEEviT0_T1_)
        /*03f8*/ 	.word	0x00000028


	//----- nvinfo : EIATTR_FRAME_SIZE
	.align		4
.L_207:
        /*03fc*/ 	.byte	0x04, 0x11
        /*03fe*/ 	.short	(.L_209 - .L_208)
	.align		4
.L_208:
        /*0400*/ 	.word	index@(_ZN2at6native29vectorized_elementwise_kernelILi8EZZZNS0_68_GLOBAL__N__08176361_30_ActivationHardsigmoidKernel_cu_f5210f67_354627hardsigmoid_backward_kernelERNS_18TensorIteratorBaseEENKUlvE_clEvENKUlvE1_clEvEUlN3c104HalfES8_E_St5arrayIPcLm3EEEEviT0_T1_)
        /*0404*/ 	.word	0x00000000


	//----- nvinfo : EIATTR_REGCOUNT
	.align		4
.L_209:
        /*0408*/ 	.byte	0x04, 0x2f
        /*040a*/ 	.short	(.L_211 - .L_210)
	.align		4
.L_210:
        /*040c*/ 	.word	index@(_ZN2at6native29vectorized_elementwise_kernelILi4EZZZNS0_68_GLOBAL__N__08176361_30_ActivationHardsigmoidKernel_cu_f5210f67_354627hardsigmoid_backward_kernelERNS_18TensorIteratorBaseEENKUlvE_clEvENKUlvE1_clEvEUlN3c104HalfES8_E_St5arrayIPcLm3EEEEviT0_T1_)
        /*0410*/ 	.word	0x00000028


	//----- nvinfo : EIATTR_FRAME_SIZE
	.align		4
.L_211:
        /*0414*/ 	.byte	0x04, 0x11
        /*0416*/ 	.short	(.L_213 - .L_212)
	.align		4
.L_212:
        /*0418*/ 	.word	index@(_ZN2at6native29vectorized_elementwise_kernelILi4EZZZNS0_68_GLOBAL__N__08176361_30_ActivationHardsigmoidKernel_cu_f5210f67_354627hardsigmoid_backward_kernelERNS_18TensorIteratorBaseEENKUlvE_clEvENKUlvE1_clEvEUlN3c104HalfES8_E_St5arrayIPcLm3EEEEviT0_T1_)
        /*041c*/ 	.word	0x00000000


	//----- nvinfo : EIATTR_REGCOUNT
	.align		4
.L_213:
        /*0420*/ 	.byte	0x04, 0x2f
        /*0422*/ 	.short	(.L_215 - .L_214)
	.align		4
.L_214:
        /*0424*/ 	.word	index@(_ZN2at6native29vectorized_elementwise_kernelILi2EZZZNS0_68_GLOBAL__N__08176361_30_ActivationHardsigmoidKernel_cu_f5210f67_354627hardsigmoid_backward_kernelERNS_18TensorIteratorBaseEENKUlvE_clEvENKUlvE1_clEvEUlN3c104HalfES8_E_St5arrayIPcLm3EEEEviT0_T1_)
        /*0428*/ 	.word	0x00000028


	//----- nvinfo : EIATTR_FRAME_SIZE
	.align		4
.L_215:
        /*042c*/ 	.byte	0x04, 0x11
        /*042e*/ 	.short	(.L_217 - .L_216)
	.align		4
.L_216:
        /*0430*/ 	.word	index@(_ZN2at6native29vectorized_elementwise_kernelILi2EZZZNS0_68_GLOBAL__N__08176361_30_ActivationHardsigmoidKernel_cu_f5210f67_354627hardsigmoid_backward_kernelERNS_18TensorIteratorBaseEENKUlvE_clEvENKUlvE1_clEvEUlN3c104HalfES8_E_St5arrayIPcLm3EEEEviT0_T1_)
        /*0434*/ 	.word	0x00000000


	//----- nvinfo : EIATTR_REGCOUNT
	.align		4
.L_217:
        /*0438*/ 	.byte	0x04, 0x2f
        /*043a*/ 	.short	(.L_219 - .L_218)
	.align		4
.L_218:
        /*043c*/ 	.word	index@(_ZN2at6native27unrolled_elementwise_kernelIZZZNS0_68_GLOBAL__N__08176361_30_ActivationHardsigmoidKernel_cu_f5210f67_354627hardsigmoid_backward_kernelERNS_18TensorIteratorBaseEENKUlvE_clEvENKUlvE1_clEvEUlN3c104HalfES8_E_St5arrayIPcLm3EELi4E23TrivialOffsetCalculatorILi2EjESD_ILi1EjENS0_6memory15LoadWithoutCastENSG_16StoreWithoutCastEEEviT_T0_T2_T3_T4_T5_)
        /*0440*/ 	.word	0x0000001c


	//----- nvinfo : EIATTR_FRAME_SIZE
	.align		4
.L_219:
        /*0444*/ 	.byte	0x04, 0x11
        /*0446*/ 	.short	(.L_221 - .L_220)
	.align		4
.L_220:
        /*0448*/ 	.word	index@(_ZN2at6native27unrolled_elementwise_kernelIZZZNS0_68_GLOBAL__N__08176361_30_ActivationHardsigmoidKernel_cu_f5210f67_354627hardsigmoid_backward_kernelERNS_18TensorIteratorBaseEENKUlvE_clEvENKUlvE1_clEvEUlN3c104HalfES8_E_St5arrayIPcLm3EELi4E23TrivialOffsetCalculatorILi2EjESD_ILi1EjENS0_6memory15LoadWithoutCastENSG_16StoreWithoutCastEEEviT_T0_T2_T3_T4_T5_)
        /*044c*/ 	.word	0x00000000


	//----- nvinfo : EIATTR_REGCOUNT
	.align		4
.L_221:
        /*0450*/ 	.byte	0x04, 0x2f
        /*0452*/ 	.short	(.L_223 - .L_222)
	.align		4
.L_222:
        /*0454*/ 	.word	index@(_ZN2at6native18elementwise_kernelILi128ELi4EZNS0_22gpu_kernel_impl_nocastIZZZNS0_68_GLOBAL__N__08176361_30_ActivationHardsigmoidKernel_cu_f5210f67_354627hardsigmoid_backward_kernelERNS_18TensorIteratorBaseEENKUlvE_clEvENKUlvE1_clEvEUlN3c104HalfES9_E_EEvS5_RKT_EUliE_EEviT1_)
        /*0458*/ 	.word	0x00000012


	//----- nvinfo : EIATTR_FRAME_SIZE
	.align		4
.L_223:
        /*045c*/ 	.byte	0x04, 0x11
        /*045e*/ 	.short	(.L_225 - .L_224)
	.align		4
.L_224:
        /*0460*/ 	.word	index@(_ZN2at6native18elementwise_kernelILi128ELi4EZNS0_22gpu_kernel_impl_nocastIZZZNS0_68_GLOBAL__N__08176361_30_ActivationHardsigmoidKernel_cu_f5210f67_354627hardsigmoid_backward_kernelERNS_18TensorIteratorBaseEENKUlvE_clEvENKUlvE1_clEvEUlN3c104HalfES9_E_EEvS5_RKT_EUliE_EEviT1_)
        /*0464*/ 	.word	0x00000000


	//----- nvinfo : EIATTR_REGCOUNT
	.align		4
.L_225:
        /*0468*/ 	.byte	0x04, 0x2f
        /*046a*/ 	.short	(.L_227 - .L_226)
	.align		4
.L_226:
        /*046c*/ 	.word	index@(_ZN2at6native27unrolled_elementwise_kernelIZZZNS0_68_GLOBAL__N__08176361_30_ActivationHardsigmoidKernel_cu_f5210f67_354627hardsigmoid_backward_kernelERNS_18TensorIteratorBaseEENKUlvE_clEvENKUlvE1_clEvEUlN3c104HalfES8_E_St5arrayIPcLm3EELi4E23TrivialOffsetCalculatorILi2EjESD_ILi1EjENS0_6memory12LoadWithCastILi2EEENSG_13StoreWithCastILi1EEEEEviT_T0_T2_T3_T4_T5_)
        /*0470*/ 	.word	0x0000001e


	//----- nvinfo : EIATTR_FRAME_SIZE
	.align		4
.L_227:
        /*0474*/ 	.byte	0x04, 0x11
        /*0476*/ 	.short	(.L_229 - .L_228)
	.align		4
.L_228:
        /*0478*/ 	.word	index@(_ZN2at6native27unrolled_elementwise_kernelIZZZNS0_68_GLOBAL__N__08176361_30_ActivationHardsigmoidKernel_cu_f5210f67_354627hardsigmoid_backward_kernelERNS_18TensorIteratorBaseEENKUlvE_clEvENKUlvE1_clEvEUlN3c104HalfES8_E_St5arrayIPcLm3EELi4E23TrivialOffsetCalculatorILi2EjESD_ILi1EjENS0_6memory12LoadWithCastILi2EEENSG_13StoreWithCastILi1EEEEEviT_T0_T2_T3_T4_T5_)
        /*047c*/ 	.word	0x00000000


	//----- nvinfo : EIATTR_REGCOUNT
	.align		4
.L_229:
        /*0480*/ 	.byte	0x04, 0x2f
        /*0482*/ 	.short	(.L_231 - .L_230)
	.align		4
.L_230:
        /*0484*/ 	.word	index@(_ZN2at6native18elementwise_kernelILi128ELi4EZNS0_15gpu_kernel_implIZZZNS0_68_GLOBAL__N__08176361_30_ActivationHardsigmoidKernel_cu_f5210f67_354627hardsigmoid_backward_kernelERNS_18TensorIteratorBaseEENKUlvE_clEvENKUlvE1_clEvEUlN3c104HalfES9_E_EEvS5_RKT_EUliE_EEviT1_)
        /*0488*/ 	.word	0x0000001a


	//----- nvinfo : EIATTR_FRAME_SIZE
	.align		4
.L_231:
        /*048c*/ 	.byte	0x04, 0x11
        /*048e*/ 	.short	(.L_233 - .L_232)
	.align		4
.L_232:
        /*0490*/ 	.word	index@(_ZN2at6native18elementwise_kernelILi128ELi4EZNS0_15gpu_kernel_implIZZZNS0_68_GLOBAL__N__08176361_30_ActivationHardsigmoidKernel_cu_f5210f67_354627hardsigmoid_backward_kernelERNS_18TensorIteratorBaseEENKUlvE_clEvENKUlvE1_clEvEUlN3c104HalfES9_E_EEvS5_RKT_EUliE_EEviT1_)
        /*0494*/ 	.word	0x00000000


	//----- nvinfo : EIATTR_REGCOUNT
	.align		4
.L_233:
        /*0498*/ 	.byte	0x04, 0x2f
        /*049a*/ 	.short	(.L_235 - .L_234)
	.align		4
.L_234:
        /*049c*/ 	.word	index@(_ZN2at6native29vectorized_elementwise_kernelILi8EZZZNS0_68_GLOBAL__N__08176361_30_ActivationHardsigmoidKernel_cu_f5210f67_354627hardsigmoid_backward_kernelERNS_18TensorIteratorBaseEENKUlvE_clEvENKUlvE2_clEvEUlN3c108BFloat16ES8_E_St5arrayIPcLm3EEEEviT0_T1_)
        /*04a0*/ 	.word	0x00000028


	//----- nvinfo : EIATTR_FRAME_SIZE
	.align		4
.L_235:
        /*04a4*/ 	.byte	0x04, 0x11
        /*04a6*/ 	.short	(.L_237 - .L_236)
	.align		4
.L_236:
        /*04a8*/ 	.word	index@(_ZN2at6native29vectorized_elementwise_kernelILi8EZZZNS0_68_GLOBAL__N__08176361_30_ActivationHardsigmoidKernel_cu_f5210f67_354627hardsigmoid_backward_kernelERNS_18TensorIteratorBaseEENKUlvE_clEvENKUlvE2_clEvEUlN3c108BFloat16ES8_E_St5arrayIPcLm3EEEEviT0_T1_)
        /*04ac*/ 	.word	0x00000000


	//----- nvinfo : EIATTR_REGCOUNT
	.align		4
.L_237:
        /*04b0*/ 	.byte	0x04, 0x2f
        /*04b2*/ 	.short	(.L_239 - .L_238)
	.align		4
.L_238:
        /*04b4*/ 	.word	index@(_ZN2at6native29vectorized_elementwise_kernelILi4EZZZNS0_68_GLOBAL__N__08176361_30_ActivationHardsigmoidKernel_cu_f5210f67_354627hardsigmoid_backward_kernelERNS_18TensorIteratorBaseEENKUlvE_clEvENKUlvE2_clEvEUlN3c108BFloat16ES8_E_St5arrayIPcLm3EEEEviT0_T1_)
        /*04b8*/ 	.word	0x00000028


	//----- nvinfo : EIATTR_FRAME_SIZE
	.align		4
.L_239:
        /*04bc*/ 	.byte	0x04, 0x11
        /*04be*/ 	.short	(.L_241 - .L_240)
	.align		4
.L_240:
        /*04c0*/ 	.word	index@(_ZN2at6native29vectorized_elementwise_kernelILi4EZZZNS0_68_GLOBAL__N__08176361_30_ActivationHardsigmoidKernel_cu_f5210f67_354627hardsigmoid_backward_kernelERNS_18TensorIteratorBaseEENKUlvE_clEvENKUlvE2_clEvEUlN3c108BFloat16ES8_E_St5arrayIPcLm3EEEEviT0_T1_)
        /*04c4*/ 	.word	0x00000000


	//----- nvinfo : EIATTR_REGCOUNT
	.align		4
.L_241:
        /*04c8*/ 	.byte	0x04, 0x2f
        /*04ca*/ 	.short	(.L_243 - .L_242)
	.align		4
.L_242:
        /*04cc*/ 	.word	index@(_ZN2at6native29vectorized_elementwise_kernelILi2EZZZNS0_68_GLOBAL__N__08176361_30_ActivationHardsigmoidKernel_cu_f5210f67_354627hardsigmoid_backward_kernelERNS_18TensorIteratorBaseEENKUlvE_clEvENKUlvE2_clEvEUlN3c108BFloat16ES8_E_St5arrayIPcLm3EEEEviT0_T1_)
        /*04d0*/ 	.word	0x00000028


	//----- nvinfo : EIATTR_FRAME_SIZE
	.align		4
.L_243:
        /*04d4*/ 	.byte	0x04, 0x11
        /*04d6*/ 	.short	(.L_245 - .L_244)
	.align		4
.L_244:
        /*04d8*/ 	.word	index@(_ZN2at6native29vectorized_elementwise_kernelILi2EZZZNS0_68_GLOBAL__N__08176361_30_ActivationHardsigmoidKernel_cu_f5210f67_354627hardsigmoid_backward_kernelERNS_18TensorIteratorBaseEENKUlvE_clEvENKUlvE2_clEvEUlN3c108BFloat16ES8_E_St5arrayIPcLm3EEEEviT0_T1_)
        /*04dc*/ 	.word	0x00000000


	//----- nvinfo : EIATTR_REGCOUNT
	.align		4
.L_245:
        /*04e0*/ 	.byte	0x04, 0x2f
        /*04e2*/ 	.short	(.L_247 - .L_246)
	.align		4
.L_246:
        /*04e4*/ 	.word	index@(_ZN2at6native27unrolled_elementwise_kernelIZZZNS0_68_GLOBAL__N__08176361_30_ActivationHardsigmoidKernel_cu_f5210f67_354627hardsigmoid_backward_kernelERNS_18TensorIteratorBaseEENKUlvE_clEvENKUlvE2_clEvEUlN3c108BFloat16ES8_E_St5arrayIPcLm3EELi4E23TrivialOffsetCalculatorILi2EjESD_ILi1EjENS0_6memory15LoadWithoutCastENSG_16StoreWithoutCastEEEviT_T0_T2_T3_T4_T5_)
        /*04e8*/ 	.word	0x0000001d


	//----- nvinfo : EIATTR_FRAME_SIZE
	.align		4
.L_247:
        /*04ec*/ 	.byte	0x04, 0x11
        /*04ee*/ 	.short	(.L_249 - .L_248)
	.align		4
.L_248:
        /*04f0*/ 	.word	index@(_ZN2at6native27unrolled_elementwise_kernelIZZZNS0_68_GLOBAL__N__08176361_30_ActivationHardsigmoidKernel_cu_f5210f67_354627hardsigmoid_backward_kernelERNS_18TensorIteratorBaseEENKUlvE_clEvENKUlvE2_clEvEUlN3c108BFloat16ES8_E_St5arrayIPcLm3EELi4E23TrivialOffsetCalculatorILi2EjESD_ILi1EjENS0_6memory15LoadWithoutCastENSG_16StoreWithoutCastEEEviT_T0_T2_T3_T4_T5_)
        /*04f4*/ 	.word	0x00000000


	//----- nvinfo : EIATTR_REGCOUNT
	.align		4
.L_249:
        /*04f8*/ 	.byte	0x04, 0x2f
        /*04fa*/ 	.short	(.L_251 - .L_250)
	.align		4
.L_250:
        /*04fc*/ 	.word	index@(_ZN2at6native18elementwise_kernelILi128ELi4EZNS0_22gpu_kernel_impl_nocastIZZZNS0_68_GLOBAL__N__08176361_30_ActivationHardsigmoidKernel_cu_f5210f67_354627hardsigmoid_backward_kernelERNS_18TensorIteratorBaseEENKUlvE_clEvENKUlvE2_clEvEUlN3c108BFloat16ES9_E_EEvS5_RKT_EUliE_EEviT1_)
        /*0500*/ 	.word	0x00000012


	//----- nvinfo : EIATTR_FRAME_SIZE
	.align		4
.L_251:
        /*0504*/ 	.byte	0x04, 0x11
        /*0506*/ 	.short	(.L_253 - .L_252)
	.align		4
.L_252:
        /*0508*/ 	.word	index@(_ZN2at6native18elementwise_kernelILi128ELi4EZNS0_22gpu_kernel_impl_nocastIZZZNS0_68_GLOBAL__N__08176361_30_ActivationHardsigmoidKernel_cu_f5210f67_354627hardsigmoid_backward_kernelERNS_18TensorIteratorBaseEENKUlvE_clEvENKUlvE2_clEvEUlN3c108BFloat16ES9_E_EEvS5_RKT_EUliE_EEviT1_)
        /*050c*/ 	.word	0x00000000


	//----- nvinfo : EIATTR_REGCOUNT
	.align		4
.L_253:
        /*0510*/ 	.byte	0x04, 0x2f
        /*0512*/ 	.short	(.L_255 - .L_254)
	.align		4
.L_254:
        /*0514*/ 	.word	index@(_ZN2at6native27unrolled_elementwise_kernelIZZZNS0_68_GLOBAL__N__08176361_30_ActivationHardsigmoidKernel_cu_f5210f67_354627hardsigmoid_backward_kernelERNS_18TensorIteratorBaseEENKUlvE_clEvENKUlvE2_clEvEUlN3c108BFloat16ES8_E_St5arrayIPcLm3EELi4E23TrivialOffsetCalculatorILi2EjESD_ILi1EjENS0_6memory12LoadWithCastILi2EEENSG_13StoreWithCastILi1EEEEEviT_T0_T2_T3_T4_T5_)
        /*0518*/ 	.word	0x0000001e


	//----- nvinfo : EIATTR_FRAME_SIZE
	.align		4
.L_255:
        /*051c*/ 	.byte	0x04, 0x11
        /*051e*/ 	.short	(.L_257 - .L_256)
	.align		4
.L_256:
        /*0520*/ 	.word	index@(_ZN2at6native27unrolled_elementwise_kernelIZZZNS0_68_GLOBAL__N__08176361_30_ActivationHardsigmoidKernel_cu_f5210f67_354627hardsigmoid_backward_kernelERNS_18TensorIteratorBaseEENKUlvE_clEvENKUlvE2_clEvEUlN3c108BFloat16ES8_E_St5arrayIPcLm3EELi4E23TrivialOffsetCalculatorILi2EjESD_ILi1EjENS0_6memory12LoadWithCastILi2EEENSG_13StoreWithCastILi1EEEEEviT_T0_T2_T3_T4_T5_)
        /*0524*/ 	.word	0x00000000


	//----- nvinfo : EIATTR_REGCOUNT
	.align		4
.L_257:
        /*0528*/ 	.byte	0x04, 0x2f
        /*052a*/ 	.short	(.L_259 - .L_258)
	.align		4
.L_258:
        /*052c*/ 	.word	index@(_ZN2at6native18elementwise_kernelILi128ELi4EZNS0_15gpu_kernel_implIZZZNS0_68_GLOBAL__N__08176361_30_ActivationHardsigmoidKernel_cu_f5210f67_354627hardsigmoid_backward_kernelERNS_18TensorIteratorBaseEENKUlvE_clEvENKUlvE2_clEvEUlN3c108BFloat16ES9_E_EEvS5_RKT_EUliE_EEviT1_)
        /*0530*/ 	.word	0x0000001a


	//----- nvinfo : EIATTR_FRAME_SIZE
	.align		4
.L_259:
        /*0534*/ 	.byte	0x04, 0x11
        /*0536*/ 	.short	(.L_261 - .L_260)
	.align		4
.L_260:
        /*0538*/ 	.word	index@(_ZN2at6native18elementwise_kernelILi128ELi4EZNS0_15gpu_kernel_implIZZZNS0_68_GLOBAL__N__08176361_30_ActivationHardsigmoidKernel_cu_f5210f67_354627hardsigmoid_backward_kernelERNS_18TensorIteratorBaseEENKUlvE_clEvENKUlvE2_clEvEUlN3c108BFloat16ES9_E_EEvS5_RKT_EUliE_EEviT1_)
        /*053c*/ 	.word	0x00000000


	//----- nvinfo : EIATTR_MIN_STACK_SIZE
	.align		4
.L_261:
        /*0540*/ 	.byte	0x04, 0x12
        /*0542*/ 	.short	(.L_263 - .L_262)
	.align		4
.L_262:
        /*0544*/ 	.word	index@(_ZN2at6native18elementwise_kernelILi128ELi4EZNS0_15gpu_kernel_implIZZZNS0_68_GLOBAL__N__08176361_30_ActivationHardsigmoidKernel_cu_f5210f67_354627hardsigmoid_backward_kernelERNS_18TensorIteratorBaseEENKUlvE_clEvENKUlvE2_clEvEUlN3c108BFloat16ES9_E_EEvS5_RKT_EUliE_EEviT1_)
        /*0548*/ 	.word	0x00000000


	//----- nvinfo : EIATTR_MIN_STACK_SIZE
	.align		4
.L_263:
        /*054c*/ 	.byte	0x04, 0x12
        /*054e*/ 	.short	(.L_265 - .L_264)
	.align		4
.L_264:
        /*0550*/ 	.word	index@(_ZN2at6native27unrolled_elementwise_kernelIZZZNS0_68_GLOBAL__N__08176361_30_ActivationHardsigmoidKernel_cu_f5210f67_354627hardsigmoid_backward_kernelERNS_18TensorIteratorBaseEENKUlvE_clEvENKUlvE2_clEvEUlN3c108BFloat16ES8_E_St5arrayIPcLm3EELi4E23TrivialOffsetCalculatorILi2EjESD_ILi1EjENS0_6memory12LoadWithCastILi2EEENSG_13StoreWithCastILi1EEEEEviT_T0_T2_T3_T4_T5_)
        /*0554*/ 	.word	0x00000000


	//----- nvinfo : EIATTR_MIN_STACK_SIZE
	.align		4
.L_265:
        /*0558*/ 	.byte	0x04, 0x12
        /*055a*/ 	.short	(.L_267 - .L_266)
	.align		4
.L_266:
        /*055c*/ 	.word	index@(_ZN2at6native18elementwise_kernelILi128ELi4EZNS0_22gpu_kernel_impl_nocastIZZZNS0_68_GLOBAL__N__08176361_30_ActivationHardsigmoidKernel_cu_f5210f67_354627hardsigmoid_backward_kernelERNS_18TensorIteratorBaseEENKUlvE_clEvENKUlvE2_clEvEUlN3c108BFloat16ES9_E_EEvS5_RKT_EUliE_EEviT1_)
        /*0560*/ 	.word	0x00000000


	//----- nvinfo : EIATTR_MIN_STACK_SIZE
	.align		4
.L_267:
        /*0564*/ 	.byte	0x04, 0x12
        /*0566*/ 	.short	(.L_269 - .L_268)
	.align		4
.L_268:
        /*0568*/ 	.word	index@(_ZN2at6native27unrolled_elementwise_kernelIZZZNS0_68_GLOBAL__N__08176361_30_ActivationHardsigmoidKernel_cu_f5210f67_354627hardsigmoid_backward_kernelERNS_18TensorIteratorBaseEENKUlvE_clEvENKUlvE2_clEvEUlN3c108BFloat16ES8_E_St5arrayIPcLm3EELi4E23TrivialOffsetCalculatorILi2EjESD_ILi1EjENS0_6memory15LoadWithoutCastENSG_16StoreWithoutCastEEEviT_T0_T2_T3_T4_T5_)
        /*056c*/ 	.word	0x00000000


	//----- nvinfo : EIATTR_MIN_STACK_SIZE
	.align		4
.L_269:
        /*0570*/ 	.byte	0x04, 0x12
        /*0572*/ 	.short	(.L_271 - .L_270)
	.align		4
.L_270:
        /*0574*/ 	.word	index@(_ZN2at6native29vectorized_elementwise_kernelILi2EZZZNS0_68_GLOBAL__N__08176361_30_ActivationHardsigmoidKernel_cu_f5210f67_354627hardsigmoid_backward_kernelERNS_18TensorIteratorBaseEENKUlvE_clEvENKUlvE2_clEvEUlN3c108BFloat16ES8_E_St5arrayIPcLm3EEEEviT0_T1_)
        /*0578*/ 	.word	0x00000000


	//----- nvinfo : EIATTR_MIN_STACK_SIZE
	.align		4
.L_271:
        /*057c*/ 	.byte	0x04, 0x12
        /*057e*/ 	.short	(.L_273 - .L_272)
	.align		4
.L_272:
        /*0580*/ 	.word	index@(_ZN2at6native29vectorized_elementwise_kernelILi4EZZZNS0_68_GLOBAL__N__08176361_30_ActivationHardsigmoidKernel_cu_f5210f67_354627hardsigmoid_backward_kernelERNS_18TensorIteratorBaseEENKUlvE_clEvENKUlvE2_clEvEUlN3c108BFloat16ES8_E_St5arrayIPcLm3EEEEviT0_T1_)
        /*0584*/ 	.word	0x00000000


	//----- nvinfo : EIATTR_MIN_STACK_SIZE
	.align		4
.L_273:
        /*0588*/ 	.byte	0x04, 0x12
        /*058a*/ 	.short	(.L_275 - .L_274)
	.align		4
.L_274:
        /*058c*/ 	.word	index@(_ZN2at6native29vectorized_elementwise_kernelILi8EZZZNS0_68_GLOBAL__N__08176361_30_ActivationHardsigmoidKernel_cu_f5210f67_354627hardsigmoid_backward_kernelERNS_18TensorIteratorBaseEENKUlvE_clEvENKUlvE2_clEvEUlN3c108BFloat16ES8_E_St5arrayIPcLm3EEEEviT0_T1_)
        /*0590*/ 	.word	0x00000000


	//----- nvinfo : EIATTR_MIN_STACK_SIZE
	.align		4
.L_275:
        /*0594*/ 	.byte	0x04, 0x12
        /*0596*/ 	.short	(.L_277 - .L_276)
	.align		4
.L_276:
        /*0598*/ 	.word	index@(_ZN2at6native18elementwise_kernelILi128ELi4EZNS0_15gpu_kernel_implIZZZNS0_68_GLOBAL__N__08176361_30_ActivationHardsigmoidKernel_cu_f5210f67_354627hardsigmoid_backward_kernelERNS_18TensorIteratorBaseEENKUlvE_clEvENKUlvE1_clEvEUlN3c104HalfES9_E_EEvS5_RKT_EUliE_EEviT1_)
        /*059c*/ 	.word	0x00000000


	//----- nvinfo : EIATTR_MIN_STACK_SIZE
	.align		4
.L_277:
        /*05a0*/ 	.byte	0x04, 0x12
        /*05a2*/ 	.short	(.L_279 - .L_278)
	.align		4
.L_278:
        /*05a4*/ 	.word	index@(_ZN2at6native27unrolled_elementwise_kernelIZZZNS0_68_GLOBAL__N__08176361_30_ActivationHardsigmoidKernel_cu_f5210f67_354627hardsigmoid_backward_kernelERNS_18TensorIteratorBaseEENKUlvE_clEvENKUlvE1_clEvEUlN3c104HalfES8_E_St5arrayIPcLm3EELi4E23TrivialOffsetCalculatorILi2EjESD_ILi1EjENS0_6memory12LoadWithCastILi2EEENSG_13StoreWithCastILi1EEEEEviT_T0_T2_T3_T4_T5_)
        /*05a8*/ 	.word	0x00000000


	//----- nvinfo : EIATTR_MIN_STACK_SIZE
	.align		4
.L_279:
        /*05ac*/ 	.byte	0x04, 0x12
        /*05ae*/ 	.short	(.L_281 - .L_280)
	.align		4
.L_280:
        /*05b0*/ 	.word	index@(_ZN2at6native18elementwise_kernelILi128ELi4EZNS0_22gpu_kernel_impl_nocastIZZZNS0_68_GLOBAL__N__08176361_30_ActivationHardsigmoidKernel_cu_f5210f67_354627hardsigmoid_backward_kernelERNS_18TensorIteratorBaseEENKUlvE_clEvENKUlvE1_clEvEUlN3c104HalfES9_E_EEvS5_RKT_EUliE_EEviT1_)
        /*05b4*/ 	.word	0x00000000


	//----- nvinfo : EIATTR_MIN_STACK_SIZE
	.align		4
.L_281:
        /*05b8*/ 	.byte	0x04, 0x12
        /*05ba*/ 	.short	(.L_283 - .L_282)
	.align		4
.L_282:
        /*05bc*/ 	.word	index@(_ZN2at6native27unrolled_elementwise_kernelIZZZNS0_68_GLOBAL__N__08176361_30_ActivationHardsigmoidKernel_cu_f5210f67_354627hardsigmoid_backward_kernelERNS_18TensorIteratorBaseEENKUlvE_clEvENKUlvE1_clEvEUlN3c104HalfES8_E_St5arrayIPcLm3EELi4E23TrivialOffsetCalculatorILi2EjESD_ILi1EjENS0_6memory15LoadWithoutCastENSG_16StoreWithoutCastEEEviT_T0_T2_T3_T4_T5_)
        /*05c0*/ 	.word	0x00000000


	//----- nvinfo : EIATTR_MIN_STACK_SIZE
	.align		4
.L_283:
        /*05c4*/ 	.byte	0x04, 0x12
        /*05c6*/ 	.short	(.L_285 - .L_284)
	.align		4
.L_284:
        /*05c8*/ 	.word	index@(_ZN2at6native29vectorized_elementwise_kernelILi2EZZZNS0_68_GLOBAL__N__08176361_30_ActivationHardsigmoidKernel_cu_f5210f67_354627hardsigmoid_backward_kernelERNS_18TensorIteratorBaseEENKUlvE_clEvENKUlvE1_clEvEUlN3c104HalfES8_E_St5arrayIPcLm3EEEEviT0_T1_)
        /*05cc*/ 	.word	0x00000000


	//----- nvinfo : EIATTR_MIN_STACK_SIZE
	.align		4
.L_285:
        /*05d0*/ 	.byte	0x04, 0x12
        /*05d2*/ 	.short	(.L_287 - .L_286)
	.align		4
.L_286:
        /*05d4*/ 	.word	index@(_ZN2at6native29vectorized_elementwise_kernelILi4EZZZNS0_68_GLOBAL__N__08176361_30_ActivationHardsigmoidKernel_cu_f5210f67_354627hardsigmoid_backward_kernelERNS_18TensorIteratorBaseEENKUlvE_clEvENKUlvE1_clEvEUlN3c104HalfES8_E_St5arrayIPcLm3EEEEviT0_T1_)
        /*05d8*/ 	.word	0x00000000


	//----- nvinfo : EIATTR_MIN_STACK_SIZE
	.align		4
.L_287:
        /*05dc*/ 	.byte	0x04, 0x12
        /*05de*/ 	.short	(.L_289 - .L_288)
	.align		4
.L_288:
        /*05e0*/ 	.word	index@(_ZN2at6native29vectorized_elementwise_kernelILi8EZZZNS0_68_GLOBAL__N__08176361_30_ActivationHardsigmoidKernel_cu_f5210f67_354627hardsigmoid_backward_kernelERNS_18TensorIteratorBaseEENKUlvE_clEvENKUlvE1_clEvEUlN3c104HalfES8_E_St5arrayIPcLm3EEEEviT0_T1_)
        /*05e4*/ 	.word	0x00000000


	//----- nvinfo : EIATTR_MIN_STACK_SIZE
	.align		4
.L_289:
        /*05e8*/ 	.byte	0x04, 0x12
        /*05ea*/ 	.short	(.L_291 - .L_290)
	.align		4
.L_290:
        /*05ec*/ 	.word	index@(_ZN2at6native18elementwise_kernelILi128ELi4EZNS0_15gpu_kernel_implIZZZNS0_68_GLOBAL__N__08176361_30_ActivationHardsigmoidKernel_cu_f5210f67_354627hardsigmoid_backward_kernelERNS_18TensorIteratorBaseEENKUlvE_clEvENKUlvE0_clEvEUlffE_EEvS5_RKT_EUliE_EEviT1_)
        /*05f0*/ 	.word	0x00000000


	//----- nvinfo : EIATTR_MIN_STACK_SIZE
	.align		4
.L_291:
        /*05f4*/ 	.byte	0x04, 0x12
        /*05f6*/ 	.short	(.L_293 - .L_292)
	.align		4
.L_292:
        /*05f8*/ 	.word	index@(_ZN2at6native27unrolled_elementwise_kernelIZZZNS0_68_GLOBAL__N__08176361_30_ActivationHardsigmoidKernel_cu_f5210f67_354627hardsigmoid_backward_kernelERNS_18TensorIteratorBaseEENKUlvE_clEvENKUlvE0_clEvEUlffE_St5arrayIPcLm3EELi4E23TrivialOffsetCalculatorILi2EjESB_ILi1EjENS0_6memory12LoadWithCastILi2EEENSE_13StoreWithCastILi1EEEEEviT_T0_T2_T3_T4_T5_)
        /*05fc*/ 	.word	0x00000000


	//----- nvinfo : EIATTR_MIN_STACK_SIZE
	.align		4
.L_293:
        /*0600*/ 	.byte	0x04, 0x12
        /*0602*/ 	.short	(.L_295 - .L_294)
	.align		4
.L_294:
        /*0604*/ 	.word	index@(_ZN2at6native18elementwise_kernelILi128ELi2EZNS0_22gpu_kernel_impl_nocastIZZZNS0_68_GLOBAL__N__08176361_30_ActivationHardsigmoidKernel_cu_f5210f67_354627hardsigmoid_backward_kernelERNS_18TensorIteratorBaseEENKUlvE_clEvENKUlvE0_clEvEUlffE_EEvS5_RKT_EUliE_EEviT1_)
        /*0608*/ 	.word	0x00000000


	//----- nvinfo : EIATTR_MIN_STACK_SIZE
	.align		4
.L_295:
        /*060c*/ 	.byte	0x04, 0x12
        /*060e*/ 	.short	(.L_297 - .L_296)
	.align		4
.L_296:
        /*0610*/ 	.word	index@(_ZN2at6native27unrolled_elementwise_kernelIZZZNS0_68_GLOBAL__N__08176361_30_ActivationHardsigmoidKernel_cu_f5210f67_354627hardsigmoid_backward_kernelERNS_18TensorIteratorBaseEENKUlvE_clEvENKUlvE0_clEvEUlffE_St5arrayIPcLm3EELi4E23TrivialOffsetCalculatorILi2EjESB_ILi1EjENS0_6memory15LoadWithoutCastENSE_16StoreWithoutCastEEEviT_T0_T2_T3_T4_T5_)
        /*0614*/ 	.word	0x00000000


	//----- nvinfo : EIATTR_MIN_STACK_SIZE
	.align		4
.L_297:
        /*0618*/ 	.byte	0x04, 0x12
        /*061a*/ 	.short	(.L_299 - .L_298)
	.align		4
.L_298:
        /*061c*/ 	.word	index@(_ZN2at6native29vectorized_elementwise_kernelILi2EZZZNS0_68_GLOBAL__N__08176361_30_ActivationHardsigmoidKernel_cu_f5210f67_354627hardsigmoid_backward_kernelERNS_18TensorIteratorBaseEENKUlvE_clEvENKUlvE0_clEvEUlffE_St5arrayIPcLm3EEEEviT0_T1_)
        /*0620*/ 	.word	0x00000000


	//----- nvinfo : EIATTR_MIN_STACK_SIZE
	.align		4
.L_299:
        /*0624*/ 	.byte	0x04, 0x12
        /*0626*/ 	.short	(.L_301 - .L_300)
	.align		4
.L_300:
        /*0628*/ 	.word	index@(_ZN2at6native29vectorized_elementwise_kernelILi4EZZZNS0_68_GLOBAL__N__08176361_30_ActivationHardsigmoidKernel_cu_f5210f67_354627hardsigmoid_backward_kernelERNS_18TensorIteratorBaseEENKUlvE_clEvENKUlvE0_clEvEUlffE_St5arrayIPcLm3EEEEviT0_T1_)
        /*062c*/ 	.word	0x00000000


	//----- nvinfo : EIATTR_MIN_STACK_SIZE
	.align		4
.L_301:
        /*0630*/ 	.byte	0x04, 0x12
        /*0632*/ 	.short	(.L_303 - .L_302)
	.align		4
.L_302:
        /*0634*/ 	.word	index@(_ZN2at6native29vectorized_elementwise_kernelILi8EZZZNS0_68_GLOBAL__N__08176361_30_ActivationHardsigmoidKernel_cu_f5210f67_354627hardsigmoid_backward_kernelERNS_18TensorIteratorBaseEENKUlvE_clEvENKUlvE0_clEvEUlffE_St5arrayIPcLm3EEEEviT0_T1_)
        /*0638*/ 	.word	0x00000000


	//----- nvinfo : EIATTR_MIN_STACK_SIZE
	.align		4
.L_303:
        /*063c*/ 	.byte	0x04, 0x12
        /*063e*/ 	.short	(.L_305 - .L_304)
	.align		4
.L_304:
        /*0640*/ 	.word	index@(_ZN2at6native18elementwise_kernelILi128ELi4EZNS0_15gpu_kernel_implIZZZNS0_68_GLOBAL__N__08176361_30_ActivationHardsigmoidKernel_cu_f5210f67_354627hardsigmoid_backward_kernelERNS_18TensorIteratorBaseEENKUlvE_clEvENKUlvE_clEvEUlddE_EEvS5_RKT_EUliE_EEviT1_)
        /*0644*/ 	.word	0x00000000


	//----- nvinfo : EIATTR_MIN_STACK_SIZE
	.align		4
.L_305:
        /*0648*/ 	.byte	0x04, 0x12
        /*064a*/ 	.short	(.L_307 - .L_306)
	.align		4
.L_306:
        /*064c*/ 	.word	index@(_ZN2at6native27unrolled_elementwise_kernelIZZZNS0_68_GLOBAL__N__08176361_30_ActivationHardsigmoidKernel_cu_f5210f67_354627hardsigmoid_backward_kernelERNS_18TensorIteratorBaseEENKUlvE_clEvENKUlvE_clEvEUlddE_St5arrayIPcLm3EELi4E23TrivialOffsetCalculatorILi2EjESB_ILi1EjENS0_6memory12LoadWithCastILi2EEENSE_13StoreWithCastILi1EEEEEviT_T0_T2_T3_T4_T5_)
        /*0650*/ 	.word	0x00000000


	//----- nvinfo : EIATTR_MIN_STACK_SIZE
	.align		4
.L_307:
        /*0654*/ 	.byte	0x04, 0x12
        /*0656*/ 	.short	(.L_309 - .L_308)
	.align		4
.L_308:
        /*0658*/ 	.word	index@(_ZN2at6native18elementwise_kernelILi128ELi2EZNS0_22gpu_kernel_impl_nocastIZZZNS0_68_GLOBAL__N__08176361_30_ActivationHardsigmoidKernel_cu_f5210f67_354627hardsigmoid_backward_kernelERNS_18TensorIteratorBaseEENKUlvE_clEvENKUlvE_clEvEUlddE_EEvS5_RKT_EUliE_EEviT1_)
        /*065c*/ 	.word	0x00000000


	//----- nvinfo : EIATTR_MIN_STACK_SIZE
	.align		4
.L_309:
        /*0660*/ 	.byte	0x04, 0x12
        /*0662*/ 	.short	(.L_311 - .L_310)
	.align		4
.L_310:
        /*0664*/ 	.word	index@(_ZN2at6native27unrolled_elementwise_kernelIZZZNS0_68_GLOBAL__N__08176361_30_ActivationHardsigmoidKernel_cu_f5210f67_354627hardsigmoid_backward_kernelERNS_18TensorIteratorBaseEENKUlvE_clEvENKUlvE_clEvEUlddE_St5arrayIPcLm3EELi4E23TrivialOffsetCalculatorILi2EjESB_ILi1EjENS0_6memory15LoadWithoutCastENSE_16StoreWithoutCastEEEviT_T0_T2_T3_T4_T5_)
        /*0668*/ 	.word	0x00000000


	//----- nvinfo : EIATTR_MIN_STACK_SIZE
	.align		4
.L_311:
        /*066c*/ 	.byte	0x04, 0x12
        /*066e*/ 	.short	(.L_313 - .L_312)
	.align		4
.L_312:
        /*0670*/ 	.word	index@(_ZN2at6native29vectorized_elementwise_kernelILi2EZZZNS0_68_GLOBAL__N__08176361_30_ActivationHardsigmoidKernel_cu_f5210f67_354627hardsigmoid_backward_kernelERNS_18TensorIteratorBaseEENKUlvE_clEvENKUlvE_clEvEUlddE_St5arrayIPcLm3EEEEviT0_T1_)
        /*0674*/ 	.word	0x00000000


	//----- nvinfo : EIATTR_MIN_STACK_SIZE
	.align		4
.L_313:
        /*0678*/ 	.byte	0x04, 0x12
        /*067a*/ 	.short	(.L_315 - .L_314)
	.align		4
.L_314:
        /*067c*/ 	.word	index@(_ZN2at6native29vectorized_elementwise_kernelILi4EZZZNS0_68_GLOBAL__N__08176361_30_ActivationHardsigmoidKernel_cu_f5210f67_354627hardsigmoid_backward_kernelERNS_18TensorIteratorBaseEENKUlvE_clEvENKUlvE_clEvEUlddE_St5arrayIPcLm3EEEEviT0_T1_)
        /*0680*/ 	.word	0x00000000


	//----- nvinfo : EIATTR_MIN_STACK_SIZE
	.align		4
.L_315:
        /*0684*/ 	.byte	0x04, 0x12
        /*0686*/ 	.short	(.L_317 - .L_316)
	.align		4
.L_316:
        /*0688*/ 	.word	index@(_ZN2at6native29vectorized_elementwise_kernelILi8EZZZNS0_68_GLOBAL__N__08176361_30_ActivationHardsigmoidKernel_cu_f5210f67_354627hardsigmoid_backward_kernelERNS_18TensorIteratorBaseEENKUlvE_clEvENKUlvE_clEvEUlddE_St5arrayIPcLm3EEEEviT0_T1_)
        /*068c*/ 	.word	0x00000000


	//----- nvinfo : EIATTR_MIN_STACK_SIZE
	.align		4
.L_317:
        /*0690*/ 	.byte	0x04, 0x12
        /*0692*/ 	.short	(.L_319 - .L_318)
	.align		4
.L_318:
        /*0694*/ 	.word	index@(_ZN2at6native18elementwise_kernelILi128ELi4EZNS0_15gpu_kernel_implIZZZNS0_68_GLOBAL__N__08176361_30_ActivationHardsigmoidKernel_cu_f5210f67_354618hardsigmoid_kernelERNS_18TensorIteratorBaseEENKUlvE_clEvENKUlvE2_clEvEUlN3c108BFloat16EE_EEvS5_RKT_EUliE_EEviT1_)
        /*0698*/ 	.word	0x00000000


	//----- nvinfo : EIATTR_MIN_STACK_SIZE
	.align		4
.L_319:
        /*069c*/ 	.byte	0x04, 0x12
        /*069e*/ 	.short	(.L_321 - .L_320)
	.align		4
.L_320:
        /*06a0*/ 	.word	index@(_ZN2at6native27unrolled_elementwise_kernelIZZZNS0_68_GLOBAL__N__08176361_30_ActivationHardsigmoidKernel_cu_f5210f67_354618hardsigmoid_kernelERNS_18TensorIteratorBaseEENKUlvE_clEvENKUlvE2_clEvEUlN3c108BFloat16EE_St5arrayIPcLm2EELi4E23TrivialOffsetCalculatorILi1EjESE_NS0_6memory12LoadWithCastILi1EEENSF_13StoreWithCastILi1EEEEEviT_T0_T2_T3_T4_T5_)
        /*06a4*/ 	.word	0x00000000


	//----- nvinfo : EIATTR_MIN_STACK_SIZE
	.align		4
.L_321:
        /*06a8*/ 	.byte	0x04, 0x12
        /*06aa*/ 	.short	(.L_323 - .L_322)
	.align		4
.L_322:
        /*06ac*/ 	.word	index@(_ZN2at6native18elementwise_kernelILi128ELi4EZNS0_22gpu_kernel_impl_nocastIZZZNS0_68_GLOBAL__N__08176361_30_ActivationHardsigmoidKernel_cu_f5210f67_354618hardsigmoid_kernelERNS_18TensorIteratorBaseEENKUlvE_clEvENKUlvE2_clEvEUlN3c108BFloat16EE_EEvS5_RKT_EUliE_EEviT1_)
        /*06b0*/ 	.word	0x00000000


	//----- nvinfo : EIATTR_MIN_STACK_SIZE
	.align		4
.L_323:
        /*06b4*/ 	.byte	0x04, 0x12
        /*06b6*/ 	.short	(.L_325 - .L_324)
	.align		4
.L_324:
        /*06b8*/ 	.word	index@(_ZN2at6native27unrolled_elementwise_kernelIZZZNS0_68_GLOBAL__N__08176361_30_ActivationHardsigmoidKernel_cu_f5210f67_354618hardsigmoid_kernelERNS_18TensorIteratorBaseEENKUlvE_clEvENKUlvE2_clEvEUlN3c108BFloat16EE_St5arrayIPcLm2EELi4E23TrivialOffsetCalculatorILi1EjESE_NS0_6memory15LoadWithoutCastENSF_16StoreWithoutCastEEEviT_T0_T2_T3_T4_T5_)
        /*06bc*/ 	.word	0x00000000


	//----- nvinfo : EIATTR_MIN_STACK_SIZE
	.align		4
.L_325:
        /*06c0*/ 	.byte	0x04, 0x12
        /*06c2*/ 	.short	(.L_327 - .L_326)
	.align		4
.L_326:
        /*06c4*/ 	.word	index@(_ZN2at6native29vectorized_elementwise_kernelILi2EZZZNS0_68_GLOBAL__N__08176361_30_ActivationHardsigmoidKernel_cu_f5210f67_354618hardsigmoid_kernelERNS_18TensorIteratorBaseEENKUlvE_clEvENKUlvE2_clEvEUlN3c108BFloat16EE_St5arrayIPcLm2EEEEviT0_T1_)
        /*06c8*/ 	.word	0x00000000


	//----- nvinfo : EIATTR_MIN_STACK_SIZE
	.align		4
.L_327:
        /*06cc*/ 	.byte	0x04, 0x12
        /*06ce*/ 	.short	(.L_329 - .L_328)
	.align		4
.L_328:
        /*06d0*/ 	.word	index@(_ZN2at6native29vectorized_elementwise_kernelILi4EZZZNS0_68_GLOBAL__N__08176361_30_ActivationHardsigmoidKernel_cu_f5210f67_354618hardsigmoid_kernelERNS_18TensorIteratorBaseEENKUlvE_clEvENKUlvE2_clEvEUlN3c108BFloat16EE_St5arrayIPcLm2EEEEviT0_T1_)
        /*06d4*/ 	.word	0x00000000


	//----- nvinfo : EIATTR_MIN_STACK_SIZE
	.align		4
.L_329:
        /*06d8*/ 	.byte	0x04, 0x12
        /*06da*/ 	.short	(.L_331 - .L_330)
	.align		4
.L_330:
        /*06dc*/ 	.word	index@(_ZN2at6native29vectorized_elementwise_kernelILi8EZZZNS0_68_GLOBAL__N__08176361_30_ActivationHardsigmoidKernel_cu_f5210f67_354618hardsigmoid_kernelERNS_18TensorIteratorBaseEENKUlvE_clEvENKUlvE2_clEvEUlN3c108BFloat16EE_St5arrayIPcLm2EEEEviT0_T1_)
        /*06e0*/ 	.word	0x00000000


	//----- nvinfo : EIATTR_MIN_STACK_SIZE
	.align		4
.L_331:
        /*06e4*/ 	.byte	0x04, 0x12
        /*06e6*/ 	.short	(.L_333 - .L_332)
	.align		4
.L_332:
        /*06e8*/ 	.word	index@(_ZN2at6native18elementwise_kernelILi128ELi4EZNS0_15gpu_kernel_implIZZZNS0_68_GLOBAL__N__08176361_30_ActivationHardsigmoidKernel_cu_f5210f67_354618hardsigmoid_kernelERNS_18TensorIteratorBaseEENKUlvE_clEvENKUlvE1_clEvEUlN3c104HalfEE_EEvS5_RKT_EUliE_EEviT1_)
        /*06ec*/ 	.word	0x00000000


	//----- nvinfo : EIATTR_MIN_STACK_SIZE
	.align		4
.L_333:
        /*06f0*/ 	.byte	0x04, 0x12
        /*06f2*/ 	.short	(.L_335 - .L_334)
	.align		4
.L_334:
        /*06f4*/ 	.word	index@(_ZN2at6native27unrolled_elementwise_kernelIZZZNS0_68_GLOBAL__N__08176361_30_ActivationHardsigmoidKernel_cu_f5210f67_354618hardsigmoid_kernelERNS_18TensorIteratorBaseEENKUlvE_clEvENKUlvE1_clEvEUlN3c104HalfEE_St5arrayIPcLm2EELi4E23TrivialOffsetCalculatorILi1EjESE_NS0_6memory12LoadWithCastILi1EEENSF_13StoreWithCastILi1EEEEEviT_T0_T2_T3_T4_T5_)
        /*06f8*/ 	.word	0x00000000


	//----- nvinfo : EIATTR_MIN_STACK_SIZE
	.align		4
.L_335:
        /*06fc*/ 	.byte	0x04, 0x12
        /*06fe*/ 	.short	(.L_337 - .L_336)
	.align		4
.L_336:
        /*0700*/ 	.word	index@(_ZN2at6native18elementwise_kernelILi128ELi4EZNS0_22gpu_kernel_impl_nocastIZZZNS0_68_GLOBAL__N__08176361_30_ActivationHardsigmoidKernel_cu_f5210f67_354618hardsigmoid_kernelERNS_18TensorIteratorBaseEENKUlvE_clEvENKUlvE1_clEvEUlN3c104HalfEE_EEvS5_RKT_EUliE_EEviT1_)
        /*0704*/ 	.word	0x00000000


	//----- nvinfo : EIATTR_MIN_STACK_SIZE
	.align		4
.L_337:
        /*0708*/ 	.byte	0x04, 0x12
        /*070a*/ 	.short	(.L_339 - .L_338)
	.align		4
.L_338:
        /*070c*/ 	.word	index@(_ZN2at6native27unrolled_elementwise_kernelIZZZNS0_68_GLOBAL__N__08176361_30_ActivationHardsigmoidKernel_cu_f5210f67_354618hardsigmoid_kernelERNS_18TensorIteratorBaseEENKUlvE_clEvENKUlvE1_clEvEUlN3c104HalfEE_St5arrayIPcLm2EELi4E23TrivialOffsetCalculatorILi1EjESE_NS0_6memory15LoadWithoutCastENSF_16StoreWithoutCastEEEviT_T0_T2_T3_T4_T5_)
        /*0710*/ 	.word	0x00000000


	//----- nvinfo : EIATTR_MIN_STACK_SIZE
	.align		4
.L_339:
        /*0714*/ 	.byte	0x04, 0x12
        /*0716*/ 	.short	(.L_341 - .L_340)
	.align		4
.L_340:
        /*0718*/ 	.word	index@(_ZN2at6native29vectorized_elementwise_kernelILi2EZZZNS0_68_GLOBAL__N__08176361_30_ActivationHardsigmoidKernel_cu_f5210f67_354618hardsigmoid_kernelERNS_18TensorIteratorBaseEENKUlvE_clEvENKUlvE1_clEvEUlN3c104HalfEE_St5arrayIPcLm2EEEEviT0_T1_)
        /*071c*/ 	.word	0x00000000


	//----- nvinfo : EIATTR_MIN_STACK_SIZE
	.align		4
.L_341:
        /*0720*/ 	.byte	0x04, 0x12
        /*0722*/ 	.short	(.L_343 - .L_342)
	.align		4
.L_342:
        /*0724*/ 	.word	index@(_ZN2at6native29vectorized_elementwise_kernelILi4EZZZNS0_68_GLOBAL__N__08176361_30_ActivationHardsigmoidKernel_cu_f5210f67_354618hardsigmoid_kernelERNS_18TensorIteratorBaseEENKUlvE_clEvENKUlvE1_clEvEUlN3c104HalfEE_St5arrayIPcLm2EEEEviT0_T1_)
        /*0728*/ 	.word	0x00000000


	//----- nvinfo : EIATTR_MIN_STACK_SIZE
	.align		4
.L_343:
        /*072c*/ 	.byte	0x04, 0x12
        /*072e*/ 	.short	(.L_345 - .L_344)
	.align		4
.L_344:
        /*0730*/ 	.word	index@(_ZN2at6native29vectorized_elementwise_kernelILi8EZZZNS0_68_GLOBAL__N__08176361_30_ActivationHardsigmoidKernel_cu_f5210f67_354618hardsigmoid_kernelERNS_18TensorIteratorBaseEENKUlvE_clEvENKUlvE1_clEvEUlN3c104HalfEE_St5arrayIPcLm2EEEEviT0_T1_)
        /*0734*/ 	.word	0x00000000


	//----- nvinfo : EIATTR_MIN_STACK_SIZE
	.align		4
.L_345:
        /*0738*/ 	.byte	0x04, 0x12
        /*073a*/ 	.short	(.L_347 - .L_346)
	.align		4
.L_346:
        /*073c*/ 	.word	index@(_ZN2at6native18elementwise_kernelILi128ELi4EZNS0_15gpu_kernel_implIZZZNS0_68_GLOBAL__N__08176361_30_ActivationHardsigmoidKernel_cu_f5210f67_354618hardsigmoid_kernelERNS_18TensorIteratorBaseEENKUlvE_clEvENKUlvE0_clEvEUlfE_EEvS5_RKT_EUliE_EEviT1_)
        /*0740*/ 	.word	0x00000000


	//----- nvinfo : EIATTR_MIN_STACK_SIZE
	.align		4
.L_347:
        /*0744*/ 	.byte	0x04, 0x12
        /*0746*/ 	.short	(.L_349 - .L_348)
	.align		4
.L_348:
        /*0748*/ 	.word	index@(_ZN2at6native27unrolled_elementwise_kernelIZZZNS0_68_GLOBAL__N__08176361_30_ActivationHardsigmoidKernel_cu_f5210f67_354618hardsigmoid_kernelERNS_18TensorIteratorBaseEENKUlvE_clEvENKUlvE0_clEvEUlfE_St5arrayIPcLm2EELi4E23TrivialOffsetCalculatorILi1EjESC_NS0_6memory12LoadWithCastILi1EEENSD_13StoreWithCastILi1EEEEEviT_T0_T2_T3_T4_T5_)
        /*074c*/ 	.word	0x00000000


	//----- nvinfo : EIATTR_MIN_STACK_SIZE
	.align		4
.L_349:
        /*0750*/ 	.byte	0x04, 0x12
        /*0752*/ 	.short	(.L_351 - .L_350)
	.align		4
.L_350:
        /*0754*/ 	.word	index@(_ZN2at6native18elementwise_kernelILi128ELi2EZNS0_22gpu_kernel_impl_nocastIZZZNS0_68_GLOBAL__N__08176361_30_ActivationHardsigmoidKernel_cu_f5210f67_354618hardsigmoid_kernelERNS_18TensorIteratorBaseEENKUlvE_clEvENKUlvE0_clEvEUlfE_EEvS5_RKT_EUliE_EEviT1_)
        /*0758*/ 	.word	0x00000000


	//----- nvinfo : EIATTR_MIN_STACK_SIZE
	.align		4
.L_351:
        /*075c*/ 	.byte	0x04, 0x12
        /*075e*/ 	.short	(.L_353 - .L_352)
	.align		4
.L_352:
        /*0760*/ 	.word	index@(_ZN2at6native27unrolled_elementwise_kernelIZZZNS0_68_GLOBAL__N__08176361_30_ActivationHardsigmoidKernel_cu_f5210f67_354618hardsigmoid_kernelERNS_18TensorIteratorBaseEENKUlvE_clEvENKUlvE0_clEvEUlfE_St5arrayIPcLm2EELi4E23TrivialOffsetCalculatorILi1EjESC_NS0_6memory15LoadWithoutCastENSD_16StoreWithoutCastEEEviT_T0_T2_T3_T4_T5_)
        /*0764*/ 	.word	0x00000000


	//----- nvinfo : EIATTR_MIN_STACK_SIZE
	.align		4
.L_353:
        /*0768*/ 	.byte	0x04, 0x12
        /*076a*/ 	.short	(.L_355 - .L_354)
	.align		4
.L_354:
        /*076c*/ 	.word	index@(_ZN2at6native29vectorized_elementwise_kernelILi2EZZZNS0_68_GLOBAL__N__08176361_30_ActivationHardsigmoidKernel_cu_f5210f67_354618hardsigmoid_kernelERNS_18TensorIteratorBaseEENKUlvE_clEvENKUlvE0_clEvEUlfE_St5arrayIPcLm2EEEEviT0_T1_)
        /*0770*/ 	.word	0x00000000


	//----- nvinfo : EIATTR_MIN_STACK_SIZE
	.align		4
.L_355:
        /*0774*/ 	.byte	0x04, 0x12
        /*0776*/ 	.short	(.L_357 - .L_356)
	.align		4
.L_356:
        /*0778*/ 	.word	index@(_ZN2at6native29vectorized_elementwise_kernelILi4EZZZNS0_68_GLOBAL__N__08176361_30_ActivationHardsigmoidKernel_cu_f5210f67_354618hardsigmoid_kernelERNS_18TensorIteratorBaseEENKUlvE_clEvENKUlvE0_clEvEUlfE_St5arrayIPcLm2EEEEviT0_T1_)
        /*077c*/ 	.word	0x00000000


	//----- nvinfo : EIATTR_MIN_STACK_SIZE
	.align		4
.L_357:
        /*0780*/ 	.byte	0x04, 0x12
        /*0782*/ 	.short	(.L_359 - .L_358)
	.align		4
.L_358:
        /*0784*/ 	.word	index@(_ZN2at6native29vectorized_elementwise_kernelILi8EZZZNS0_68_GLOBAL__N__08176361_30_ActivationHardsigmoidKernel_cu_f5210f67_354618hardsigmoid_kernelERNS_18TensorIteratorBaseEENKUlvE_clEvENKUlvE0_clEvEUlfE_St5arrayIPcLm2EEEEviT0_T1_)
        /*0788*/ 	.word	0x00000000


	//----- nvinfo : EIATTR_MIN_STACK_SIZE
	.align		4
.L_359:
        /*078c*/ 	.byte	0x04, 0x12
        /*078e*/ 	.short	(.L_361 - .L_360)
	.align		4
.L_360:
        /*0790*/ 	.word	index@(_ZN2at6native18elementwise_kernelILi128ELi4EZNS0_15gpu_kernel_implIZZZNS0_68_GLOBAL__N__08176361_30_ActivationHardsigmoidKernel_cu_f5210f67_354618hardsigmoid_kernelERNS_18TensorIteratorBaseEENKUlvE_clEvENKUlvE_clEvEUldE_EEvS5_RKT_EUliE_EEviT1_)
        /*0794*/ 	.word	0x00000000


	//----- nvinfo : EIATTR_MIN_STACK_SIZE
	.align		4
.L_361:
        /*0798*/ 	.byte	0x04, 0x12
        /*079a*/ 	.short	(.L_363 - .L_362)
	.align		4
.L_362:
        /*079c*/ 	.word	index@(_ZN2at6native27unrolled_elementwise_kernelIZZZNS0_68_GLOBAL__N__08176361_30_ActivationHardsigmoidKernel_cu_f5210f67_354618hardsigmoid_kernelERNS_18TensorIteratorBaseEENKUlvE_clEvENKUlvE_clEvEUldE_St5arrayIPcLm2EELi4E23TrivialOffsetCalculatorILi1EjESC_NS0_6memory12LoadWithCastILi1EEENSD_13StoreWithCastILi1EEEEEviT_T0_T2_T3_T4_T5_)
        /*07a0*/ 	.word	0x00000000


	//----- nvinfo : EIATTR_MIN_STACK_SIZE
	.align		4
.L_363:
        /*07a4*/ 	.byte	0x04, 0x12
        /*07a6*/ 	.short	(.L_365 - .L_364)
	.align		4
.L_364:
        /*07a8*/ 	.word	index@(_ZN2at6native18elementwise_kernelILi128ELi2EZNS0_22gpu_kernel_impl_nocastIZZZNS0_68_GLOBAL__N__08176361_30_ActivationHardsigmoidKernel_cu_f5210f67_354618hardsigmoid_kernelERNS_18TensorIteratorBaseEENKUlvE_clEvENKUlvE_clEvEUldE_EEvS5_RKT_EUliE_EEviT1_)
        /*07ac*/ 	.word	0x00000000


	//----- nvinfo : EIATTR_MIN_STACK_SIZE
	.align		4
.L_365:
        /*07b0*/ 	.byte	0x04, 0x12
        /*07b2*/ 	.short	(.L_367 - .L_366)
	.align		4
.L_366:
        /*07b4*/ 	.word	index@(_ZN2at6native27unrolled_elementwise_kernelIZZZNS0_68_GLOBAL__N__08176361_30_ActivationHardsigmoidKernel_cu_f5210f67_354618hardsigmoid_kernelERNS_18TensorIteratorBaseEENKUlvE_clEvENKUlvE_clEvEUldE_St5arrayIPcLm2EELi4E23TrivialOffsetCalculatorILi1EjESC_NS0_6memory15LoadWithoutCastENSD_16StoreWithoutCastEEEviT_T0_T2_T3_T4_T5_)
        /*07b8*/ 	.word	0x00000000


	//----- nvinfo : EIATTR_MIN_STACK_SIZE
	.align		4
.L_367:
        /*07bc*/ 	.byte	0x04, 0x12
        /*07be*/ 	.short	(.L_369 - .L_368)
	.align		4
.L_368:
        /*07c0*/ 	.word	index@(_ZN2at6native29vectorized_elementwise_kernelILi2EZZZNS0_68_GLOBAL__N__08176361_30_ActivationHardsigmoidKernel_cu_f5210f67_354618hardsigmoid_kernelERNS_18TensorIteratorBaseEENKUlvE_clEvENKUlvE_clEvEUldE_St5arrayIPcLm2EEEEviT0_T1_)
        /*07c4*/ 	.word	0x00000000


	//----- nvinfo : EIATTR_MIN_STACK_SIZE
	.align		4
.L_369:
        /*07c8*/ 	.byte	0x04, 0x12
        /*07ca*/ 	.short	(.L_371 - .L_370)
	.align		4
.L_370:
        /*07cc*/ 	.word	index@(_ZN2at6native29vectorized_elementwise_kernelILi4EZZZNS0_68_GLOBAL__N__08176361_30_ActivationHardsigmoidKernel_cu_f5210f67_354618hardsigmoid_kernelERNS_18TensorIteratorBaseEENKUlvE_clEvENKUlvE_clEvEUldE_St5arrayIPcLm2EEEEviT0_T1_)
        /*07d0*/ 	.word	0x00000000


	//----- nvinfo : EIATTR_MIN_STACK_SIZE
	.align		4
.L_371:
        /*07d4*/ 	.byte	0x04, 0x12
        /*07d6*/ 	.short	(.L_373 - .L_372)
	.align		4
.L_372:
        /*07d8*/ 	.word	index@(_ZN2at6native29vectorized_elementwise_kernelILi8EZZZNS0_68_GLOBAL__N__08176361_30_ActivationHardsigmoidKernel_cu_f5210f67_354618hardsigmoid_kernelERNS_18TensorIteratorBaseEENKUlvE_clEvENKUlvE_clEvEUldE_St5arrayIPcLm2EEEEviT0_T1_)
        /*07dc*/ 	.word	0x00000000
.L_373:


//--------------------- .nv.compat                --------------------------
	.section	.nv.compat,"",@"SHT_CUDA_COMPAT_INFO"
	.align	4
        /*0000*/ 	.byte	0x02, 0x09, 0x00, 0x00, 0x02, 0x02, 0x01, 0x00, 0x02, 0x05, 0x05, 0x00, 0x03, 0x07, 0x01, 0x01
        /*0010*/ 	.byte	0x02, 0x03, 0x00, 0x00, 0x02, 0x06, 0x01, 0x00, 0x04, 0x0b, 0x08, 0x00, 0x00, 0x00, 0x00, 0x00
        /*0020*/ 	.byte	0x00, 0x00, 0x00, 0x00


//--------------------- .nv.info._ZN2at6native18elementwise_kernelILi128ELi4EZNS0_15gpu_kernel_implIZZZNS0_68_GLOBAL__N__08176361_30_ActivationHardsigmoidKernel_cu_f5210f67_354627hardsigmoid_backward_kernelERNS_18TensorIteratorBaseEENKUlvE_clEvENKUlvE2_clEvEUlN3c108BFloat16ES9_E_EEvS5_RKT_EUliE_EEviT1_ --------------------------
	.section	.nv.info._ZN2at6native18elementwise_kernelILi128ELi4EZNS0_15gpu_kernel_implIZZZNS0_68_GLOBAL__N__08176361_30_ActivationHardsigmoidKernel_cu_f5210f67_354627hardsigmoid_backward_kernelERNS_18TensorIteratorBaseEENKUlvE_clEvENKUlvE2_clEvEUlN3c108BFloat16ES9_E_EEvS5_RKT_EUliE_EEviT1_,"",@"SHT_CUDA_INFO"
	.sectionflags	@""
	.align	4


	//----- nvinfo : EIATTR_CUDA_API_VERSION
	.align		4
        /*0000*/ 	.byte	0x04, 0x37
        /*0002*/ 	.short	(.L_375 - .L_374)
.L_374:
        /*0004*/ 	.word	0x00000082


	//----- nvinfo : EIATTR_KPARAM_INFO
	.align		4
.L_375:
        /*0008*/ 	.byte	0x04, 0x17
        /*000a*/ 	.short	(.L_377 - .L_376)
.L_376:
        /*000c*/ 	.word	0x00000000
        /*0010*/ 	.short	0x0001
        /*0012*/ 	.short	0x0008
        /*0014*/ 	.byte	0x00, 0xf0, 0x81, 0x0a


	//----- nvinfo : EIATTR_KPARAM_INFO
	.align		4
.L_377:
        /*0018*/ 	.byte	0x04, 0x17
        /*001a*/ 	.short	(.L_379 - .L_378)
.L_378:
        /*001c*/ 	.word	0x00000000
        /*0020*/ 	.short	0x0000
        /*0022*/ 	.short	0x0000
        /*0024*/ 	.byte	0x00, 0xf0, 0x11, 0x00


	//----- nvinfo : EIATTR_SPARSE_MMA_MASK
	.align		4
.L_379:
        /*0028*/ 	.byte	0x03, 0x50
        /*002a*/ 	.short	0x0000


	//----- nvinfo : EIATTR_MAXREG_COUNT
	.align		4
        /*002c*/ 	.byte	0x03, 0x1b
        /*002e*/ 	.short	0x0080


	//----- nvinfo : EIATTR_EXTERNS
	.align		4
        /*0030*/ 	.byte	0x04, 0x0f
        /*0032*/ 	.short	(.L_381 - .L_380)


	//   ....[0]....
	.align		4
.L_380:
        /*0034*/ 	.word	index@(__assertfail)


	//----- nvinfo : EIATTR_MERCURY_ISA_VERSION
	.align		4
.L_381:
        /*0038*/ 	.byte	0x03, 0x5f
        /*003a*/ 	.short	0x0101


	//----- nvinfo : EIATTR_SYSCALL_OFFSETS
	.align		4
        /*003c*/ 	.byte	0x04, 0x46
        /*003e*/ 	.short	(.L_383 - .L_382)


	//   ....[0]....
.L_382:
        /*0040*/ 	.word	0x000026f0


	//   ....[1]....
        /*0044*/ 	.word	0x000036c0


	//   ....[2]....
        /*0048*/ 	.word	0x000046a0


	//   ....[3]....
        /*004c*/ 	.word	0x00006de0


	//   ....[4]....
        /*0050*/ 	.word	0x00007db0


	//   ....[5]....
        /*0054*/ 	.word	0x00008d90


	//   ....[6]....
        /*0058*/ 	.word	0x0000b4c0


	//   ....[7]....
        /*005c*/ 	.word	0x0000c490


	//   ....[8]....
        /*0060*/ 	.word	0x0000d470


	//   ....[9]....
        /*0064*/ 	.word	0x0000fb90


	//   ....[10]....
        /*0068*/ 	.word	0x00010b60


	//   ....[11]....
        /*006c*/ 	.word	0x00011b40


	//----- nvinfo : EIATTR_EXIT_INSTR_OFFSETS
	.align		4
.L_383:
        /*0070*/ 	.byte	0x04, 0x1c
        /*0072*/ 	.short	(.L_385 - .L_384)


	//   ....[0]....
.L_384:
        /*0074*/ 	.word	0x0000d540


	//   ....[1]....
        /*0078*/ 	.word	0x00010d70


	//   ....[2]....
        /*007c*/ 	.word	0x00010db0


	//   ....[3]....
        /*0080*/ 	.word	0x00010e50


	//   ....[4]....
        /*0084*/ 	.word	0x00010e90


	//   ....[5]....
        /*0088*/ 	.word	0x00010ed0


	//   ....[6]....
        /*008c*/ 	.word	0x00010f60


	//   ....[7]....
        /*0090*/ 	.word	0x00010fa0


	//   ....[8]....
        /*0094*/ 	.word	0x00011040


	//   ....[9]....
        /*0098*/ 	.word	0x00011090


	//   ....[10]....
        /*009c*/ 	.word	0x000110e0


	//   ....[11]....
        /*00a0*/ 	.word	0x000111b0


	//   ....[12]....
        /*00a4*/ 	.word	0x00011210


	//   ....[13]....
        /*00a8*/ 	.word	0x000113a0


	//   ....[14]....
        /*00ac*/ 	.word	0x00011500


	//   ....[15]....
        /*00b0*/ 	.word	0x00011520


	//   ....[16]....
        /*00b4*/ 	.word	0x000115e0


	//   ....[17]....
        /*00b8*/ 	.word	0x00011760


	//   ....[18]....
        /*00bc*/ 	.word	0x000118e0


	//   ....[19]....
        /*00c0*/ 	.word	0x00011a40


	//   ....[20]....
        /*00c4*/ 	.word	0x00011b50


	//   ....[21]....
        /*00c8*/ 	.word	0x00011b90


	//   ....[22]....
        /*00cc*/ 	.word	0x00011bd0


	//----- nvinfo : EIATTR_MAX_THREADS
	.align		4
.L_385:
        /*00d0*/ 	.byte	0x04, 0x05
        /*00d2*/ 	.short	(.L_387 - .L_386)
.L_386:
        /*00d4*/ 	.word	0x00000080
        /*00d8*/ 	.word	0x00000001
        /*00dc*/ 	.word	0x00000001


	//----- nvinfo : EIATTR_CRS_STACK_SIZE
	.align		4
.L_387:
        /*00e0*/ 	.byte	0x04, 0x1e
        /*00e2*/ 	.short	(.L_389 - .L_388)
.L_388:
        /*00e4*/ 	.word	0x00000000


	//----- nvinfo : EIATTR_CBANK_PARAM_SIZE
	.align		4
.L_389:
        /*00e8*/ 	.byte	0x03, 0x19
        /*00ea*/ 	.short	0x02a8


	//----- nvinfo : EIATTR_PARAM_CBANK
	.align		4
        /*00ec*/ 	.byte	0x04, 0x0a
        /*00ee*/ 	.short	(.L_391 - .L_390)
	.align		4
.L_390:
        /*00f0*/ 	.word	index@(.nv.constant0._ZN2at6native18elementwise_kernelILi128ELi4EZNS0_15gpu_kernel_implIZZZNS0_68_GLOBAL__N__08176361_30_ActivationHardsigmoidKernel_cu_f5210f67_354627hardsigmoid_backward_kernelERNS_18TensorIteratorBaseEENKUlvE_clEvENKUlvE2_clEvEUlN3c108BFloat16ES9_E_EEvS5_RKT_EUliE_EEviT1_)
        /*00f4*/ 	.short	0x0210
        /*00f6*/ 	.short	0x02a8


	//----- nvinfo : EIATTR_SW_WAR
	.align		4
.L_391:
        /*00f8*/ 	.byte	0x04, 0x36
        /*00fa*/ 	.short	(.L_393 - .L_392)
.L_392:
        /*00fc*/ 	.word	0x00000008
.L_393:


//--------------------- .nv.info._ZN2at6native27unrolled_elementwise_kernelIZZZNS0_68_GLOBAL__N__08176361_30_ActivationHardsigmoidKernel_cu_f5210f67_354627hardsigmoid_backward_kernelERNS_18TensorIteratorBaseEENKUlvE_clEvENKUlvE2_clEvEUlN3c108BFloat16ES8_E_St5arrayIPcLm3EELi4E23TrivialOffsetCalculatorILi2EjESD_ILi1EjENS0_6memory12LoadWithCastILi2EEENSG_13StoreWithCastILi1EEEEEviT_T0_T2_T3_T4_T5_ --------------------------
	.section	.nv.info._ZN2at6native27unrolled_elementwise_kernelIZZZNS0_68_GLOBAL__N__08176361_30_ActivationHardsigmoidKernel_cu_f5210f67_354627hardsigmoid_backward_kernelERNS_18TensorIteratorBaseEENKUlvE_clEvENKUlvE2_clEvEUlN3c108BFloat16ES8_E_St5arrayIPcLm3EELi4E23TrivialOffsetCalculatorILi2EjESD_ILi1EjENS0_6memory12LoadWithCastILi2EEENSG_13StoreWithCastILi1EEEEEviT_T0_T2_T3_T4_T5_,"",@"SHT_CUDA_INFO"
	.sectionflags	@""
	.align	4


	//----- nvinfo : EIATTR_CUDA_API_VERSION
	.align		4
        /*0000*/ 	.byte	0x04, 0x37
        /*0002*/ 	.short	(.L_395 - .L_394)
.L_394:
        /*0004*/ 	.word	0x00000082


	//----- nvinfo : EIATTR_KPARAM_INFO
	.align		4
.L_395:
        /*0008*/ 	.byte	0x04, 0x17
        /*000a*/ 	.short	(.L_397 - .L_396)
.L_396:
        /*000c*/ 	.word	0x00000000
        /*0010*/ 	.short	0x0006
        /*0012*/ 	.short	0x0048
        /*0014*/ 	.byte	0x00, 0xf0, 0x21, 0x00


	//----- nvinfo : EIATTR_KPARAM_INFO
	.align		4
.L_397:
        /*0018*/ 	.byte	0x04, 0x17
        /*001a*/ 	.short	(.L_399 - .L_398)
.L_398:
        /*001c*/ 	.word	0x00000000
        /*0020*/ 	.short	0x0005
        /*0022*/ 	.short	0x003c
        /*0024*/ 	.byte	0x00, 0xf0, 0x31, 0x00


	//----- nvinfo : EIATTR_KPARAM_INFO
	.align		4
.L_399:
        /*0028*/ 	.byte	0x04, 0x17
        /*002a*/ 	.short	(.L_401 - .L_400)
.L_400:
        /*002c*/ 	.word	0x00000000
        /*0030*/ 	.short	0x0004
        /*0032*/ 	.short	0x0039
        /*0034*/ 	.byte	0x00, 0xf0, 0x05, 0x00


	//----- nvinfo : EIATTR_KPARAM_INFO
	.align		4
.L_401:
        /*0038*/ 	.byte	0x04, 0x17
        /*003a*/ 	.short	(.L_403 - .L_402)
.L_402:
        /*003c*/ 	.word	0x00000000
        /*0040*/ 	.short	0x0003
        /*0042*/ 	.short	0x0038
        /*0044*/ 	.byte	0x00, 0xf0, 0x05, 0x00


	//----- nvinfo : EIATTR_KPARAM_INFO
	.align		4
.L_403:
        /*0048*/ 	.byte	0x04, 0x17
        /*004a*/ 	.short	(.L_405 - .L_404)
.L_404:
        /*004c*/ 	.word	0x00000000
        /*0050*/ 	.short	0x0002
        /*0052*/ 	.short	0x0020
        /*0054*/ 	.byte	0x00, 0xf0, 0x61, 0x00


	//----- nvinfo : EIATTR_KPARAM_INFO
	.align		4
.L_405:
        /*0058*/ 	.byte	0x04, 0x17
        /*005a*/ 	.short	(.L_407 - .L_406)
.L_406:
        /*005c*/ 	.word	0x00000000
        /*0060*/ 	.short	0x0001
        /*0062*/ 	.short	0x0008
        /*0064*/ 	.byte	0x00, 0xf0, 0x61, 0x00


	//----- nvinfo : EIATTR_KPARAM_INFO
	.align		4
.L_407:
        /*0068*/ 	.byte	0x04, 0x17
        /*006a*/ 	.short	(.L_409 - .L_408)
.L_408:
        /*006c*/ 	.word	0x00000000
        /*0070*/ 	.short	0x0000
        /*0072*/ 	.short	0x0000
        /*0074*/ 	.byte	0x00, 0xf0, 0x11, 0x00


	//----- nvinfo : EIATTR_SPARSE_MMA_MASK
	.align		4
.L_409:
        /*0078*/ 	.byte	0x03, 0x50
        /*007a*/ 	.short	0x0000


	//----- nvinfo : EIATTR_MAXREG_COUNT
	.align		4
        /*007c*/ 	.byte	0x03, 0x1b
        /*007e*/ 	.short	0x00ff


	//----- nvinfo : EIATTR_EXTERNS
	.align		4
        /*0080*/ 	.byte	0x04, 0x0f
        /*0082*/ 	.short	(.L_411 - .L_410)


	//   ....[0]....
	.align		4
.L_410:
        /*0084*/ 	.word	index@(__assertfail)


	//----- nvinfo : EIATTR_MERCURY_ISA_VERSION
	.align		4
.L_411:
        /*0088*/ 	.byte	0x03, 0x5f
        /*008a*/ 	.short	0x0101


	//----- nvinfo : EIATTR_SYSCALL_OFFSETS
	.align		4
        /*008c*/ 	.byte	0x04, 0x46
        /*008e*/ 	.short	(.L_413 - .L_412)


	//   ....[0]....
.L_412:
        /*0090*/ 	.word	0x000010f0


	//   ....[1]....
        /*0094*/ 	.word	0x000021b0


	//   ....[2]....
        /*0098*/ 	.word	0x000032f0


	//   ....[3]....
        /*009c*/ 	.word	0x000043b0


	//   ....[4]....
        /*00a0*/ 	.word	0x00005500


	//   ....[5]....
        /*00a4*/ 	.word	0x000065d0


	//   ....[6]....
        /*00a8*/ 	.word	0x00007700


	//   ....[7]....
        /*00ac*/ 	.word	0x000086e0


	//   ....[8]....
        /*00b0*/ 	.word	0x00009a80


	//   ....[9]....
        /*00b4*/ 	.word	0x0000aaa0


	//   ....[10]....
        /*00b8*/ 	.word	0x0000ba80


	//   ....[11]....
        /*00bc*/ 	.word	0x0000ca60


	//----- nvinfo : EIATTR_EXIT_INSTR_OFFSETS
	.align		4
.L_413:
        /*00c0*/ 	.byte	0x04, 0x1c
        /*00c2*/ 	.short	(.L_415 - .L_414)


	//   ....[0]....
.L_414:
        /*00c4*/ 	.word	0x0000bb40


	//   ....[1]....
        /*00c8*/ 	.word	0x0000bc90


	//   ....[2]....
        /*00cc*/ 	.word	0x0000bcd0


	//   ....[3]....
        /*00d0*/ 	.word	0x0000bd70


	//   ....[4]....
        /*00d4*/ 	.word	0x0000bdb0


	//   ....[5]....
        /*00d8*/ 	.word	0x0000bdf0


	//   ....[6]....
        /*00dc*/ 	.word	0x0000be80


	//   ....[7]....
        /*00e0*/ 	.word	0x0000bec0


	//   ....[8]....
        /*00e4*/ 	.word	0x0000bf60


	//   ....[9]....
        /*00e8*/ 	.word	0x0000bfb0


	//   ....[10]....
        /*00ec*/ 	.word	0x0000c000


	//   ....[11]....
        /*00f0*/ 	.word	0x0000c0d0


	//   ....[12]....
        /*00f4*/ 	.word	0x0000c130


	//   ....[13]....
        /*00f8*/ 	.word	0x0000c2c0


	//   ....[14]....
        /*00fc*/ 	.word	0x0000c420


	//   ....[15]....
        /*0100*/ 	.word	0x0000c440


	//   ....[16]....
        /*0104*/ 	.word	0x0000c500


	//   ....[17]....
        /*0108*/ 	.word	0x0000c680


	//   ....[18]....
        /*010c*/ 	.word	0x0000c800


	//   ....[19]....
        /*0110*/ 	.word	0x0000c960


	//   ....[20]....
        /*0114*/ 	.word	0x0000ca70


	//   ....[21]....
        /*0118*/ 	.word	0x0000cab0


	//   ....[22]....
        /*011c*/ 	.word	0x0000caf0


	//----- nvinfo : EIATTR_MAX_THREADS
	.align		4
.L_415:
        /*0120*/ 	.byte	0x04, 0x05
        /*0122*/ 	.short	(.L_417 - .L_416)
.L_416:
        /*0124*/ 	.word	0x00000080
        /*0128*/ 	.word	0x00000001
        /*012c*/ 	.word	0x00000001


	//----- nvinfo : EIATTR_CRS_STACK_SIZE
	.align		4
.L_417:
        /*0130*/ 	.byte	0x04, 0x1e
        /*0132*/ 	.short	(.L_419 - .L_418)
.L_418:
        /*0134*/ 	.word	0x00000000


	//----- nvinfo : EIATTR_CBANK_PARAM_SIZE
	.align		4
.L_419:
        /*0138*/ 	.byte	0x03, 0x19
        /*013a*/ 	.short	0x0050


	//----- nvinfo : EIATTR_PARAM_CBANK
	.align		4
        /*013c*/ 	.byte	0x04, 0x0a
        /*013e*/ 	.short	(.L_421 - .L_420)
	.align		4
.L_420:
        /*0140*/ 	.word	index@(.nv.constant0._ZN2at6native27unrolled_elementwise_kernelIZZZNS0_68_GLOBAL__N__08176361_30_ActivationHardsigmoidKernel_cu_f5210f67_354627hardsigmoid_backward_kernelERNS_18TensorIteratorBaseEENKUlvE_clEvENKUlvE2_clEvEUlN3c108BFloat16ES8_E_St5arrayIPcLm3EELi4E23TrivialOffsetCalculatorILi2EjESD_ILi1EjENS0_6memory12LoadWithCastILi2EEENSG_13StoreWithCastILi1EEEEEviT_T0_T2_T3_T4_T5_)
        /*0144*/ 	.short	0x0210
        /*0146*/ 	.short	0x0050


	//----- nvinfo : EIATTR_SW_WAR
	.align		4
.L_421:
        /*0148*/ 	.byte	0x04, 0x36
        /*014a*/ 	.short	(.L_423 - .L_422)
.L_422:
        /*014c*/ 	.word	0x00000008
.L_423:


//--------------------- .nv.info._ZN2at6native18elementwise_kernelILi128ELi4EZNS0_22gpu_kernel_impl_nocastIZZZNS0_68_GLOBAL__N__08176361_30_ActivationHardsigmoidKernel_cu_f5210f67_354627hardsigmoid_backward_kernelERNS_18TensorIteratorBaseEENKUlvE_clEvENKUlvE2_clEvEUlN3c108BFloat16ES9_E_EEvS5_RKT_EUliE_EEviT1_ --------------------------
	.section	.nv.info._ZN2at6native18elementwise_kernelILi128ELi4EZNS0_22gpu_kernel_impl_nocastIZZZNS0_68_GLOBAL__N__08176361_30_ActivationHardsigmoidKernel_cu_f5210f67_354627hardsigmoid_backward_kernelERNS_18TensorIteratorBaseEENKUlvE_clEvENKUlvE2_clEvEUlN3c108BFloat16ES9_E_EEvS5_RKT_EUliE_EEviT1_,"",@"SHT_CUDA_INFO"
	.sectionflags	@""
	.align	4


	//----- nvinfo : EIATTR_CUDA_API_VERSION
	.align		4
        /*0000*/ 	.byte	0x04, 0x37
        /*0002*/ 	.short	(.L_425 - .L_424)
.L_424:
        /*0004*/ 	.word	0x00000082


	//----- nvinfo : EIATTR_KPARAM_INFO
	.align		4
.L_425:
        /*0008*/ 	.byte	0x04, 0x17
        /*000a*/ 	.short	(.L_427 - .L_426)
.L_426:
        /*000c*/ 	.word	0x00000000
        /*0010*/ 	.short	0x0001
        /*0012*/ 	.short	0x0008
        /*0014*/ 	.byte	0x00, 0xf0, 0x61, 0x0a


	//----- nvinfo : EIATTR_KPARAM_INFO
	.align		4
.L_427:
        /*0018*/ 	.byte	0x04, 0x17
        /*001a*/ 	.short	(.L_429 - .L_428)
.L_428:
        /*001c*/ 	.word	0x00000000
        /*0020*/ 	.short	0x0000
        /*0022*/ 	.short	0x0000
        /*0024*/ 	.byte	0x00, 0xf0, 0x11, 0x00


	//----- nvinfo : EIATTR_SPARSE_MMA_MASK
	.align		4
.L_429:
        /*0028*/ 	.byte	0x03, 0x50
        /*002a*/ 	.short	0x0000


	//----- nvinfo : EIATTR_MAXREG_COUNT
	.align		4
        /*002c*/ 	.byte	0x03, 0x1b
        /*002e*/ 	.short	0x0080


	//----- nvinfo : EIATTR_MERCURY_ISA_VERSION
	.align		4
        /*0030*/ 	.byte	0x03, 0x5f
        /*0032*/ 	.short	0x0101


	//----- nvinfo : EIATTR_EXIT_INSTR_OFFSETS
	.align		4
        /*0034*/ 	.byte	0x04, 0x1c
        /*0036*/ 	.short	(.L_431 - .L_430)


	//   ....[0]....
.L_430:
        /*0038*/ 	.word	0x00004740


	//   ....[1]....
        /*003c*/ 	.word	0x00005ea0


	//----- nvinfo : EIATTR_MAX_THREADS
	.align		4
.L_431:
        /*0040*/ 	.byte	0x04, 0x05
        /*0042*/ 	.short	(.L_433 - .L_432)
.L_432:
        /*0044*/ 	.word	0x00000080
        /*0048*/ 	.word	0x00000001
        /*004c*/ 	.word	0x00000001


	//----- nvinfo : EIATTR_CRS_STACK_SIZE
	.align		4
.L_433:
        /*0050*/ 	.byte	0x04, 0x1e
        /*0052*/ 	.short	(.L_435 - .L_434)
.L_434:
        /*0054*/ 	.word	0x00000000


	//----- nvinfo : EIATTR_CBANK_PARAM_SIZE
	.align		4
.L_435:
        /*0058*/ 	.byte	0x03, 0x19
        /*005a*/ 	.short	0x02a0


	//----- nvinfo : EIATTR_PARAM_CBANK
	.align		4
        /*005c*/ 	.byte	0x04, 0x0a
        /*005e*/ 	.short	(.L_437 - .L_436)
	.align		4
.L_436:
        /*0060*/ 	.word	index@(.nv.constant0._ZN2at6native18elementwise_kernelILi128ELi4EZNS0_22gpu_kernel_impl_nocastIZZZNS0_68_GLOBAL__N__08176361_30_ActivationHardsigmoidKernel_cu_f5210f67_354627hardsigmoid_backward_kernelERNS_18TensorIteratorBaseEENKUlvE_clEvENKUlvE2_clEvEUlN3c108BFloat16ES9_E_EEvS5_RKT_EUliE_EEviT1_)
        /*0064*/ 	.short	0x0210
        /*0066*/ 	.short	0x02a0


	//----- nvinfo : EIATTR_SW_WAR
	.align		4
.L_437:
        /*0068*/ 	.byte	0x04, 0x36
        /*006a*/ 	.short	(.L_439 - .L_438)
.L_438:
        /*006c*/ 	.word	0x00000008
.L_439:


//--------------------- .nv.info._ZN2at6native27unrolled_elementwise_kernelIZZZNS0_68_GLOBAL__N__08176361_30_ActivationHardsigmoidKernel_cu_f5210f67_354627hardsigmoid_backward_kernelERNS_18TensorIteratorBaseEENKUlvE_clEvENKUlvE2_clEvEUlN3c108BFloat16ES8_E_St5arrayIPcLm3EELi4E23TrivialOffsetCalculatorILi2EjESD_ILi1EjENS0_6memory15LoadWithoutCastENSG_16StoreWithoutCastEEEviT_T0_T2_T3_T4_T5_ --------------------------
	.section	.nv.info._ZN2at6native27unrolled_elementwise_kernelIZZZNS0_68_GLOBAL__N__08176361_30_ActivationHardsigmoidKernel_cu_f5210f67_354627hardsigmoid_backward_kernelERNS_18TensorIteratorBaseEENKUlvE_clEvENKUlvE2_clEvEUlN3c108BFloat16ES8_E_St5arrayIPcLm3EELi4E23TrivialOffsetCalculatorILi2EjESD_ILi1EjENS0_6memory15LoadWithoutCastENSG_16StoreWithoutCastEEEviT_T0_T2_T3_T4_T5_,"",@"SHT_CUDA_INFO"
	.sectionflags	@""
	.align	4


	//----- nvinfo : EIATTR_CUDA_API_VERSION
	.align		4
        /*0000*/ 	.byte	0x04, 0x37
        /*0002*/ 	.short	(.L_441 - .L_440)
.L_440:
        /*0004*/ 	.word	0x00000082


	//----- nvinfo : EIATTR_KPARAM_INFO
	.align		4
.L_441:
        /*0008*/ 	.byte	0x04, 0x17
        /*000a*/ 	.short	(.L_443 - .L_442)
.L_442:
        /*000c*/ 	.word	0x00000000
        /*0010*/ 	.short	0x0006
        /*0012*/ 	.short	0x003b
        /*0014*/ 	.byte	0x00, 0xf0, 0x05, 0x00


	//----- nvinfo : EIATTR_KPARAM_INFO
	.align		4
.L_443:
        /*0018*/ 	.byte	0x04, 0x17
        /*001a*/ 	.short	(.L_445 - .L_444)
.L_444:
        /*001c*/ 	.word	0x00000000
        /*0020*/ 	.short	0x0005
        /*0022*/ 	.short	0x003a
        /*0024*/ 	.byte	0x00, 0xf0, 0x05, 0x00


	//----- nvinfo : EIATTR_KPARAM_INFO
	.align		4
.L_445:
        /*0028*/ 	.byte	0x04, 0x17
        /*002a*/ 	.short	(.L_447 - .L_446)
.L_446:
        /*002c*/ 	.word	0x00000000
        /*0030*/ 	.short	0x0004
        /*0032*/ 	.short	0x0039
        /*0034*/ 	.byte	0x00, 0xf0, 0x05, 0x00


	//----- nvinfo : EIATTR_KPARAM_INFO
	.align		4
.L_447:
        /*0038*/ 	.byte	0x04, 0x17
        /*003a*/ 	.short	(.L_449 - .L_448)
.L_448:
        /*003c*/ 	.word	0x00000000
        /*0040*/ 	.short	0x0003
        /*0042*/ 	.short	0x0038
        /*0044*/ 	.byte	0x00, 0xf0, 0x05, 0x00


	//----- nvinfo : EIATTR_KPARAM_INFO
	.align		4
.L_449:
        /*0048*/ 	.byte	0x04, 0x17
        /*004a*/ 	.short	(.L_451 - .L_450)
.L_450:
        /*004c*/ 	.word	0x00000000
        /*0050*/ 	.short	0x0002
        /*0052*/ 	.short	0x0020
        /*0054*/ 	.byte	0x00, 0xf0, 0x61, 0x00


	//----- nvinfo : EIATTR_KPARAM_INFO
	.align		4
.L_451:
        /*0058*/ 	.byte	0x04, 0x17
        /*005a*/ 	.short	(.L_453 - .L_452)
.L_452:
        /*005c*/ 	.word	0x00000000
        /*0060*/ 	.short	0x0001
        /*0062*/ 	.short	0x0008
        /*0064*/ 	.byte	0x00, 0xf0, 0x61, 0x00


	//----- nvinfo : EIATTR_KPARAM_INFO
	.align		4
.L_453:
        /*0068*/ 	.byte	0x04, 0x17
        /*006a*/ 	.short	(.L_455 - .L_454)
.L_454:
        /*006c*/ 	.word	0x00000000
        /*0070*/ 	.short	0x0000
        /*0072*/ 	.short	0x0000
        /*0074*/ 	.byte	0x00, 0xf0, 0x11, 0x00


	//----- nvinfo : EIATTR_SPARSE_MMA_MASK
	.align		4
.L_455:
        /*0078*/ 	.byte	0x03, 0x50
        /*007a*/ 	.short	0x0000


	//----- nvinfo : EIATTR_MAXREG_COUNT
	.align		4
        /*007c*/ 	.byte	0x03, 0x1b
        /*007e*/ 	.short	0x00ff


	//----- nvinfo : EIATTR_MERCURY_ISA_VERSION
	.align		4
        /*0080*/ 	.byte	0x03, 0x5f
        /*0082*/ 	.short	0x0101


	//----- nvinfo : EIATTR_EXIT_INSTR_OFFSETS
	.align		4
        /*0084*/ 	.byte	0x04, 0x1c
        /*0086*/ 	.short	(.L_457 - .L_456)


	//   ....[0]....
.L_456:
        /*0088*/ 	.word	0x00000650


	//   ....[1]....
        /*008c*/ 	.word	0x00000720


	//----- nvinfo : EIATTR_MAX_THREADS
	.align		4
.L_457:
        /*0090*/ 	.byte	0x04, 0x05
        /*0092*/ 	.short	(.L_459 - .L_458)
.L_458:
        /*0094*/ 	.word	0x00000080
        /*0098*/ 	.word	0x00000001
        /*009c*/ 	.word	0x00000001


	//----- nvinfo : EIATTR_CRS_STACK_SIZE
	.align		4
.L_459:
        /*00a0*/ 	.byte	0x04, 0x1e
        /*00a2*/ 	.short	(.L_461 - .L_460)
.L_460:
        /*00a4*/ 	.word	0x00000000


	//----- nvinfo : EIATTR_CBANK_PARAM_SIZE
	.align		4
.L_461:
        /*00a8*/ 	.byte	0x03, 0x19
        /*00aa*/ 	.short	0x003c


	//----- nvinfo : EIATTR_PARAM_CBANK
	.align		4
        /*00ac*/ 	.byte	0x04, 0x0a
        /*00ae*/ 	.short	(.L_463 - .L_462)
	.align		4
.L_462:
        /*00b0*/ 	.word	index@(.nv.constant0._ZN2at6native27unrolled_elementwise_kernelIZZZNS0_68_GLOBAL__N__08176361_30_ActivationHardsigmoidKernel_cu_f5210f67_354627hardsigmoid_backward_kernelERNS_18TensorIteratorBaseEENKUlvE_clEvENKUlvE2_clEvEUlN3c108BFloat16ES8_E_St5arrayIPcLm3EELi4E23TrivialOffsetCalculatorILi2EjESD_ILi1EjENS0_6memory15LoadWithoutCastENSG_16StoreWithoutCastEEEviT_T0_T2_T3_T4_T5_)
        /*00b4*/ 	.short	0x0210
        /*00b6*/ 	.short	0x003c


	//----- nvinfo : EIATTR_SW_WAR
	.align		4
.L_463:
        /*00b8*/ 	.byte	0x04, 0x36
        /*00ba*/ 	.short	(.L_465 - .L_464)
.L_464:
        /*00bc*/ 	.word	0x00000008
.L_465:


//--------------------- .nv.info._ZN2at6native29vectorized_elementwise_kernelILi2EZZZNS0_68_GLOBAL__N__08176361_30_ActivationHardsigmoidKernel_cu_f5210f67_354627hardsigmoid_backward_kernelERNS_18TensorIteratorBaseEENKUlvE_clEvENKUlvE2_clEvEUlN3c108BFloat16ES8_E_St5arrayIPcLm3EEEEviT0_T1_ --------------------------
	.section	.nv.info._ZN2at6native29vectorized_elementwise_kernelILi2EZZZNS0_68_GLOBAL__N__08176361_30_ActivationHardsigmoidKernel_cu_f5210f67_354627hardsigmoid_backward_kernelERNS_18TensorIteratorBaseEENKUlvE_clEvENKUlvE2_clEvEUlN3c108BFloat16ES8_E_St5arrayIPcLm3EEEEviT0_T1_,"",@"SHT_CUDA_INFO"
	.sectionflags	@""
	.align	4


	//----- nvinfo : EIATTR_CUDA_API_VERSION
	.align		4
        /*0000*/ 	.byte	0x04, 0x37
        /*0002*/ 	.short	(.L_467 - .L_466)
.L_466:
        /*0004*/ 	.word	0x00000082


	//----- nvinfo : EIATTR_KPARAM_INFO
	.align		4
.L_467:
        /*0008*/ 	.byte	0x04, 0x17
        /*000a*/ 	.short	(.L_469 - .L_468)
.L_468:
        /*000c*/ 	.word	0x00000000
        /*0010*/ 	.short	0x0002
        /*0012*/ 	.short	0x0020
        /*0014*/ 	.byte	0x00, 0xf0, 0x61, 0x00


	//----- nvinfo : EIATTR_KPARAM_INFO
	.align		4
.L_469:
        /*0018*/ 	.byte	0x04, 0x17
        /*001a*/ 	.short	(.L_471 - .L_470)
.L_470:
        /*001c*/ 	.word	0x00000000
        /*0020*/ 	.short	0x0001
        /*0022*/ 	.short	0x0008
        /*0024*/ 	.byte	0x00, 0xf0, 0x61, 0x00


	//----- nvinfo : EIATTR_KPARAM_INFO
	.align		4
.L_471:
        /*0028*/ 	.byte	0x04, 0x17
        /*002a*/ 	.short	(.L_473 - .L_472)
.L_472:
        /*002c*/ 	.word	0x00000000
        /*0030*/ 	.short	0x0000
        /*0032*/ 	.short	0x0000
        /*0034*/ 	.byte	0x00, 0xf0, 0x11, 0x00


	//----- nvinfo : EIATTR_SPARSE_MMA_MASK
	.align		4
.L_473:
        /*0038*/ 	.byte	0x03, 0x50
        /*003a*/ 	.short	0x0000


	//----- nvinfo : EIATTR_MAXREG_COUNT
	.align		4
        /*003c*/ 	.byte	0x03, 0x1b
        /*003e*/ 	.short	0x00ff


	//----- nvinfo : EIATTR_MERCURY_ISA_VERSION
	.align		4
        /*0040*/ 	.byte	0x03, 0x5f
        /*0042*/ 	.short	0x0101


	//----- nvinfo : EIATTR_EXIT_INSTR_OFFSETS
	.align		4
        /*0044*/ 	.byte	0x04, 0x1c
        /*0046*/ 	.short	(.L_475 - .L_474)


	//   ....[0]....
.L_474:
        /*0048*/ 	.word	0x00000620


	//   ....[1]....
        /*004c*/ 	.word	0x000013f0


	//   ....[2]....
        /*0050*/ 	.word	0x00001440


	//----- nvinfo : EIATTR_MAX_THREADS
	.align		4
.L_475:
        /*0054*/ 	.byte	0x04, 0x05
        /*0056*/ 	.short	(.L_477 - .L_476)
.L_476:
        /*0058*/ 	.word	0x00000080
        /*005c*/ 	.word	0x00000001
        /*0060*/ 	.word	0x00000001


	//----- nvinfo : EIATTR_CRS_STACK_SIZE
	.align		4
.L_477:
        /*0064*/ 	.byte	0x04, 0x1e
        /*0066*/ 	.short	(.L_479 - .L_478)
.L_478:
        /*0068*/ 	.word	0x00000000


	//----- nvinfo : EIATTR_CBANK_PARAM_SIZE
	.align		4
.L_479:
        /*006c*/ 	.byte	0x03, 0x19
        /*006e*/ 	.short	0x0038


	//----- nvinfo : EIATTR_PARAM_CBANK
	.align		4
        /*0070*/ 	.byte	0x04, 0x0a
        /*0072*/ 	.short	(.L_481 - .L_480)
	.align		4
.L_480:
        /*0074*/ 	.word	index@(.nv.constant0._ZN2at6native29vectorized_elementwise_kernelILi2EZZZNS0_68_GLOBAL__N__08176361_30_ActivationHardsigmoidKernel_cu_f5210f67_354627hardsigmoid_backward_kernelERNS_18TensorIteratorBaseEENKUlvE_clEvENKUlvE2_clEvEUlN3c108BFloat16ES8_E_St5arrayIPcLm3EEEEviT0_T1_)
        /*0078*/ 	.short	0x0210
        /*007a*/ 	.short	0x0038


	//----- nvinfo : EIATTR_SW_WAR
	.align		4
.L_481:
        /*007c*/ 	.byte	0x04, 0x36
        /*007e*/ 	.short	(.L_483 - .L_482)
.L_482:
        /*0080*/ 	.word	0x00000008
.L_483:


//--------------------- .nv.info._ZN2at6native29vectorized_elementwise_kernelILi4EZZZNS0_68_GLOBAL__N__08176361_30_ActivationHardsigmoidKernel_cu_f5210f67_354627hardsigmoid_backward_kernelERNS_18TensorIteratorBaseEENKUlvE_clEvENKUlvE2_clEvEUlN3c108BFloat16ES8_E_St5arrayIPcLm3EEEEviT0_T1_ --------------------------
	.section	.nv.info._ZN2at6native29vectorized_elementwise_kernelILi4EZZZNS0_68_GLOBAL__N__08176361_30_ActivationHardsigmoidKernel_cu_f5210f67_354627hardsigmoid_backward_kernelERNS_18TensorIteratorBaseEENKUlvE_clEvENKUlvE2_clEvEUlN3c108BFloat16ES8_E_St5arrayIPcLm3EEEEviT0_T1_,"",@"SHT_CUDA_INFO"
	.sectionflags	@""
	.align	4


	//----- nvinfo : EIATTR_CUDA_API_VERSION
	.align		4
        /*0000*/ 	.byte	0x04, 0x37
        /*0002*/ 	.short	(.L_485 - .L_484)
.L_484:
        /*0004*/ 	.word	0x00000082


	//----- nvinfo : EIATTR_KPARAM_INFO
	.align		4
.L_485:
        /*0008*/ 	.byte	0x04, 0x17
        /*000a*/ 	.short	(.L_487 - .L_486)
.L_486:
        /*000c*/ 	.word	0x00000000
        /*0010*/ 	.short	0x0002
        /*0012*/ 	.short	0x0020
        /*0014*/ 	.byte	0x00, 0xf0, 0x61, 0x00


	//----- nvinfo : EIATTR_KPARAM_INFO
	.align		4
.L_487:
        /*0018*/ 	.byte	0x04, 0x17
        /*001a*/ 	.short	(.L_489 - .L_488)
.L_488:
        /*001c*/ 	.word	0x00000000
        /*0020*/ 	.short	0x0001
        /*0022*/ 	.short	0x0008
        /*0024*/ 	.byte	0x00, 0xf0, 0x61, 0x00


	//----- nvinfo : EIATTR_KPARAM_INFO
	.align		4
.L_489:
        /*0028*/ 	.byte	0x04, 0x17
        /*002a*/ 	.short	(.L_491 - .L_490)
.L_490:
        /*002c*/ 	.word	0x00000000
        /*0030*/ 	.short	0x0000
        /*0032*/ 	.short	0x0000
        /*0034*/ 	.byte	0x00, 0xf0, 0x11, 0x00


	//----- nvinfo : EIATTR_SPARSE_MMA_MASK
	.align		4
.L_491:
        /*0038*/ 	.byte	0x03, 0x50
        /*003a*/ 	.short	0x0000


	//----- nvinfo : EIATTR_MAXREG_COUNT
	.align		4
        /*003c*/ 	.byte	0x03, 0x1b
        /*003e*/ 	.short	0x00ff


	//----- nvinfo : EIATTR_MERCURY_ISA_VERSION
	.align		4
        /*0040*/ 	.byte	0x03, 0x5f
        /*0042*/ 	.short	0x0101


	//----- nvinfo : EIATTR_EXIT_INSTR_OFFSETS
	.align		4
        /*0044*/ 	.byte	0x04, 0x1c
        /*0046*/ 	.short	(.L_493 - .L_492)


	//   ....[0]....
.L_492:
        /*0048*/ 	.word	0x000005c0


	//   ....[1]....
        /*004c*/ 	.word	0x00001390


	//   ....[2]....
        /*0050*/ 	.word	0x000013e0


	//----- nvinfo : EIATTR_MAX_THREADS
	.align		4
.L_493:
        /*0054*/ 	.byte	0x04, 0x05
        /*0056*/ 	.short	(.L_495 - .L_494)
.L_494:
        /*0058*/ 	.word	0x00000080
        /*005c*/ 	.word	0x00000001
        /*0060*/ 	.word	0x00000001


	//----- nvinfo : EIATTR_CRS_STACK_SIZE
	.align		4
.L_495:
        /*0064*/ 	.byte	0x04, 0x1e
        /*0066*/ 	.short	(.L_497 - .L_496)
.L_496:
        /*0068*/ 	.word	0x00000000


	//----- nvinfo : EIATTR_CBANK_PARAM_SIZE
	.align		4
.L_497:
        /*006c*/ 	.byte	0x03, 0x19
        /*006e*/ 	.short	0x0038


	//----- nvinfo : EIATTR_PARAM_CBANK
	.align		4
        /*0070*/ 	.byte	0x04, 0x0a
        /*0072*/ 	.short	(.L_499 - .L_498)
	.align		4
.L_498:
        /*0074*/ 	.word	index@(.nv.constant0._ZN2at6native29vectorized_elementwise_kernelILi4EZZZNS0_68_GLOBAL__N__08176361_30_ActivationHardsigmoidKernel_cu_f5210f67_354627hardsigmoid_backward_kernelERNS_18TensorIteratorBaseEENKUlvE_clEvENKUlvE2_clEvEUlN3c108BFloat16ES8_E_St5arrayIPcLm3EEEEviT0_T1_)
        /*0078*/ 	.short	0x0210
        /*007a*/ 	.short	0x0038


	//----- nvinfo : EIATTR_SW_WAR
	.align		4
.L_499:
        /*007c*/ 	.byte	0x04, 0x36
        /*007e*/ 	.short	(.L_501 - .L_500)
.L_500:
        /*0080*/ 	.word	0x00000008
.L_501:


//--------------------- .nv.info._ZN2at6native29vectorized_elementwise_kernelILi8EZZZNS0_68_GLOBAL__N__08176361_30_ActivationHardsigmoidKernel_cu_f5210f67_354627hardsigmoid_backward_kernelERNS_18TensorIteratorBaseEENKUlvE_clEvENKUlvE2_clEvEUlN3c108BFloat16ES8_E_St5arrayIPcLm3EEEEviT0_T1_ --------------------------
	.section	.nv.info._ZN2at6native29vectorized_elementwise_kernelILi8EZZZNS0_68_GLOBAL__N__08176361_30_ActivationHardsigmoidKernel_cu_f5210f67_354627hardsigmoid_backward_kernelERNS_18TensorIteratorBaseEENKUlvE_clEvENKUlvE2_clEvEUlN3c108BFloat16ES8_E_St5arrayIPcLm3EEEEviT0_T1_,"",@"SHT_CUDA_INFO"
	.sectionflags	@""
	.align	4


	//----- nvinfo : EIATTR_CUDA_API_VERSION
	.align		4
        /*0000*/ 	.byte	0x04, 0x37
        /*0002*/ 	.short	(.L_503 - .L_502)
.L_502:
        /*0004*/ 	.word	0x00000082


	//----- nvinfo : EIATTR_KPARAM_INFO
	.align		4
.L_503:
        /*0008*/ 	.byte	0x04, 0x17
        /*000a*/ 	.short	(.L_505 - .L_504)
.L_504:
        /*000c*/ 	.word	0x00000000
        /*0010*/ 	.short	0x0002
        /*0012*/ 	.short	0x0020
        /*0014*/ 	.byte	0x00, 0xf0, 0x61, 0x00


	//----- nvinfo : EIATTR_KPARAM_INFO
	.align		4
.L_505:
        /*0018*/ 	.byte	0x04, 0x17
        /*001a*/ 	.short	(.L_507 - .L_506)
.L_506:
        /*001c*/ 	.word	0x00000000
        /*0020*/ 	.short	0x0001
        /*0022*/ 	.short	0x0008
        /*0024*/ 	.byte	0x00, 0xf0, 0x61, 0x00


	//----- nvinfo : EIATTR_KPARAM_INFO
	.align		4
.L_507:
        /*0028*/ 	.byte	0x04, 0x17
        /*002a*/ 	.short	(.L_509 - .L_508)
.L_508:
        /*002c*/ 	.word	0x00000000
        /*0030*/ 	.short	0x0000
        /*0032*/ 	.short	0x0000
        /*0034*/ 	.byte	0x00, 0xf0, 0x11, 0x00


	//----- nvinfo : EIATTR_SPARSE_MMA_MASK
	.align		4
.L_509:
        /*0038*/ 	.byte	0x03, 0x50
        /*003a*/ 	.short	0x0000


	//----- nvinfo : EIATTR_MAXREG_COUNT
	.align		4
        /*003c*/ 	.byte	0x03, 0x1b
        /*003e*/ 	.short	0x00ff


	//----- nvinfo : EIATTR_MERCURY_ISA_VERSION
	.align		4
        /*0040*/ 	.byte	0x03, 0x5f
        /*0042*/ 	.short	0x0101


	//----- nvinfo : EIATTR_EXIT_INSTR_OFFSETS
	.align		4
        /*0044*/ 	.byte	0x04, 0x1c
        /*0046*/ 	.short	(.L_511 - .L_510)


	//   ....[0]....
.L_510:
        /*0048*/ 	.word	0x00000590


	//   ....[1]....
        /*004c*/ 	.word	0x00001360


	//   ....[2]....
        /*0050*/ 	.word	0x000013b0


	//----- nvinfo : EIATTR_MAX_THREADS
	.align		4
.L_511:
        /*0054*/ 	.byte	0x04, 0x05
        /*0056*/ 	.short	(.L_513 - .L_512)
.L_512:
        /*0058*/ 	.word	0x00000080
        /*005c*/ 	.word	0x00000001
        /*0060*/ 	.word	0x00000001


	//----- nvinfo : EIATTR_CRS_STACK_SIZE
	.align		4
.L_513:
        /*0064*/ 	.byte	0x04, 0x1e
        /*0066*/ 	.short	(.L_515 - .L_514)
.L_514:
        /*0068*/ 	.word	0x00000000


	//----- nvinfo : EIATTR_CBANK_PARAM_SIZE
	.align		4
.L_515:
        /*006c*/ 	.byte	0x03, 0x19
        /*006e*/ 	.short	0x0038


	//----- nvinfo : EIATTR_PARAM_CBANK
	.align		4
        /*0070*/ 	.byte	0x04, 0x0a
        /*0072*/ 	.short	(.L_517 - .L_516)
	.align		4
.L_516:
        /*0074*/ 	.word	index@(.nv.constant0._ZN2at6native29vectorized_elementwise_kernelILi8EZZZNS0_68_GLOBAL__N__08176361_30_ActivationHardsigmoidKernel_cu_f5210f67_354627hardsigmoid_backward_kernelERNS_18TensorIteratorBaseEENKUlvE_clEvENKUlvE2_clEvEUlN3c108BFloat16ES8_E_St5arrayIPcLm3EEEEviT0_T1_)
        /*0078*/ 	.short	0x0210
        /*007a*/ 	.short	0x0038


	//----- nvinfo : EIATTR_SW_WAR
	.align		4
.L_517:
        /*007c*/ 	.byte	0x04, 0x36
        /*007e*/ 	.short	(.L_519 - .L_518)
.L_518:
        /*0080*/ 	.word	0x00000008
.L_519:


//--------------------- .nv.info._ZN2at6native18elementwise_kernelILi128ELi4EZNS0_15gpu_kernel_implIZZZNS0_68_GLOBAL__N__08176361_30_ActivationHardsigmoidKernel_cu_f5210f67_354627hardsigmoid_backward_kernelERNS_18TensorIteratorBaseEENKUlvE_clEvENKUlvE1_clEvEUlN3c104HalfES9_E_EEvS5_RKT_EUliE_EEviT1_ --------------------------
	.section	.nv.info._ZN2at6native18elementwise_kernelILi128ELi4EZNS0_15gpu_kernel_implIZZZNS0_68_GLOBAL__N__08176361_30_ActivationHardsigmoidKernel_cu_f5210f67_354627hardsigmoid_backward_kernelERNS_18TensorIteratorBaseEENKUlvE_clEvENKUlvE1_clEvEUlN3c104HalfES9_E_EEvS5_RKT_EUliE_EEviT1_,"",@"SHT_CUDA_INFO"
	.sectionflags	@""
	.align	4


	//----- nvinfo : EIATTR_CUDA_API_VERSION
	.align		4
        /*0000*/ 	.byte	0x04, 0x37
        /*0002*/ 	.short	(.L_521 - .L_520)
.L_520:
        /*0004*/ 	.word	0x00000082


	//----- nvinfo : EIATTR_KPARAM_INFO
	.align		4
.L_521:
        /*0008*/ 	.byte	0x04, 0x17
        /*000a*/ 	.short	(.L_523 - .L_522)
.L_522:
        /*000c*/ 	.word	0x00000000
        /*0010*/ 	.short	0x0001
        /*0012*/ 	.short	0x0008
        /*0014*/ 	.byte	0x00, 0xf0, 0x81, 0x0a


	//----- nvinfo : EIATTR_KPARAM_INFO
	.align		4
.L_523:
        /*0018*/ 	.byte	0x04, 0x17
        /*001a*/ 	.short	(.L_525 - .L_524)
.L_524:
        /*001c*/ 	.word	0x00000000
        /*0020*/ 	.short	0x0000
        /*0022*/ 	.short	0x0000
        /*0024*/ 	.byte	0x00, 0xf0, 0x11, 0x00


	//----- nvinfo : EIATTR_SPARSE_MMA_MASK
	.align		4
.L_525:
        /*0028*/ 	.byte	0x03, 0x50
        /*002a*/ 	.short	0x0000


	//----- nvinfo : EIATTR_MAXREG_COUNT
	.align		4
        /*002c*/ 	.byte	0x03, 0x1b
        /*002e*/ 	.short	0x0080


	//----- nvinfo : EIATTR_EXTERNS
	.align		4
        /*0030*/ 	.byte	0x04, 0x0f
        /*0032*/ 	.short	(.L_527 - .L_526)


	//   ....[0]....
	.align		4
.L_526:
        /*0034*/ 	.word	index@(__assertfail)


	//----- nvinfo : EIATTR_MERCURY_ISA_VERSION
	.align		4
.L_527:
        /*0038*/ 	.byte	0x03, 0x5f
        /*003a*/ 	.short	0x0101


	//----- nvinfo : EIATTR_SYSCALL_OFFSETS
	.align		4
        /*003c*/ 	.byte	0x04, 0x46
        /*003e*/ 	.short	(.L_529 - .L_528)


	//   ....[0]....
.L_528:
        /*0040*/ 	.word	0x000026c0


	//   ....[1]....
        /*0044*/ 	.word	0x00003670


	//   ....[2]....
        /*0048*/ 	.word	0x00004660


	//   ....[3]....
        /*004c*/ 	.word	0x00006d70


	//   ....[4]....
        /*0050*/ 	.word	0x00007d20


	//   ....[5]....
        /*0054*/ 	.word	0x00008d10


	//   ....[6]....
        /*0058*/ 	.word	0x0000b410


	//   ....[7]....
        /*005c*/ 	.word	0x0000c3c0


	//   ....[8]....
        /*0060*/ 	.word	0x0000d3b0


	//   ....[9]....
        /*0064*/ 	.word	0x0000faa0


	//   ....[10]....
        /*0068*/ 	.word	0x00010a50


	//   ....[11]....
        /*006c*/ 	.word	0x00011a40


	//----- nvinfo : EIATTR_EXIT_INSTR_OFFSETS
	.align		4
.L_529:
        /*0070*/ 	.byte	0x04, 0x1c
        /*0072*/ 	.short	(.L_531 - .L_530)


	//   ....[0]....
.L_530:
        /*0074*/ 	.word	0x0000d480


	//   ....[1]....
        /*0078*/ 	.word	0x00010c70


	//   ....[2]....
        /*007c*/ 	.word	0x00010cb0


	//   ....[3]....
        /*0080*/ 	.word	0x00010d50


	//   ....[4]....
        /*0084*/ 	.word	0x00010d90


	//   ....[5]....
        /*0088*/ 	.word	0x00010dd0


	//   ....[6]....
        /*008c*/ 	.word	0x00010e60


	//   ....[7]....
        /*0090*/ 	.word	0x00010e80


	//   ....[8]....
        /*0094*/ 	.word	0x00010f20


	//   ....[9]....
        /*0098*/ 	.word	0x00010f70


	//   ....[10]....
        /*009c*/ 	.word	0x00010fc0


	//   ....[11]....
        /*00a0*/ 	.word	0x00011090


	//   ....[12]....
        /*00a4*/ 	.word	0x000110f0


	//   ....[13]....
        /*00a8*/ 	.word	0x00011280


	//   ....[14]....
        /*00ac*/ 	.word	0x000113e0


	//   ....[15]....
        /*00b0*/ 	.word	0x00011420


	//   ....[16]....
        /*00b4*/ 	.word	0x000114e0


	//   ....[17]....
        /*00b8*/ 	.word	0x00011660


	//   ....[18]....
        /*00bc*/ 	.word	0x000117e0


	//   ....[19]....
        /*00c0*/ 	.word	0x00011940


	//   ....[20]....
        /*00c4*/ 	.word	0x00011a50


	//   ....[21]....
        /*00c8*/ 	.word	0x00011a90


	//   ....[22]....
        /*00cc*/ 	.word	0x00011ad0


	//----- nvinfo : EIATTR_MAX_THREADS
	.align		4
.L_531:
        /*00d0*/ 	.byte	0x04, 0x05
        /*00d2*/ 	.short	(.L_533 - .L_532)
.L_532:
        /*00d4*/ 	.word	0x00000080
        /*00d8*/ 	.word	0x00000001
        /*00dc*/ 	.word	0x00000001


	//----- nvinfo : EIATTR_CRS_STACK_SIZE
	.align		4
.L_533:
        /*00e0*/ 	.byte	0x04, 0x1e
        /*00e2*/ 	.short	(.L_535 - .L_534)
.L_534:
        /*00e4*/ 	.word	0x00000000


	//----- nvinfo : EIATTR_CBANK_PARAM_SIZE
	.align		4
.L_535:
        /*00e8*/ 	.byte	0x03, 0x19
        /*00ea*/ 	.short	0x02a8


	//----- nvinfo : EIATTR_PARAM_CBANK
	.align		4
        /*00ec*/ 	.byte	0x04, 0x0a
        /*00ee*/ 	.short	(.L_537 - .L_536)
	.align		4
.L_536:
        /*00f0*/ 	.word	index@(.nv.constant0._ZN2at6native18elementwise_kernelILi128ELi4EZNS0_15gpu_kernel_implIZZZNS0_68_GLOBAL__N__08176361_30_ActivationHardsigmoidKernel_cu_f5210f67_354627hardsigmoid_backward_kernelERNS_18TensorIteratorBaseEENKUlvE_clEvENKUlvE1_clEvEUlN3c104HalfES9_E_EEvS5_RKT_EUliE_EEviT1_)
        /*00f4*/ 	.short	0x0210
        /*00f6*/ 	.short	0x02a8


	//----- nvinfo : EIATTR_SW_WAR
	.align		4
.L_537:
        /*00f8*/ 	.byte	0x04, 0x36
        /*00fa*/ 	.short	(.L_539 - .L_538)
.L_538:
        /*00fc*/ 	.word	0x00000008
.L_539:


//--------------------- .nv.info._ZN2at6native27unrolled_elementwise_kernelIZZZNS0_68_GLOBAL__N__08176361_30_ActivationHardsigmoidKernel_cu_f5210f67_354627hardsigmoid_backward_kernelERNS_18TensorIteratorBaseEENKUlvE_clEvENKUlvE1_clEvEUlN3c104HalfES8_E_St5arrayIPcLm3EELi4E23TrivialOffsetCalculatorILi2EjESD_ILi1EjENS0_6memory12LoadWithCastILi2EEENSG_13StoreWithCastILi1EEEEEviT_T0_T2_T3_T4_T5_ --------------------------
	.section	.nv.info._ZN2at6native27unrolled_elementwise_kernelIZZZNS0_68_GLOBAL__N__08176361_30_ActivationHardsigmoidKernel_cu_f5210f67_354627hardsigmoid_backward_kernelERNS_18TensorIteratorBaseEENKUlvE_clEvENKUlvE1_clEvEUlN3c104HalfES8_E_St5arrayIPcLm3EELi4E23TrivialOffsetCalculatorILi2EjESD_ILi1EjENS0_6memory12LoadWithCastILi2EEENSG_13StoreWithCastILi1EEEEEviT_T0_T2_T3_T4_T5_,"",@"SHT_CUDA_INFO"
	.sectionflags	@""
	.align	4


	//----- nvinfo : EIATTR_CUDA_API_VERSION
	.align		4
        /*0000*/ 	.byte	0x04, 0x37
        /*0002*/ 	.short	(.L_541 - .L_540)
.L_540:
        /*0004*/ 	.word	0x00000082


	//----- nvinfo : EIATTR_KPARAM_INFO
	.align		4
.L_541:
        /*0008*/ 	.byte	0x04, 0x17
        /*000a*/ 	.short	(.L_543 - .L_542)
.L_542:
        /*000c*/ 	.word	0x00000000
        /*0010*/ 	.short	0x0006
        /*0012*/ 	.short	0x0048
        /*0014*/ 	.byte	0x00, 0xf0, 0x21, 0x00


	//----- nvinfo : EIATTR_KPARAM_INFO
	.align		4
.L_543:
        /*0018*/ 	.byte	0x04, 0x17
        /*001a*/ 	.short	(.L_545 - .L_544)
.L_544:
        /*001c*/ 	.word	0x00000000
        /*0020*/ 	.short	0x0005
        /*0022*/ 	.short	0x003c
        /*0024*/ 	.byte	0x00, 0xf0, 0x31, 0x00


	//----- nvinfo : EIATTR_KPARAM_INFO
	.align		4
.L_545:
        /*0028*/ 	.byte	0x04, 0x17
        /*002a*/ 	.short	(.L_547 - .L_546)
.L_546:
        /*002c*/ 	.word	0x00000000
        /*0030*/ 	.short	0x0004
        /*0032*/ 	.short	0x0039
        /*0034*/ 	.byte	0x00, 0xf0, 0x05, 0x00


	//----- nvinfo : EIATTR_KPARAM_INFO
	.align		4
.L_547:
        /*0038*/ 	.byte	0x04, 0x17
        /*003a*/ 	.short	(.L_549 - .L_548)
.L_548:
        /*003c*/ 	.word	0x00000000
        /*0040*/ 	.short	0x0003
        /*0042*/ 	.short	0x0038
        /*0044*/ 	.byte	0x00, 0xf0, 0x05, 0x00


	//----- nvinfo : EIATTR_KPARAM_INFO
	.align		4
.L_549:
        /*0048*/ 	.byte	0x04, 0x17
        /*004a*/ 	.short	(.L_551 - .L_550)
.L_550:
        /*004c*/ 	.word	0x00000000
        /*0050*/ 	.short	0x0002
        /*0052*/ 	.short	0x0020
        /*0054*/ 	.byte	0x00, 0xf0, 0x61, 0x00


	//----- nvinfo : EIATTR_KPARAM_INFO
	.align		4
.L_551:
        /*0058*/ 	.byte	0x04, 0x17
        /*005a*/ 	.short	(.L_553 - .L_552)
.L_552:
        /*005c*/ 	.word	0x00000000
        /*0060*/ 	.short	0x0001
        /*0062*/ 	.short	0x0008
        /*0064*/ 	.byte	0x00, 0xf0, 0x61, 0x00


	//----- nvinfo : EIATTR_KPARAM_INFO
	.align		4
.L_553:
        /*0068*/ 	.byte	0x04, 0x17
        /*006a*/ 	.short	(.L_555 - .L_554)
.L_554:
        /*006c*/ 	.word	0x00000000
        /*0070*/ 	.short	0x0000
        /*0072*/ 	.short	0x0000
        /*0074*/ 	.byte	0x00, 0xf0, 0x11, 0x00


	//----- nvinfo : EIATTR_SPARSE_MMA_MASK
	.align		4
.L_555:
        /*0078*/ 	.byte	0x03, 0x50
        /*007a*/ 	.short	0x0000


	//----- nvinfo : EIATTR_MAXREG_COUNT
	.align		4
        /*007c*/ 	.byte	0x03, 0x1b
        /*007e*/ 	.short	0x00ff


	//----- nvinfo : EIATTR_EXTERNS
	.align		4
        /*0080*/ 	.byte	0x04, 0x0f
        /*0082*/ 	.short	(.L_557 - .L_556)


	//   ....[0]....
	.align		4
.L_556:
        /*0084*/ 	.word	index@(__assertfail)


	//----- nvinfo : EIATTR_MERCURY_ISA_VERSION
	.align		4
.L_557:
        /*0088*/ 	.byte	0x03, 0x5f
        /*008a*/ 	.short	0x0101


	//----- nvinfo : EIATTR_SYSCALL_OFFSETS
	.align		4
        /*008c*/ 	.byte	0x04, 0x46
        /*008e*/ 	.short	(.L_559 - .L_558)


	//   ....[0]....
.L_558:
        /*0090*/ 	.word	0x000010c0


	//   ....[1]....
        /*0094*/ 	.word	0x00002150


	//   ....[2]....
        /*0098*/ 	.word	0x00003260


	//   ....[3]....
        /*009c*/ 	.word	0x000042f0


	//   ....[4]....
        /*00a0*/ 	.word	0x00005400


	//   ....[5]....
        /*00a4*/ 	.word	0x000064a0


	//   ....[6]....
        /*00a8*/ 	.word	0x000075a0


	//   ....[7]....
        /*00ac*/ 	.word	0x00008560


	//   ....[8]....
        /*00b0*/ 	.word	0x00009900


	//   ....[9]....
        /*00b4*/ 	.word	0x0000a920


	//   ....[10]....
        /*00b8*/ 	.word	0x0000b900


	//   ....[11]....
        /*00bc*/ 	.word	0x0000c8e0


	//----- nvinfo : EIATTR_EXIT_INSTR_OFFSETS
	.align		4
.L_559:
        /*00c0*/ 	.byte	0x04, 0x1c
        /*00c2*/ 	.short	(.L_561 - .L_560)


	//   ....[0]....
.L_560:
        /*00c4*/ 	.word	0x0000b9c0


	//   ....[1]....
        /*00c8*/ 	.word	0x0000bb10


	//   ....[2]....
        /*00cc*/ 	.word	0x0000bb50


	//   ....[3]....
        /*00d0*/ 	.word	0x0000bbf0


	//   ....[4]....
        /*00d4*/ 	.word	0x0000bc30


	//   ....[5]....
        /*00d8*/ 	.word	0x0000bc70


	//   ....[6]....
        /*00dc*/ 	.word	0x0000bd00


	//   ....[7]....
        /*00e0*/ 	.word	0x0000bd20


	//   ....[8]....
        /*00e4*/ 	.word	0x0000bdc0


	//   ....[9]....
        /*00e8*/ 	.word	0x0000be10


	//   ....[10]....
        /*00ec*/ 	.word	0x0000be60


	//   ....[11]....
        /*00f0*/ 	.word	0x0000bf30


	//   ....[12]....
        /*00f4*/ 	.word	0x0000bf90


	//   ....[13]....
        /*00f8*/ 	.word	0x0000c120


	//   ....[14]....
        /*00fc*/ 	.word	0x0000c280


	//   ....[15]....
        /*0100*/ 	.word	0x0000c2c0


	//   ....[16]....
        /*0104*/ 	.word	0x0000c380


	//   ....[17]....
        /*0108*/ 	.word	0x0000c500


	//   ....[18]....
        /*010c*/ 	.word	0x0000c680


	//   ....[19]....
        /*0110*/ 	.word	0x0000c7e0


	//   ....[20]....
        /*0114*/ 	.word	0x0000c8f0


	//   ....[21]....
        /*0118*/ 	.word	0x0000c930


	//   ....[22]....
        /*011c*/ 	.word	0x0000c970


	//----- nvinfo : EIATTR_MAX_THREADS
	.align		4
.L_561:
        /*0120*/ 	.byte	0x04, 0x05
        /*0122*/ 	.short	(.L_563 - .L_562)
.L_562:
        /*0124*/ 	.word	0x00000080
        /*0128*/ 	.word	0x00000001
        /*012c*/ 	.word	0x00000001


	//----- nvinfo : EIATTR_CRS_STACK_SIZE
	.align		4
.L_563:
        /*0130*/ 	.byte	0x04, 0x1e
        /*0132*/ 	.short	(.L_565 - .L_564)
.L_564:
        /*0134*/ 	.word	0x00000000


	//----- nvinfo : EIATTR_CBANK_PARAM_SIZE
	.align		4
.L_565:
        /*0138*/ 	.byte	0x03, 0x19
        /*013a*/ 	.short	0x0050


	//----- nvinfo : EIATTR_PARAM_CBANK
	.align		4
        /*013c*/ 	.byte	0x04, 0x0a
        /*013e*/ 	.short	(.L_567 - .L_566)
	.align		4
.L_566:
        /*0140*/ 	.word	index@(.nv.constant0._ZN2at6native27unrolled_elementwise_kernelIZZZNS0_68_GLOBAL__N__08176361_30_ActivationHardsigmoidKernel_cu_f5210f67_354627hardsigmoid_backward_kernelERNS_18TensorIteratorBaseEENKUlvE_clEvENKUlvE1_clEvEUlN3c104HalfES8_E_St5arrayIPcLm3EELi4E23TrivialOffsetCalculatorILi2EjESD_ILi1EjENS0_6memory12LoadWithCastILi2EEENSG_13StoreWithCastILi1EEEEEviT_T0_T2_T3_T4_T5_)
        /*0144*/ 	.short	0x0210
        /*0146*/ 	.short	0x0050


	//----- nvinfo : EIATTR_SW_WAR
	.align		4
.L_567:
        /*0148*/ 	.byte	0x04, 0x36
        /*014a*/ 	.short	(.L_569 - .L_568)
.L_568:
        /*014c*/ 	.word	0x00000008
.L_569:


//--------------------- .nv.info._ZN2at6native18elementwise_kernelILi128ELi4EZNS0_22gpu_kernel_impl_nocastIZZZNS0_68_GLOBAL__N__08176361_30_ActivationHardsigmoidKernel_cu_f5210f67_354627hardsigmoid_backward_kernelERNS_18TensorIteratorBaseEENKUlvE_clEvENKUlvE1_clEvEUlN3c104HalfES9_E_EEvS5_RKT_EUliE_EEviT1_ --------------------------
	.section	.nv.info._ZN2at6native18elementwise_kernelILi128ELi4EZNS0_22gpu_kernel_impl_nocastIZZZNS0_68_GLOBAL__N__08176361_30_ActivationHardsigmoidKernel_cu_f5210f67_354627hardsigmoid_backward_kernelERNS_18TensorIteratorBaseEENKUlvE_clEvENKUlvE1_clEvEUlN3c104HalfES9_E_EEvS5_RKT_EUliE_EEviT1_,"",@"SHT_CUDA_INFO"
	.sectionflags	@""
	.align	4


	//----- nvinfo : EIATTR_CUDA_API_VERSION
	.align		4
        /*0000*/ 	.byte	0x04, 0x37
        /*0002*/ 	.short	(.L_571 - .L_570)
.L_570:
        /*0004*/ 	.word	0x00000082


	//----- nvinfo : EIATTR_KPARAM_INFO
	.align		4
.L_571:
        /*0008*/ 	.byte	0x04, 0x17
        /*000a*/ 	.short	(.L_573 - .L_572)
.L_572:
        /*000c*/ 	.word	0x00000000
        /*0010*/ 	.short	0x0001
        /*0012*/ 	.short	0x0008
        /*0014*/ 	.byte	0x00, 0xf0, 0x61, 0x0a


	//----- nvinfo : EIATTR_KPARAM_INFO
	.align		4
.L_573:
        /*0018*/ 	.byte	0x04, 0x17
        /*001a*/ 	.short	(.L_575 - .L_574)
.L_574:
        /*001c*/ 	.word	0x00000000
        /*0020*/ 	.short	0x0000
        /*0022*/ 	.short	0x0000
        /*0024*/ 	.byte	0x00, 0xf0, 0x11, 0x00


	//----- nvinfo : EIATTR_SPARSE_MMA_MASK
	.align		4
.L_575:
        /*0028*/ 	.byte	0x03, 0x50
        /*002a*/ 	.short	0x0000


	//----- nvinfo : EIATTR_MAXREG_COUNT
	.align		4
        /*002c*/ 	.byte	0x03, 0x1b
        /*002e*/ 	.short	0x0080


	//----- nvinfo : EIATTR_MERCURY_ISA_VERSION
	.align		4
        /*0030*/ 	.byte	0x03, 0x5f
        /*0032*/ 	.short	0x0101


	//----- nvinfo : EIATTR_EXIT_INSTR_OFFSETS
	.align		4
        /*0034*/ 	.byte	0x04, 0x1c
        /*0036*/ 	.short	(.L_577 - .L_576)


	//   ....[0]....
.L_576:
        /*0038*/ 	.word	0x00004740


	//   ....[1]....
        /*003c*/ 	.word	0x00005ea0


	//----- nvinfo : EIATTR_MAX_THREADS
	.align		4
.L_577:
        /*0040*/ 	.byte	0x04, 0x05
        /*0042*/ 	.short	(.L_579 - .L_578)
.L_578:
        /*0044*/ 	.word	0x00000080
        /*0048*/ 	.word	0x00000001
        /*004c*/ 	.word	0x00000001


	//----- nvinfo : EIATTR_CRS_STACK_SIZE
	.align		4
.L_579:
        /*0050*/ 	.byte	0x04, 0x1e
        /*0052*/ 	.short	(.L_581 - .L_580)
.L_580:
        /*0054*/ 	.word	0x00000000


	//----- nvinfo : EIATTR_CBANK_PARAM_SIZE
	.align		4
.L_581:
        /*0058*/ 	.byte	0x03, 0x19
        /*005a*/ 	.short	0x02a0


	//----- nvinfo : EIATTR_PARAM_CBANK
	.align		4
        /*005c*/ 	.byte	0x04, 0x0a
        /*005e*/ 	.short	(.L_583 - .L_582)
	.align		4
.L_582:
        /*0060*/ 	.word	index@(.nv.constant0._ZN2at6native18elementwise_kernelILi128ELi4EZNS0_22gpu_kernel_impl_nocastIZZZNS0_68_GLOBAL__N__08176361_30_ActivationHardsigmoidKernel_cu_f5210f67_354627hardsigmoid_backward_kernelERNS_18TensorIteratorBaseEENKUlvE_clEvENKUlvE1_clEvEUlN3c104HalfES9_E_EEvS5_RKT_EUliE_EEviT1_)
        /*0064*/ 	.short	0x0210
        /*0066*/ 	.short	0x02a0


	//----- nvinfo : EIATTR_SW_WAR
	.align		4
.L_583:
        /*0068*/ 	.byte	0x04, 0x36
        /*006a*/ 	.short	(.L_585 - .L_584)
.L_584:
        /*006c*/ 	.word	0x00000008
.L_585:


//--------------------- .nv.info._ZN2at6native27unrolled_elementwise_kernelIZZZNS0_68_GLOBAL__N__08176361_30_ActivationHardsigmoidKernel_cu_f5210f67_354627hardsigmoid_backward_kernelERNS_18TensorIteratorBaseEENKUlvE_clEvENKUlvE1_clEvEUlN3c104HalfES8_E_St5arrayIPcLm3EELi4E23TrivialOffsetCalculatorILi2EjESD_ILi1EjENS0_6memory15LoadWithoutCastENSG_16StoreWithoutCastEEEviT_T0_T2_T3_T4_T5_ --------------------------
	.section	.nv.info._ZN2at6native27unrolled_elementwise_kernelIZZZNS0_68_GLOBAL__N__08176361_30_ActivationHardsigmoidKernel_cu_f5210f67_354627hardsigmoid_backward_kernelERNS_18TensorIteratorBaseEENKUlvE_clEvENKUlvE1_clEvEUlN3c104HalfES8_E_St5arrayIPcLm3EELi4E23TrivialOffsetCalculatorILi2EjESD_ILi1EjENS0_6memory15LoadWithoutCastENSG_16StoreWithoutCastEEEviT_T0_T2_T3_T4_T5_,"",@"SHT_CUDA_INFO"
	.sectionflags	@""
	.align	4


	//----- nvinfo : EIATTR_CUDA_API_VERSION
	.align		4
        /*0000*/ 	.byte	0x04, 0x37
        /*0002*/ 	.short	(.L_587 - .L_586)
.L_586:
        /*0004*/ 	.word	0x00000082


	//----- nvinfo : EIATTR_KPARAM_INFO
	.align		4
.L_587:
        /*0008*/ 	.byte	0x04, 0x17
        /*000a*/ 	.short	(.L_589 - .L_588)
.L_588:
        /*000c*/ 	.word	0x00000000
        /*0010*/ 	.short	0x0006
        /*0012*/ 	.short	0x003b
        /*0014*/ 	.byte	0x00, 0xf0, 0x05, 0x00


	//----- nvinfo : EIATTR_KPARAM_INFO
	.align		4
.L_589:
        /*0018*/ 	.byte	0x04, 0x17
        /*001a*/ 	.short	(.L_591 - .L_590)
.L_590:
        /*001c*/ 	.word	0x00000000
        /*0020*/ 	.short	0x0005
        /*0022*/ 	.short	0x003a
        /*0024*/ 	.byte	0x00, 0xf0, 0x05, 0x00


	//----- nvinfo : EIATTR_KPARAM_INFO
	.align		4
.L_591:
        /*0028*/ 	.byte	0x04, 0x17
        /*002a*/ 	.short	(.L_593 - .L_592)
.L_592:
        /*002c*/ 	.word	0x00000000
        /*0030*/ 	.short	0x0004
        /*0032*/ 	.short	0x0039
        /*0034*/ 	.byte	0x00, 0xf0, 0x05, 0x00


	//----- nvinfo : EIATTR_KPARAM_INFO
	.align		4
.L_593:
        /*0038*/ 	.byte	0x04, 0x17
        /*003a*/ 	.short	(.L_595 - .L_594)
.L_594:
        /*003c*/ 	.word	0x00000000
        /*0040*/ 	.short	0x0003
        /*0042*/ 	.short	0x0038
        /*0044*/ 	.byte	0x00, 0xf0, 0x05, 0x00


	//----- nvinfo : EIATTR_KPARAM_INFO
	.align		4
.L_595:
        /*0048*/ 	.byte	0x04, 0x17
        /*004a*/ 	.short	(.L_597 - .L_596)
.L_596:
        /*004c*/ 	.word	0x00000000
        /*0050*/ 	.short	0x0002
        /*0052*/ 	.short	0x0020
        /*0054*/ 	.byte	0x00, 0xf0, 0x61, 0x00


	//----- nvinfo : EIATTR_KPARAM_INFO
	.align		4
.L_597:
        /*0058*/ 	.byte	0x04, 0x17
        /*005a*/ 	.short	(.L_599 - .L_598)
.L_598:
        /*005c*/ 	.word	0x00000000
        /*0060*/ 	.short	0x0001
        /*0062*/ 	.short	0x0008
        /*0064*/ 	.byte	0x00, 0xf0, 0x61, 0x00


	//----- nvinfo : EIATTR_KPARAM_INFO
	.align		4
.L_599:
        /*0068*/ 	.byte	0x04, 0x17
        /*006a*/ 	.short	(.L_601 - .L_600)
.L_600:
        /*006c*/ 	.word	0x00000000
        /*0070*/ 	.short	0x0000
        /*0072*/ 	.short	0x0000
        /*0074*/ 	.byte	0x00, 0xf0, 0x11, 0x00


	//----- nvinfo : EIATTR_SPARSE_MMA_MASK
	.align		4
.L_601:
        /*0078*/ 	.byte	0x03, 0x50
        /*007a*/ 	.short	0x0000


	//----- nvinfo : EIATTR_MAXREG_COUNT
	.align		4
        /*007c*/ 	.byte	0x03, 0x1b
        /*007e*/ 	.short	0x00ff


	//----- nvinfo : EIATTR_MERCURY_ISA_VERSION
	.align		4
        /*0080*/ 	.byte	0x03, 0x5f
        /*0082*/ 	.short	0x0101


	//----- nvinfo : EIATTR_EXIT_INSTR_OFFSETS
	.align		4
        /*0084*/ 	.byte	0x04, 0x1c
        /*0086*/ 	.short	(.L_603 - .L_602)


	//   ....[0]....
.L_602:
        /*0088*/ 	.word	0x00000660


	//   ....[1]....
        /*008c*/ 	.word	0x00000720


	//----- nvinfo : EIATTR_MAX_THREADS
	.align		4
.L_603:
        /*0090*/ 	.byte	0x04, 0x05
        /*0092*/ 	.short	(.L_605 - .L_604)
.L_604:
        /*0094*/ 	.word	0x00000080
        /*0098*/ 	.word	0x00000001
        /*009c*/ 	.word	0x00000001


	//----- nvinfo : EIATTR_CRS_STACK_SIZE
	.align		4
.L_605:
        /*00a0*/ 	.byte	0x04, 0x1e
        /*00a2*/ 	.short	(.L_607 - .L_606)
.L_606:
        /*00a4*/ 	.word	0x00000000


	//----- nvinfo : EIATTR_CBANK_PARAM_SIZE
	.align		4
.L_607:
        /*00a8*/ 	.byte	0x03, 0x19
        /*00aa*/ 	.short	0x003c


	//----- nvinfo : EIATTR_PARAM_CBANK
	.align		4
        /*00ac*/ 	.byte	0x04, 0x0a
        /*00ae*/ 	.short	(.L_609 - .L_608)
	.align		4
.L_608:
        /*00b0*/ 	.word	index@(.nv.constant0._ZN2at6native27unrolled_elementwise_kernelIZZZNS0_68_GLOBAL__N__08176361_30_ActivationHardsigmoidKernel_cu_f5210f67_354627hardsigmoid_backward_kernelERNS_18TensorIteratorBaseEENKUlvE_clEvENKUlvE1_clEvEUlN3c104HalfES8_E_St5arrayIPcLm3EELi4E23TrivialOffsetCalculatorILi2EjESD_ILi1EjENS0_6memory15LoadWithoutCastENSG_16StoreWithoutCastEEEviT_T0_T2_T3_T4_T5_)
        /*00b4*/ 	.short	0x0210
        /*00b6*/ 	.short	0x003c


	//----- nvinfo : EIATTR_SW_WAR
	.align		4
.L_609:
        /*00b8*/ 	.byte	0x04, 0x36
        /*00ba*/ 	.short	(.L_611 - .L_610)
.L_610:
        /*00bc*/ 	.word	0x00000008
.L_611:


//--------------------- .nv.info._ZN2at6native29vectorized_elementwise_kernelILi2EZZZNS0_68_GLOBAL__N__08176361_30_ActivationHardsigmoidKernel_cu_f5210f67_354627hardsigmoid_backward_kernelERNS_18TensorIteratorBaseEENKUlvE_clEvENKUlvE1_clEvEUlN3c104HalfES8_E_St5arrayIPcLm3EEEEviT0_T1_ --------------------------
	.section	.nv.info._ZN2at6native29vectorized_elementwise_kernelILi2EZZZNS0_68_GLOBAL__N__08176361_30_ActivationHardsigmoidKernel_cu_f5210f67_354627hardsigmoid_backward_kernelERNS_18TensorIteratorBaseEENKUlvE_clEvENKUlvE1_clEvEUlN3c104HalfES8_E_St5arrayIPcLm3EEEEviT0_T1_,"",@"SHT_CUDA_INFO"
	.sectionflags	@""
	.align	4


	//----- nvinfo : EIATTR_CUDA_API_VERSION
	.align		4
        /*0000*/ 	.byte	0x04, 0x37
        /*0002*/ 	.short	(.L_613 - .L_612)
.L_612:
        /*0004*/ 	.word	0x00000082


	//----- nvinfo : EIATTR_KPARAM_INFO
	.align		4
.L_613:
        /*0008*/ 	.byte	0x04, 0x17
        /*000a*/ 	.short	(.L_615 - .L_614)
.L_614:
        /*000c*/ 	.word	0x00000000
        /*0010*/ 	.short	0x0002
        /*0012*/ 	.short	0x0020
        /*0014*/ 	.byte	0x00, 0xf0, 0x61, 0x00


	//----- nvinfo : EIATTR_KPARAM_INFO
	.align		4
.L_615:
        /*0018*/ 	.byte	0x04, 0x17
        /*001a*/ 	.short	(.L_617 - .L_616)
.L_616:
        /*001c*/ 	.word	0x00000000
        /*0020*/ 	.short	0x0001
        /*0022*/ 	.short	0x0008
        /*0024*/ 	.byte	0x00, 0xf0, 0x61, 0x00


	//----- nvinfo : EIATTR_KPARAM_INFO
	.align		4
.L_617:
        /*0028*/ 	.byte	0x04, 0x17
        /*002a*/ 	.short	(.L_619 - .L_618)
.L_618:
        /*002c*/ 	.word	0x00000000
        /*0030*/ 	.short	0x0000
        /*0032*/ 	.short	0x0000
        /*0034*/ 	.byte	0x00, 0xf0, 0x11, 0x00


	//----- nvinfo : EIATTR_SPARSE_MMA_MASK
	.align		4
.L_619:
        /*0038*/ 	.byte	0x03, 0x50
        /*003a*/ 	.short	0x0000


	//----- nvinfo : EIATTR_MAXREG_COUNT
	.align		4
        /*003c*/ 	.byte	0x03, 0x1b
        /*003e*/ 	.short	0x00ff


	//----- nvinfo : EIATTR_MERCURY_ISA_VERSION
	.align		4
        /*0040*/ 	.byte	0x03, 0x5f
        /*0042*/ 	.short	0x0101


	//----- nvinfo : EIATTR_EXIT_INSTR_OFFSETS
	.align		4
        /*0044*/ 	.byte	0x04, 0x1c
        /*0046*/ 	.short	(.L_621 - .L_620)


	//   ....[0]....
.L_620:
        /*0048*/ 	.word	0x000005a0


	//   ....[1]....
        /*004c*/ 	.word	0x00001370


	//   ....[2]....
        /*0050*/ 	.word	0x000013c0


	//----- nvinfo : EIATTR_MAX_THREADS
	.align		4
.L_621:
        /*0054*/ 	.byte	0x04, 0x05
        /*0056*/ 	.short	(.L_623 - .L_622)
.L_622:
        /*0058*/ 	.word	0x00000080
        /*005c*/ 	.word	0x00000001
        /*0060*/ 	.word	0x00000001


	//----- nvinfo : EIATTR_CRS_STACK_SIZE
	.align		4
.L_623:
        /*0064*/ 	.byte	0x04, 0x1e
        /*0066*/ 	.short	(.L_625 - .L_624)
.L_624:
        /*0068*/ 	.word	0x00000000


	//----- nvinfo : EIATTR_CBANK_PARAM_SIZE
	.align		4
.L_625:
        /*006c*/ 	.byte	0x03, 0x19
        /*006e*/ 	.short	0x0038


	//----- nvinfo : EIATTR_PARAM_CBANK
	.align		4
        /*0070*/ 	.byte	0x04, 0x0a
        /*0072*/ 	.short	(.L_627 - .L_626)
	.align		4
.L_626:
        /*0074*/ 	.word	index@(.nv.constant0._ZN2at6native29vectorized_elementwise_kernelILi2EZZZNS0_68_GLOBAL__N__08176361_30_ActivationHardsigmoidKernel_cu_f5210f67_354627hardsigmoid_backward_kernelERNS_18TensorIteratorBaseEENKUlvE_clEvENKUlvE1_clEvEUlN3c104HalfES8_E_St5arrayIPcLm3EEEEviT0_T1_)
        /*0078*/ 	.short	0x0210
        /*007a*/ 	.short	0x0038


	//----- nvinfo : EIATTR_SW_WAR
	.align		4
.L_627:
        /*007c*/ 	.byte	0x04, 0x36
        /*007e*/ 	.short	(.L_629 - .L_628)
.L_628:
        /*0080*/ 	.word	0x00000008
.L_629:


//--------------------- .nv.info._ZN2at6native29vectorized_elementwise_kernelILi4EZZZNS0_68_GLOBAL__N__08176361_30_ActivationHardsigmoidKernel_cu_f5210f67_354627hardsigmoid_backward_kernelERNS_18TensorIteratorBaseEENKUlvE_clEvENKUlvE1_clEvEUlN3c104HalfES8_E_St5arrayIPcLm3EEEEviT0_T1_ --------------------------
	.section	.nv.info._ZN2at6native29vectorized_elementwise_kernelILi4EZZZNS0_68_GLOBAL__N__08176361_30_ActivationHardsigmoidKernel_cu_f5210f67_354627hardsigmoid_backward_kernelERNS_18TensorIteratorBaseEENKUlvE_clEvENKUlvE1_clEvEUlN3c104HalfES8_E_St5arrayIPcLm3EEEEviT0_T1_,"",@"SHT_CUDA_INFO"
	.sectionflags	@""
	.align	4


	//----- nvinfo : EIATTR_CUDA_API_VERSION
	.align		4
        /*0000*/ 	.byte	0x04, 0x37
        /*0002*/ 	.short	(.L_631 - .L_630)
.L_630:
        /*0004*/ 	.word	0x00000082


	//----- nvinfo : EIATTR_KPARAM_INFO
	.align		4
.L_631:
        /*0008*/ 	.byte	0x04, 0x17
        /*000a*/ 	.short	(.L_633 - .L_632)
.L_632:
        /*000c*/ 	.word	0x00000000
        /*0010*/ 	.short	0x0002
        /*0012*/ 	.short	0x0020
        /*0014*/ 	.byte	0x00, 0xf0, 0x61, 0x00


	//----- nvinfo : EIATTR_KPARAM_INFO
	.align		4
.L_633:
        /*0018*/ 	.byte	0x04, 0x17
        /*001a*/ 	.short	(.L_635 - .L_634)
.L_634:
        /*001c*/ 	.word	0x00000000
        /*0020*/ 	.short	0x0001
        /*0022*/ 	.short	0x0008
        /*0024*/ 	.byte	0x00, 0xf0, 0x61, 0x00


	//----- nvinfo : EIATTR_KPARAM_INFO
	.align		4
.L_635:
        /*0028*/ 	.byte	0x04, 0x17
        /*002a*/ 	.short	(.L_637 - .L_636)
.L_636:
        /*002c*/ 	.word	0x00000000
        /*0030*/ 	.short	0x0000
        /*0032*/ 	.short	0x0000
        /*0034*/ 	.byte	0x00, 0xf0, 0x11, 0x00


	//----- nvinfo : EIATTR_SPARSE_MMA_MASK
	.align		4
.L_637:
        /*0038*/ 	.byte	0x03, 0x50
        /*003a*/ 	.short	0x0000


	//----- nvinfo : EIATTR_MAXREG_COUNT
	.align		4
        /*003c*/ 	.byte	0x03, 0x1b
        /*003e*/ 	.short	0x00ff


	//----- nvinfo : EIATTR_MERCURY_ISA_VERSION
	.align		4
        /*0040*/ 	.byte	0x03, 0x5f
        /*0042*/ 	.short	0x0101


	//----- nvinfo : EIATTR_EXIT_INSTR_OFFSETS
	.align		4
        /*0044*/ 	.byte	0x04, 0x1c
        /*0046*/ 	.short	(.L_639 - .L_638)


	//   ....[0]....
.L_638:
        /*0048*/ 	.word	0x00000540


	//   ....[1]....
        /*004c*/ 	.word	0x00001310


	//   ....[2]....
        /*0050*/ 	.word	0x00001360


	//----- nvinfo : EIATTR_MAX_THREADS
	.align		4
.L_639:
        /*0054*/ 	.byte	0x04, 0x05
        /*0056*/ 	.short	(.L_641 - .L_640)
.L_640:
        /*0058*/ 	.word	0x00000080
        /*005c*/ 	.word	0x00000001
        /*0060*/ 	.word	0x00000001


	//----- nvinfo : EIATTR_CRS_STACK_SIZE
	.align		4
.L_641:
        /*0064*/ 	.byte	0x04, 0x1e
        /*0066*/ 	.short	(.L_643 - .L_642)
.L_642:
        /*0068*/ 	.word	0x00000000


	//----- nvinfo : EIATTR_CBANK_PARAM_SIZE
	.align		4
.L_643:
        /*006c*/ 	.byte	0x03, 0x19
        /*006e*/ 	.short	0x0038


	//----- nvinfo : EIATTR_PARAM_CBANK
	.align		4
        /*0070*/ 	.byte	0x04, 0x0a
        /*0072*/ 	.short	(.L_645 - .L_644)
	.align		4
.L_644:
        /*0074*/ 	.word	index@(.nv.constant0._ZN2at6native29vectorized_elementwise_kernelILi4EZZZNS0_68_GLOBAL__N__08176361_30_ActivationHardsigmoidKernel_cu_f5210f67_354627hardsigmoid_backward_kernelERNS_18TensorIteratorBaseEENKUlvE_clEvENKUlvE1_clEvEUlN3c104HalfES8_E_St5arrayIPcLm3EEEEviT0_T1_)
        /*0078*/ 	.short	0x0210
        /*007a*/ 	.short	0x0038


	//----- nvinfo : EIATTR_SW_WAR
	.align		4
.L_645:
        /*007c*/ 	.byte	0x04, 0x36
        /*007e*/ 	.short	(.L_647 - .L_646)
.L_646:
        /*0080*/ 	.word	0x00000008
.L_647:


//--------------------- .nv.info._ZN2at6native29vectorized_elementwise_kernelILi8EZZZNS0_68_GLOBAL__N__08176361_30_ActivationHardsigmoidKernel_cu_f5210f67_354627hardsigmoid_backward_kernelERNS_18TensorIteratorBaseEENKUlvE_clEvENKUlvE1_clEvEUlN3c104HalfES8_E_St5arrayIPcLm3EEEEviT0_T1_ --------------------------
	.section	.nv.info._ZN2at6native29vectorized_elementwise_kernelILi8EZZZNS0_68_GLOBAL__N__08176361_30_ActivationHardsigmoidKernel_cu_f5210f67_354627hardsigmoid_backward_kernelERNS_18TensorIteratorBaseEENKUlvE_clEvENKUlvE1_clEvEUlN3c104HalfES8_E_St5arrayIPcLm3EEEEviT0_T1_,"",@"SHT_CUDA_INFO"
	.sectionflags	@""
	.align	4


	//----- nvinfo : EIATTR_CUDA_API_VERSION
	.align		4
        /*0000*/ 	.byte	0x04, 0x37
        /*0002*/ 	.short	(.L_649 - .L_648)
.L_648:
        /*0004*/ 	.word	0x00000082


	//----- nvinfo : EIATTR_KPARAM_INFO
	.align		4
.L_649:
        /*0008*/ 	.byte	0x04, 0x17
        /*000a*/ 	.short	(.L_651 - .L_650)
.L_650:
        /*000c*/ 	.word	0x00000000
        /*0010*/ 	.short	0x0002
        /*0012*/ 	.short	0x0020
        /*0014*/ 	.byte	0x00, 0xf0, 0x61, 0x00


	//----- nvinfo : EIATTR_KPARAM_INFO
	.align		4
.L_651:
        /*0018*/ 	.byte	0x04, 0x17
        /*001a*/ 	.short	(.L_653 - .L_652)
.L_652:
        /*001c*/ 	.word	0x00000000
        /*0020*/ 	.short	0x0001
        /*0022*/ 	.short	0x0008
        /*0024*/ 	.byte	0x00, 0xf0, 0x61, 0x00


	//----- nvinfo : EIATTR_KPARAM_INFO
	.align		4
.L_653:
        /*0028*/ 	.byte	0x04, 0x17
        /*002a*/ 	.short	(.L_655 - .L_654)
.L_654:
        /*002c*/ 	.word	0x00000000
        /*0030*/ 	.short	0x0000
        /*0032*/ 	.short	0x0000
        /*0034*/ 	.byte	0x00, 0xf0, 0x11, 0x00


	//----- nvinfo : EIATTR_SPARSE_MMA_MASK
	.align		4
.L_655:
        /*0038*/ 	.byte	0x03, 0x50
        /*003a*/ 	.short	0x0000


	//----- nvinfo : EIATTR_MAXREG_COUNT
	.align		4
        /*003c*/ 	.byte	0x03, 0x1b
        /*003e*/ 	.short	0x00ff


	//----- nvinfo : EIATTR_MERCURY_ISA_VERSION
	.align		4
        /*0040*/ 	.byte	0x03, 0x5f
        /*0042*/ 	.short	0x0101


	//----- nvinfo : EIATTR_EXIT_INSTR_OFFSETS
	.align		4
        /*0044*/ 	.byte	0x04, 0x1c
        /*0046*/ 	.short	(.L_657 - .L_656)


	//   ....[0]....
.L_656:
        /*0048*/ 	.word	0x00000510


	//   ....[1]....
        /*004c*/ 	.word	0x000012e0


	//   ....[2]....
        /*0050*/ 	.word	0x00001330


	//----- nvinfo : EIATTR_MAX_THREADS
	.align		4
.L_657:
        /*0054*/ 	.byte	0x04, 0x05
        /*0056*/ 	.short	(.L_659 - .L_658)
.L_658:
        /*0058*/ 	.word	0x00000080
        /*005c*/ 	.word	0x00000001
        /*0060*/ 	.word	0x00000001


	//----- nvinfo : EIATTR_CRS_STACK_SIZE
	.align		4
.L_659:
        /*0064*/ 	.byte	0x04, 0x1e
        /*0066*/ 	.short	(.L_661 - .L_660)
.L_660:
        /*0068*/ 	.word	0x00000000


	//----- nvinfo : EIATTR_CBANK_PARAM_SIZE
	.align		4
.L_661:
        /*006c*/ 	.byte	0x03, 0x19
        /*006e*/ 	.short	0x0038


	//----- nvinfo : EIATTR_PARAM_CBANK
	.align		4
        /*0070*/ 	.byte	0x04, 0x0a
        /*0072*/ 	.short	(.L_663 - .L_662)
	.align		4
.L_662:
        /*0074*/ 	.word	index@(.nv.constant0._ZN2at6native29vectorized_elementwise_kernelILi8EZZZNS0_68_GLOBAL__N__08176361_30_ActivationHardsigmoidKernel_cu_f5210f67_354627hardsigmoid_backward_kernelERNS_18TensorIteratorBaseEENKUlvE_clEvENKUlvE1_clEvEUlN3c104HalfES8_E_St5arrayIPcLm3EEEEviT0_T1_)
        /*0078*/ 	.short	0x0210
        /*007a*/ 	.short	0x0038


	//----- nvinfo : EIATTR_SW_WAR
	.align		4
.L_663:
        /*007c*/ 	.byte	0x04, 0x36
        /*007e*/ 	.short	(.L_665 - .L_664)
.L_664:
        /*0080*/ 	.word	0x00000008
.L_665:


//--------------------- .nv.info._ZN2at6native18elementwise_kernelILi128ELi4EZNS0_15gpu_kernel_implIZZZNS0_68_GLOBAL__N__08176361_30_ActivationHardsigmoidKernel_cu_f5210f67_354627hardsigmoid_backward_kernelERNS_18TensorIteratorBaseEENKUlvE_clEvENKUlvE0_clEvEUlffE_EEvS5_RKT_EUliE_EEviT1_ --------------------------
	.section	.nv.info._ZN2at6native18elementwise_kernelILi128ELi4EZNS0_15gpu_kernel_implIZZZNS0_68_GLOBAL__N__08176361_30_ActivationHardsigmoidKernel_cu_f5210f67_354627hardsigmoid_backward_kernelERNS_18TensorIteratorBaseEENKUlvE_clEvENKUlvE0_clEvEUlffE_EEvS5_RKT_EUliE_EEviT1_,"",@"SHT_CUDA_INFO"
	.sectionflags	@""
	.align	4


	//----- nvinfo : EIATTR_CUDA_API_VERSION
	.align		4
        /*0000*/ 	.byte	0x04, 0x37
        /*0002*/ 	.short	(.L_667 - .L_666)
.L_666:
        /*0004*/ 	.word	0x00000082


	//----- nvinfo : EIATTR_KPARAM_INFO
	.align		4
.L_667:
        /*0008*/ 	.byte	0x04, 0x17
        /*000a*/ 	.short	(.L_669 - .L_668)
.L_668:
        /*000c*/ 	.word	0x00000000
        /*0010*/ 	.short	0x0001
        /*0012*/ 	.short	0x0008
        /*0014*/ 	.byte	0x00, 0xf0, 0x81, 0x0a


	//----- nvinfo : EIATTR_KPARAM_INFO
	.align		4
.L_669:
        /*0018*/ 	.byte	0x04, 0x17
        /*001a*/ 	.short	(.L_671 - .L_670)
.L_670:
        /*001c*/ 	.word	0x00000000
        /*0020*/ 	.short	0x0000
        /*0022*/ 	.short	0x0000
        /*0024*/ 	.byte	0x00, 0xf0, 0x11, 0x00


	//----- nvinfo : EIATTR_SPARSE_MMA_MASK
	.align		4
.L_671:
        /*0028*/ 	.byte	0x03, 0x50
        /*002a*/ 	.short	0x0000


	//----- nvinfo : EIATTR_MAXREG_COUNT
	.align		4
        /*002c*/ 	.byte	0x03, 0x1b
        /*002e*/ 	.short	0x0080


	//----- nvinfo : EIATTR_EXTERNS
	.align		4
        /*0030*/ 	.byte	0x04, 0x0f
        /*0032*/ 	.short	(.L_673 - .L_672)


	//   ....[0]....
	.align		4
.L_672:
        /*0034*/ 	.word	index@(__assertfail)


	//----- nvinfo : EIATTR_MERCURY_ISA_VERSION
	.align		4
.L_673:
        /*0038*/ 	.byte	0x03, 0x5f
        /*003a*/ 	.short	0x0101


	//----- nvinfo : EIATTR_SYSCALL_OFFSETS
	.align		4
        /*003c*/ 	.byte	0x04, 0x46
        /*003e*/ 	.short	(.L_675 - .L_674)


	//   ....[0]....
.L_674:
        /*0040*/ 	.word	0x00002490


	//   ....[1]....
        /*0044*/ 	.word	0x000032b0


	//   ....[2]....
        /*0048*/ 	.word	0x00004160


	//   ....[3]....
        /*004c*/ 	.word	0x00006620


	//   ....[4]....
        /*0050*/ 	.word	0x00007440


	//   ....[5]....
        /*0054*/ 	.word	0x000082f0


	//   ....[6]....
        /*0058*/ 	.word	0x0000a7a0


	//   ....[7]....
        /*005c*/ 	.word	0x0000b5c0


	//   ....[8]....
        /*0060*/ 	.word	0x0000c470


	//   ....[9]....
        /*0064*/ 	.word	0x0000e910


	//   ....[10]....
        /*0068*/ 	.word	0x0000f730


	//   ....[11]....
        /*006c*/ 	.word	0x000105e0


	//----- nvinfo : EIATTR_EXIT_INSTR_OFFSETS
	.align		4
.L_675:
        /*0070*/ 	.byte	0x04, 0x1c
        /*0072*/ 	.short	(.L_677 - .L_676)


	//   ....[0]....
.L_676:
        /*0074*/ 	.word	0x0000c520


	//   ....[1]....
        /*0078*/ 	.word	0x0000f900


	//   ....[2]....
        /*007c*/ 	.word	0x0000f940


	//   ....[3]....
        /*0080*/ 	.word	0x0000f9d0


	//   ....[4]....
        /*0084*/ 	.word	0x0000fa00


	//   ....[5]....
        /*0088*/ 	.word	0x0000fa30


	//   ....[6]....
        /*008c*/ 	.word	0x0000fab0


	//   ....[7]....
        /*0090*/ 	.word	0x0000fae0


	//   ....[8]....
        /*0094*/ 	.word	0x0000fb70


	//   ....[9]....
        /*0098*/ 	.word	0x0000fbb0


	//   ....[10]....
        /*009c*/ 	.word	0x0000fbf0


	//   ....[11]....
        /*00a0*/ 	.word	0x0000fcb0


	//   ....[12]....
        /*00a4*/ 	.word	0x0000fd00


	//   ....[13]....
        /*00a8*/ 	.word	0x0000fe80


	//   ....[14]....
        /*00ac*/ 	.word	0x0000ffd0


	//   ....[15]....
        /*00b0*/ 	.word	0x00010000


	//   ....[16]....
        /*00b4*/ 	.word	0x000100b0


	//   ....[17]....
        /*00b8*/ 	.word	0x00010220


	//   ....[18]....
        /*00bc*/ 	.word	0x00010390


	//   ....[19]....
        /*00c0*/ 	.word	0x000104e0


	//   ....[20]....
        /*00c4*/ 	.word	0x000105f0


	//   ....[21]....
        /*00c8*/ 	.word	0x00010620


	//   ....[22]....
        /*00cc*/ 	.word	0x00010650


	//----- nvinfo : EIATTR_MAX_THREADS
	.align		4
.L_677:
        /*00d0*/ 	.byte	0x04, 0x05
        /*00d2*/ 	.short	(.L_679 - .L_678)
.L_678:
        /*00d4*/ 	.word	0x00000080
        /*00d8*/ 	.word	0x00000001
        /*00dc*/ 	.word	0x00000001


	//----- nvinfo : EIATTR_CRS_STACK_SIZE
	.align		4
.L_679:
        /*00e0*/ 	.byte	0x04, 0x1e
        /*00e2*/ 	.short	(.L_681 - .L_680)
.L_680:
        /*00e4*/ 	.word	0x00000000


	//----- nvinfo : EIATTR_CBANK_PARAM_SIZE
	.align		4
.L_681:
        /*00e8*/ 	.byte	0x03, 0x19
        /*00ea*/ 	.short	0x02a8


	//----- nvinfo : EIATTR_PARAM_CBANK
	.align		4
        /*00ec*/ 	.byte	0x04, 0x0a
        /*00ee*/ 	.short	(.L_683 - .L_682)
	.align		4
.L_682:
        /*00f0*/ 	.word	index@(.nv.constant0._ZN2at6native18elementwise_kernelILi128ELi4EZNS0_15gpu_kernel_implIZZZNS0_68_GLOBAL__N__08176361_30_ActivationHardsigmoidKernel_cu_f5210f67_354627hardsigmoid_backward_kernelERNS_18TensorIteratorBaseEENKUlvE_clEvENKUlvE0_clEvEUlffE_EEvS5_RKT_EUliE_EEviT1_)
        /*00f4*/ 	.short	0x0210
        /*00f6*/ 	.short	0x02a8


	//----- nvinfo : EIATTR_SW_WAR
	.align		4
.L_683:
        /*00f8*/ 	.byte	0x04, 0x36
        /*00fa*/ 	.short	(.L_685 - .L_684)
.L_684:
        /*00fc*/ 	.word	0x00000008
.L_685:


//--------------------- .nv.info._ZN2at6native27unrolled_elementwise_kernelIZZZNS0_68_GLOBAL__N__08176361_30_ActivationHardsigmoidKernel_cu_f5210f67_354627hardsigmoid_backward_kernelERNS_18TensorIteratorBaseEENKUlvE_clEvENKUlvE0_clEvEUlffE_St5arrayIPcLm3EELi4E23TrivialOffsetCalculatorILi2EjESB_ILi1EjENS0_6memory12LoadWithCastILi2EEENSE_13StoreWithCastILi1EEEEEviT_T0_T2_T3_T4_T5_ --------------------------
	.section	.nv.info._ZN2at6native27unrolled_elementwise_kernelIZZZNS0_68_GLOBAL__N__08176361_30_ActivationHardsigmoidKernel_cu_f5210f67_354627hardsigmoid_backward_kernelERNS_18TensorIteratorBaseEENKUlvE_clEvENKUlvE0_clEvEUlffE_St5arrayIPcLm3EELi4E23TrivialOffsetCalculatorILi2EjESB_ILi1EjENS0_6memory12LoadWithCastILi2EEENSE_13StoreWithCastILi1EEEEEviT_T0_T2_T3_T4_T5_,"",@"SHT_CUDA_INFO"
	.sectionflags	@""
	.align	4


	//----- nvinfo : EIATTR_CUDA_API_VERSION
	.align		4
        /*0000*/ 	.byte	0x04, 0x37
        /*0002*/ 	.short	(.L_687 - .L_686)
.L_686:
        /*0004*/ 	.word	0x00000082


	//----- nvinfo : EIATTR_KPARAM_INFO
	.align		4
.L_687:
        /*0008*/ 	.byte	0x04, 0x17
        /*000a*/ 	.short	(.L_689 - .L_688)
.L_688:
        /*000c*/ 	.word	0x00000000
        /*0010*/ 	.short	0x0006
        /*0012*/ 	.short	0x0048
        /*0014*/ 	.byte	0x00, 0xf0, 0x21, 0x00


	//----- nvinfo : EIATTR_KPARAM_INFO
	.align		4
.L_689:
        /*0018*/ 	.byte	0x04, 0x17
        /*001a*/ 	.short	(.L_691 - .L_690)
.L_690:
        /*001c*/ 	.word	0x00000000
        /*0020*/ 	.short	0x0005
        /*0022*/ 	.short	0x003c
        /*0024*/ 	.byte	0x00, 0xf0, 0x31, 0x00


	//----- nvinfo : EIATTR_KPARAM_INFO
	.align		4
.L_691:
        /*0028*/ 	.byte	0x04, 0x17
        /*002a*/ 	.short	(.L_693 - .L_692)
.L_692:
        /*002c*/ 	.word	0x00000000
        /*0030*/ 	.short	0x0004
        /*0032*/ 	.short	0x0039
        /*0034*/ 	.byte	0x00, 0xf0, 0x05, 0x00


	//----- nvinfo : EIATTR_KPARAM_INFO
	.align		4
.L_693:
        /*0038*/ 	.byte	0x04, 0x17
        /*003a*/ 	.short	(.L_695 - .L_694)
.L_694:
        /*003c*/ 	.word	0x00000000
        /*0040*/ 	.short	0x0003
        /*0042*/ 	.short	0x0038
        /*0044*/ 	.byte	0x00, 0xf0, 0x05, 0x00


	//----- nvinfo : EIATTR_KPARAM_INFO
	.align		4
.L_695:
        /*0048*/ 	.byte	0x04, 0x17
        /*004a*/ 	.short	(.L_697 - .L_696)
.L_696:
        /*004c*/ 	.word	0x00000000
        /*0050*/ 	.short	0x0002
        /*0052*/ 	.short	0x0020
        /*0054*/ 	.byte	0x00, 0xf0, 0x61, 0x00


	//----- nvinfo : EIATTR_KPARAM_INFO
	.align		4
.L_697:
        /*0058*/ 	.byte	0x04, 0x17
        /*005a*/ 	.short	(.L_699 - .L_698)
.L_698:
        /*005c*/ 	.word	0x00000000
        /*0060*/ 	.short	0x0001
        /*0062*/ 	.short	0x0008
        /*0064*/ 	.byte	0x00, 0xf0, 0x61, 0x00


	//----- nvinfo : EIATTR_KPARAM_INFO
	.align		4
.L_699:
        /*0068*/ 	.byte	0x04, 0x17
        /*006a*/ 	.short	(.L_701 - .L_700)
.L_700:
        /*006c*/ 	.word	0x00000000
        /*0070*/ 	.short	0x0000
        /*0072*/ 	.short	0x0000
        /*0074*/ 	.byte	0x00, 0xf0, 0x11, 0x00


	//----- nvinfo : EIATTR_SPARSE_MMA_MASK
	.align		4
.L_701:
        /*0078*/ 	.byte	0x03, 0x50
        /*007a*/ 	.short	0x0000


	//----- nvinfo : EIATTR_MAXREG_COUNT
	.align		4
        /*007c*/ 	.byte	0x03, 0x1b
        /*007e*/ 	.short	0x00ff


	//----- nvinfo : EIATTR_EXTERNS
	.align		4
        /*0080*/ 	.byte	0x04, 0x0f
        /*0082*/ 	.short	(.L_703 - .L_702)


	//   ....[0]....
	.align		4
.L_702:
        /*0084*/ 	.word	index@(__assertfail)


	//----- nvinfo : EIATTR_MERCURY_ISA_VERSION
	.align		4
.L_703:
        /*0088*/ 	.byte	0x03, 0x5f
        /*008a*/ 	.short	0x0101


	//----- nvinfo : EIATTR_SYSCALL_OFFSETS
	.align		4
        /*008c*/ 	.byte	0x04, 0x46
        /*008e*/ 	.short	(.L_705 - .L_704)


	//   ....[0]....
.L_704:
        /*0090*/ 	.word	0x00000ea0


	//   ....[1]....
        /*0094*/ 	.word	0x00001cd0


	//   ....[2]....
        /*0098*/ 	.word	0x00002b80


	//   ....[3]....
        /*009c*/ 	.word	0x000039b0


	//   ....[4]....
        /*00a0*/ 	.word	0x00004860


	//   ....[5]....
        /*00a4*/ 	.word	0x000056a0


	//   ....[6]....
        /*00a8*/ 	.word	0x00006540


	//   ....[7]....
        /*00ac*/ 	.word	0x00007350


	//   ....[8]....
        /*00b0*/ 	.word	0x00008390


	//   ....[9]....
        /*00b4*/ 	.word	0x00009260


	//   ....[10]....
        /*00b8*/ 	.word	0x0000a120


	//   ....[11]....
        /*00bc*/ 	.word	0x0000afe0


	//----- nvinfo : EIATTR_EXIT_INSTR_OFFSETS
	.align		4
.L_705:
        /*00c0*/ 	.byte	0x04, 0x1c
        /*00c2*/ 	.short	(.L_707 - .L_706)


	//   ....[0]....
.L_706:
        /*00c4*/ 	.word	0x0000a1c0


	//   ....[1]....
        /*00c8*/ 	.word	0x0000a300


	//   ....[2]....
        /*00cc*/ 	.word	0x0000a340


	//   ....[3]....
        /*00d0*/ 	.word	0x0000a3d0


	//   ....[4]....
        /*00d4*/ 	.word	0x0000a400


	//   ....[5]....
        /*00d8*/ 	.word	0x0000a430


	//   ....[6]....
        /*00dc*/ 	.word	0x0000a4b0


	//   ....[7]....
        /*00e0*/ 	.word	0x0000a4e0


	//   ....[8]....
        /*00e4*/ 	.word	0x0000a570


	//   ....[9]....
        /*00e8*/ 	.word	0x0000a5b0


	//   ....[10]....
        /*00ec*/ 	.word	0x0000a5f0


	//   ....[11]....
        /*00f0*/ 	.word	0x0000a6b0


	//   ....[12]....
        /*00f4*/ 	.word	0x0000a700


	//   ....[13]....
        /*00f8*/ 	.word	0x0000a880


	//   ....[14]....
        /*00fc*/ 	.word	0x0000a9d0


	//   ....[15]....
        /*0100*/ 	.word	0x0000aa00


	//   ....[16]....
        /*0104*/ 	.word	0x0000aab0


	//   ....[17]....
        /*0108*/ 	.word	0x0000ac20


	//   ....[18]....
        /*010c*/ 	.word	0x0000ad90


	//   ....[19]....
        /*0110*/ 	.word	0x0000aee0


	//   ....[20]....
        /*0114*/ 	.word	0x0000aff0


	//   ....[21]....
        /*0118*/ 	.word	0x0000b020


	//   ....[22]....
        /*011c*/ 	.word	0x0000b050


	//----- nvinfo : EIATTR_MAX_THREADS
	.align		4
.L_707:
        /*0120*/ 	.byte	0x04, 0x05
        /*0122*/ 	.short	(.L_709 - .L_708)
.L_708:
        /*0124*/ 	.word	0x00000080
        /*0128*/ 	.word	0x00000001
        /*012c*/ 	.word	0x00000001


	//----- nvinfo : EIATTR_CRS_STACK_SIZE
	.align		4
.L_709:
        /*0130*/ 	.byte	0x04, 0x1e
        /*0132*/ 	.short	(.L_711 - .L_710)
.L_710:
        /*0134*/ 	.word	0x00000000


	//----- nvinfo : EIATTR_CBANK_PARAM_SIZE
	.align		4
.L_711:
        /*0138*/ 	.byte	0x03, 0x19
        /*013a*/ 	.short	0x0050


	//----- nvinfo : EIATTR_PARAM_CBANK
	.align		4
        /*013c*/ 	.byte	0x04, 0x0a
        /*013e*/ 	.short	(.L_713 - .L_712)
	.align		4
.L_712:
        /*0140*/ 	.word	index@(.nv.constant0._ZN2at6native27unrolled_elementwise_kernelIZZZNS0_68_GLOBAL__N__08176361_30_ActivationHardsigmoidKernel_cu_f5210f67_354627hardsigmoid_backward_kernelERNS_18TensorIteratorBaseEENKUlvE_clEvENKUlvE0_clEvEUlffE_St5arrayIPcLm3EELi4E23TrivialOffsetCalculatorILi2EjESB_ILi1EjENS0_6memory12LoadWithCastILi2EEENSE_13StoreWithCastILi1EEEEEviT_T0_T2_T3_T4_T5_)
        /*0144*/ 	.short	0x0210
        /*0146*/ 	.short	0x0050


	//----- nvinfo : EIATTR_SW_WAR
	.align		4
.L_713:
        /*0148*/ 	.byte	0x04, 0x36
        /*014a*/ 	.short	(.L_715 - .L_714)
.L_714:
        /*014c*/ 	.word	0x00000008
.L_715:


//--------------------- .nv.info._ZN2at6native18elementwise_kernelILi128ELi2EZNS0_22gpu_kernel_impl_nocastIZZZNS0_68_GLOBAL__N__08176361_30_ActivationHardsigmoidKernel_cu_f5210f67_354627hardsigmoid_backward_kernelERNS_18TensorIteratorBaseEENKUlvE_clEvENKUlvE0_clEvEUlffE_EEvS5_RKT_EUliE_EEviT1_ --------------------------
	.section	.nv.info._ZN2at6native18elementwise_kernelILi128ELi2EZNS0_22gpu_kernel_impl_nocastIZZZNS0_68_GLOBAL__N__08176361_30_ActivationHardsigmoidKernel_cu_f5210f67_354627hardsigmoid_backward_kernelERNS_18TensorIteratorBaseEENKUlvE_clEvENKUlvE0_clEvEUlffE_EEvS5_RKT_EUliE_EEviT1_,"",@"SHT_CUDA_INFO"
	.sectionflags	@""
	.align	4


	//----- nvinfo : EIATTR_CUDA_API_VERSION
	.align		4
        /*0000*/ 	.byte	0x04, 0x37
        /*0002*/ 	.short	(.L_717 - .L_716)
.L_716:
        /*0004*/ 	.word	0x00000082


	//----- nvinfo : EIATTR_KPARAM_INFO
	.align		4
.L_717:
        /*0008*/ 	.byte	0x04, 0x17
        /*000a*/ 	.short	(.L_719 - .L_718)
.L_718:
        /*000c*/ 	.word	0x00000000
        /*0010*/ 	.short	0x0001
        /*0012*/ 	.short	0x0008
        /*0014*/ 	.byte	0x00, 0xf0, 0x61, 0x0a


	//----- nvinfo : EIATTR_KPARAM_INFO
	.align		4
.L_719:
        /*0018*/ 	.byte	0x04, 0x17
        /*001a*/ 	.short	(.L_721 - .L_720)
.L_720:
        /*001c*/ 	.word	0x00000000
        /*0020*/ 	.short	0x0000
        /*0022*/ 	.short	0x0000
        /*0024*/ 	.byte	0x00, 0xf0, 0x11, 0x00


	//----- nvinfo : EIATTR_SPARSE_MMA_MASK
	.align		4
.L_721:
        /*0028*/ 	.byte	0x03, 0x50
        /*002a*/ 	.short	0x0000


	//----- nvinfo : EIATTR_MAXREG_COUNT
	.align		4
        /*002c*/ 	.byte	0x03, 0x1b
        /*002e*/ 	.short	0x0080


	//----- nvinfo : EIATTR_MERCURY_ISA_VERSION
	.align		4
        /*0030*/ 	.byte	0x03, 0x5f
        /*0032*/ 	.short	0x0101


	//----- nvinfo : EIATTR_EXIT_INSTR_OFFSETS
	.align		4
        /*0034*/ 	.byte	0x04, 0x1c
        /*0036*/ 	.short	(.L_723 - .L_722)


	//   ....[0]....
.L_722:
        /*0038*/ 	.word	0x000017f0


	//   ....[1]....
        /*003c*/ 	.word	0x00002f20


	//----- nvinfo : EIATTR_MAX_THREADS
	.align		4
.L_723:
        /*0040*/ 	.byte	0x04, 0x05
        /*0042*/ 	.short	(.L_725 - .L_724)
.L_724:
        /*0044*/ 	.word	0x00000080
        /*0048*/ 	.word	0x00000001
        /*004c*/ 	.word	0x00000001


	//----- nvinfo : EIATTR_CRS_STACK_SIZE
	.align		4
.L_725:
        /*0050*/ 	.byte	0x04, 0x1e
        /*0052*/ 	.short	(.L_727 - .L_726)
.L_726:
        /*0054*/ 	.word	0x00000000


	//----- nvinfo : EIATTR_CBANK_PARAM_SIZE
	.align		4
.L_727:
        /*0058*/ 	.byte	0x03, 0x19
        /*005a*/ 	.short	0x02a0


	//----- nvinfo : EIATTR_PARAM_CBANK
	.align		4
        /*005c*/ 	.byte	0x04, 0x0a
        /*005e*/ 	.short	(.L_729 - .L_728)
	.align		4
.L_728:
        /*0060*/ 	.word	index@(.nv.constant0._ZN2at6native18elementwise_kernelILi128ELi2EZNS0_22gpu_kernel_impl_nocastIZZZNS0_68_GLOBAL__N__08176361_30_ActivationHardsigmoidKernel_cu_f5210f67_354627hardsigmoid_backward_kernelERNS_18TensorIteratorBaseEENKUlvE_clEvENKUlvE0_clEvEUlffE_EEvS5_RKT_EUliE_EEviT1_)
        /*0064*/ 	.short	0x0210
        /*0066*/ 	.short	0x02a0


	//----- nvinfo : EIATTR_SW_WAR
	.align		4
.L_729:
        /*0068*/ 	.byte	0x04, 0x36
        /*006a*/ 	.short	(.L_731 - .L_730)
.L_730:
        /*006c*/ 	.word	0x00000008
.L_731:


//--------------------- .nv.info._ZN2at6native27unrolled_elementwise_kernelIZZZNS0_68_GLOBAL__N__08176361_30_ActivationHardsigmoidKernel_cu_f5210f67_354627hardsigmoid_backward_kernelERNS_18TensorIteratorBaseEENKUlvE_clEvENKUlvE0_clEvEUlffE_St5arrayIPcLm3EELi4E23TrivialOffsetCalculatorILi2EjESB_ILi1EjENS0_6memory15LoadWithoutCastENSE_16StoreWithoutCastEEEviT_T0_T2_T3_T4_T5_ --------------------------
	.section	.nv.info._ZN2at6native27unrolled_elementwise_kernelIZZZNS0_68_GLOBAL__N__08176361_30_ActivationHardsigmoidKernel_cu_f5210f67_354627hardsigmoid_backward_kernelERNS_18TensorIteratorBaseEENKUlvE_clEvENKUlvE0_clEvEUlffE_St5arrayIPcLm3EELi4E23TrivialOffsetCalculatorILi2EjESB_ILi1EjENS0_6memory15LoadWithoutCastENSE_16StoreWithoutCastEEEviT_T0_T2_T3_T4_T5_,"",@"SHT_CUDA_INFO"
	.sectionflags	@""
	.align	4


	//----- nvinfo : EIATTR_CUDA_API_VERSION
	.align		4
        /*0000*/ 	.byte	0x04, 0x37
        /*0002*/ 	.short	(.L_733 - .L_732)
.L_732:
        /*0004*/ 	.word	0x00000082


	//----- nvinfo : EIATTR_KPARAM_INFO
	.align		4
.L_733:
        /*0008*/ 	.byte	0x04, 0x17
        /*000a*/ 	.short	(.L_735 - .L_734)
.L_734:
        /*000c*/ 	.word	0x00000000
        /*0010*/ 	.short	0x0006
        /*0012*/ 	.short	0x003b
        /*0014*/ 	.byte	0x00, 0xf0, 0x05, 0x00


	//----- nvinfo : EIATTR_KPARAM_INFO
	.align		4
.L_735:
        /*0018*/ 	.byte	0x04, 0x17
        /*001a*/ 	.short	(.L_737 - .L_736)
.L_736:
        /*001c*/ 	.word	0x00000000
        /*0020*/ 	.short	0x0005
        /*0022*/ 	.short	0x003a
        /*0024*/ 	.byte	0x00, 0xf0, 0x05, 0x00


	//----- nvinfo : EIATTR_KPARAM_INFO
	.align		4
.L_737:
        /*0028*/ 	.byte	0x04, 0x17
        /*002a*/ 	.short	(.L_739 - .L_738)
.L_738:
        /*002c*/ 	.word	0x00000000
        /*0030*/ 	.short	0x0004
        /*0032*/ 	.short	0x0039
        /*0034*/ 	.byte	0x00, 0xf0, 0x05, 0x00


	//----- nvinfo : EIATTR_KPARAM_INFO
	.align		4
.L_739:
        /*0038*/ 	.byte	0x04, 0x17
        /*003a*/ 	.short	(.L_741 - .L_740)
.L_740:
        /*003c*/ 	.word	0x00000000
        /*0040*/ 	.short	0x0003
        /*0042*/ 	.short	0x0038
        /*0044*/ 	.byte	0x00, 0xf0, 0x05, 0x00


	//----- nvinfo : EIATTR_KPARAM_INFO
	.align		4
.L_741:
        /*0048*/ 	.byte	0x04, 0x17
        /*004a*/ 	.short	(.L_743 - .L_742)
.L_742:
        /*004c*/ 	.word	0x00000000
        /*0050*/ 	.short	0x0002
        /*0052*/ 	.short	0x0020
        /*0054*/ 	.byte	0x00, 0xf0, 0x61, 0x00


	//----- nvinfo : EIATTR_KPARAM_INFO
	.align		4
.L_743:
        /*0058*/ 	.byte	0x04, 0x17
        /*005a*/ 	.short	(.L_745 - .L_744)
.L_744:
        /*005c*/ 	.word	0x00000000
        /*0060*/ 	.short	0x0001
        /*0062*/ 	.short	0x0008
        /*0064*/ 	.byte	0x00, 0xf0, 0x61, 0x00


	//----- nvinfo : EIATTR_KPARAM_INFO
	.align		4
.L_745:
        /*0068*/ 	.byte	0x04, 0x17
        /*006a*/ 	.short	(.L_747 - .L_746)
.L_746:
        /*006c*/ 	.word	0x00000000
        /*0070*/ 	.short	0x0000
        /*0072*/ 	.short	0x0000
        /*0074*/ 	.byte	0x00, 0xf0, 0x11, 0x00


	//----- nvinfo : EIATTR_SPARSE_MMA_MASK
	.align		4
.L_747:
        /*0078*/ 	.byte	0x03, 0x50
        /*007a*/ 	.short	0x0000


	//----- nvinfo : EIATTR_MAXREG_COUNT
	.align		4
        /*007c*/ 	.byte	0x03, 0x1b
        /*007e*/ 	.short	0x00ff


	//----- nvinfo : EIATTR_MERCURY_ISA_VERSION
	.align		4
        /*0080*/ 	.byte	0x03, 0x5f
        /*0082*/ 	.short	0x0101


	//----- nvinfo : EIATTR_EXIT_INSTR_OFFSETS
	.align		4
        /*0084*/ 	.byte	0x04, 0x1c
        /*0086*/ 	.short	(.L_749 - .L_748)


	//   ....[0]....
.L_748:
        /*0088*/ 	.word	0x00000560


	//   ....[1]....
        /*008c*/ 	.word	0x00000610


	//----- nvinfo : EIATTR_MAX_THREADS
	.align		4
.L_749:
        /*0090*/ 	.byte	0x04, 0x05
        /*0092*/ 	.short	(.L_751 - .L_750)
.L_750:
        /*0094*/ 	.word	0x00000080
        /*0098*/ 	.word	0x00000001
        /*009c*/ 	.word	0x00000001


	//----- nvinfo : EIATTR_CRS_STACK_SIZE
	.align		4
.L_751:
        /*00a0*/ 	.byte	0x04, 0x1e
        /*00a2*/ 	.short	(.L_753 - .L_752)
.L_752:
        /*00a4*/ 	.word	0x00000000


	//----- nvinfo : EIATTR_CBANK_PARAM_SIZE
	.align		4
.L_753:
        /*00a8*/ 	.byte	0x03, 0x19
        /*00aa*/ 	.short	0x003c


	//----- nvinfo : EIATTR_PARAM_CBANK
	.align		4
        /*00ac*/ 	.byte	0x04, 0x0a
        /*00ae*/ 	.short	(.L_755 - .L_754)
	.align		4
.L_754:
        /*00b0*/ 	.word	index@(.nv.constant0._ZN2at6native27unrolled_elementwise_kernelIZZZNS0_68_GLOBAL__N__08176361_30_ActivationHardsigmoidKernel_cu_f5210f67_354627hardsigmoid_backward_kernelERNS_18TensorIteratorBaseEENKUlvE_clEvENKUlvE0_clEvEUlffE_St5arrayIPcLm3EELi4E23TrivialOffsetCalculatorILi2EjESB_ILi1EjENS0_6memory15LoadWithoutCastENSE_16StoreWithoutCastEEEviT_T0_T2_T3_T4_T5_)
        /*00b4*/ 	.short	0x0210
        /*00b6*/ 	.short	0x003c


	//----- nvinfo : EIATTR_SW_WAR
	.align		4
.L_755:
        /*00b8*/ 	.byte	0x04, 0x36
        /*00ba*/ 	.short	(.L_757 - .L_756)
.L_756:
        /*00bc*/ 	.word	0x00000008
.L_757:


//--------------------- .nv.info._ZN2at6native29vectorized_elementwise_kernelILi2EZZZNS0_68_GLOBAL__N__08176361_30_ActivationHardsigmoidKernel_cu_f5210f67_354627hardsigmoid_backward_kernelERNS_18TensorIteratorBaseEENKUlvE_clEvENKUlvE0_clEvEUlffE_St5arrayIPcLm3EEEEviT0_T1_ --------------------------
	.section	.nv.info._ZN2at6native29vectorized_elementwise_kernelILi2EZZZNS0_68_GLOBAL__N__08176361_30_ActivationHardsigmoidKernel_cu_f5210f67_354627hardsigmoid_backward_kernelERNS_18TensorIteratorBaseEENKUlvE_clEvENKUlvE0_clEvEUlffE_St5arrayIPcLm3EEEEviT0_T1_,"",@"SHT_CUDA_INFO"
	.sectionflags	@""
	.align	4


	//----- nvinfo : EIATTR_CUDA_API_VERSION
	.align		4
        /*0000*/ 	.byte	0x04, 0x37
        /*0002*/ 	.short	(.L_759 - .L_758)
.L_758:
        /*0004*/ 	.word	0x00000082


	//----- nvinfo : EIATTR_KPARAM_INFO
	.align		4
.L_759:
        /*0008*/ 	.byte	0x04, 0x17
        /*000a*/ 	.short	(.L_761 - .L_760)
.L_760:
        /*000c*/ 	.word	0x00000000
        /*0010*/ 	.short	0x0002
        /*0012*/ 	.short	0x0020
        /*0014*/ 	.byte	0x00, 0xf0, 0x61, 0x00


	//----- nvinfo : EIATTR_KPARAM_INFO
	.align		4
.L_761:
        /*0018*/ 	.byte	0x04, 0x17
        /*001a*/ 	.short	(.L_763 - .L_762)
.L_762:
        /*001c*/ 	.word	0x00000000
        /*0020*/ 	.short	0x0001
        /*0022*/ 	.short	0x0008
        /*0024*/ 	.byte	0x00, 0xf0, 0x61, 0x00


	//----- nvinfo : EIATTR_KPARAM_INFO
	.align		4
.L_763:
        /*0028*/ 	.byte	0x04, 0x17
        /*002a*/ 	.short	(.L_765 - .L_764)
.L_764:
        /*002c*/ 	.word	0x00000000
        /*0030*/ 	.short	0x0000
        /*0032*/ 	.short	0x0000
        /*0034*/ 	.byte	0x00, 0xf0, 0x11, 0x00


	//----- nvinfo : EIATTR_SPARSE_MMA_MASK
	.align		4
.L_765:
        /*0038*/ 	.byte	0x03, 0x50
        /*003a*/ 	.short	0x0000


	//----- nvinfo : EIATTR_MAXREG_COUNT
	.align		4
        /*003c*/ 	.byte	0x03, 0x1b
        /*003e*/ 	.short	0x00ff


	//----- nvinfo : EIATTR_MERCURY_ISA_VERSION
	.align		4
        /*0040*/ 	.byte	0x03, 0x5f
        /*0042*/ 	.short	0x0101


	//----- nvinfo : EIATTR_EXIT_INSTR_OFFSETS
	.align		4
        /*0044*/ 	.byte	0x04, 0x1c
        /*0046*/ 	.short	(.L_767 - .L_766)


	//   ....[0]....
.L_766:
        /*0048*/ 	.word	0x00000460


	//   ....[1]....
        /*004c*/ 	.word	0x00000fa0


	//   ....[2]....
        /*0050*/ 	.word	0x00000ff0


	//----- nvinfo : EIATTR_MAX_THREADS
	.align		4
.L_767:
        /*0054*/ 	.byte	0x04, 0x05
        /*0056*/ 	.short	(.L_769 - .L_768)
.L_768:
        /*0058*/ 	.word	0x00000080
        /*005c*/ 	.word	0x00000001
        /*0060*/ 	.word	0x00000001


	//----- nvinfo : EIATTR_CRS_STACK_SIZE
	.align		4
.L_769:
        /*0064*/ 	.byte	0x04, 0x1e
        /*0066*/ 	.short	(.L_771 - .L_770)
.L_770:
        /*0068*/ 	.word	0x00000000


	//----- nvinfo : EIATTR_CBANK_PARAM_SIZE
	.align		4
.L_771:
        /*006c*/ 	.byte	0x03, 0x19
        /*006e*/ 	.short	0x0038


	//----- nvinfo : EIATTR_PARAM_CBANK
	.align		4
        /*0070*/ 	.byte	0x04, 0x0a
        /*0072*/ 	.short	(.L_773 - .L_772)
	.align		4
.L_772:
        /*0074*/ 	.word	index@(.nv.constant0._ZN2at6native29vectorized_elementwise_kernelILi2EZZZNS0_68_GLOBAL__N__08176361_30_ActivationHardsigmoidKernel_cu_f5210f67_354627hardsigmoid_backward_kernelERNS_18TensorIteratorBaseEENKUlvE_clEvENKUlvE0_clEvEUlffE_St5arrayIPcLm3EEEEviT0_T1_)
        /*0078*/ 	.short	0x0210
        /*007a*/ 	.short	0x0038


	//----- nvinfo : EIATTR_SW_WAR
	.align		4
.L_773:
        /*007c*/ 	.byte	0x04, 0x36
        /*007e*/ 	.short	(.L_775 - .L_774)
.L_774:
        /*0080*/ 	.word	0x00000008
.L_775:


//--------------------- .nv.info._ZN2at6native29vectorized_elementwise_kernelILi4EZZZNS0_68_GLOBAL__N__08176361_30_ActivationHardsigmoidKernel_cu_f5210f67_354627hardsigmoid_backward_kernelERNS_18TensorIteratorBaseEENKUlvE_clEvENKUlvE0_clEvEUlffE_St5arrayIPcLm3EEEEviT0_T1_ --------------------------
	.section	.nv.info._ZN2at6native29vectorized_elementwise_kernelILi4EZZZNS0_68_GLOBAL__N__08176361_30_ActivationHardsigmoidKernel_cu_f5210f67_354627hardsigmoid_backward_kernelERNS_18TensorIteratorBaseEENKUlvE_clEvENKUlvE0_clEvEUlffE_St5arrayIPcLm3EEEEviT0_T1_,"",@"SHT_CUDA_INFO"
	.sectionflags	@""
	.align	4


	//----- nvinfo : EIATTR_CUDA_API_VERSION
	.align		4
        /*0000*/ 	.byte	0x04, 0x37
        /*0002*/ 	.short	(.L_777 - .L_776)
.L_776:
        /*0004*/ 	.word	0x00000082


	//----- nvinfo : EIATTR_KPARAM_INFO
	.align		4
.L_777:
        /*0008*/ 	.byte	0x04, 0x17
        /*000a*/ 	.short	(.L_779 - .L_778)
.L_778:
        /*000c*/ 	.word	0x00000000
        /*0010*/ 	.short	0x0002
        /*0012*/ 	.short	0x0020
        /*0014*/ 	.byte	0x00, 0xf0, 0x61, 0x00


	//----- nvinfo : EIATTR_KPARAM_INFO
	.align		4
.L_779:
        /*0018*/ 	.byte	0x04, 0x17
        /*001a*/ 	.short	(.L_781 - .L_780)
.L_780:
        /*001c*/ 	.word	0x00000000
        /*0020*/ 	.short	0x0001
        /*0022*/ 	.short	0x0008
        /*0024*/ 	.byte	0x00, 0xf0, 0x61, 0x00


	//----- nvinfo : EIATTR_KPARAM_INFO
	.align		4
.L_781:
        /*0028*/ 	.byte	0x04, 0x17
        /*002a*/ 	.short	(.L_783 - .L_782)
.L_782:
        /*002c*/ 	.word	0x00000000
        /*0030*/ 	.short	0x0000
        /*0032*/ 	.short	0x0000
        /*0034*/ 	.byte	0x00, 0xf0, 0x11, 0x00


	//----- nvinfo : EIATTR_SPARSE_MMA_MASK
	.align		4
.L_783:
        /*0038*/ 	.byte	0x03, 0x50
        /*003a*/ 	.short	0x0000


	//----- nvinfo : EIATTR_MAXREG_COUNT
	.align		4
        /*003c*/ 	.byte	0x03, 0x1b
        /*003e*/ 	.short	0x00ff


	//----- nvinfo : EIATTR_MERCURY_ISA_VERSION
	.align		4
        /*0040*/ 	.byte	0x03, 0x5f
        /*0042*/ 	.short	0x0101


	//----- nvinfo : EIATTR_EXIT_INSTR_OFFSETS
	.align		4
        /*0044*/ 	.byte	0x04, 0x1c
        /*0046*/ 	.short	(.L_785 - .L_784)


	//   ....[0]....
.L_784:
        /*0048*/ 	.word	0x00000400


	//   ....[1]....
        /*004c*/ 	.word	0x00000f40


	//   ....[2]....
        /*0050*/ 	.word	0x00000f90


	//----- nvinfo : EIATTR_MAX_THREADS
	.align		4
.L_785:
        /*0054*/ 	.byte	0x04, 0x05
        /*0056*/ 	.short	(.L_787 - .L_786)
.L_786:
        /*0058*/ 	.word	0x00000080
        /*005c*/ 	.word	0x00000001
        /*0060*/ 	.word	0x00000001


	//----- nvinfo : EIATTR_CRS_STACK_SIZE
	.align		4
.L_787:
        /*0064*/ 	.byte	0x04, 0x1e
        /*0066*/ 	.short	(.L_789 - .L_788)
.L_788:
        /*0068*/ 	.word	0x00000000


	//----- nvinfo : EIATTR_CBANK_PARAM_SIZE
	.align		4
.L_789:
        /*006c*/ 	.byte	0x03, 0x19
        /*006e*/ 	.short	0x0038


	//----- nvinfo : EIATTR_PARAM_CBANK
	.align		4
        /*0070*/ 	.byte	0x04, 0x0a
        /*0072*/ 	.short	(.L_791 - .L_790)
	.align		4
.L_790:
        /*0074*/ 	.word	index@(.nv.constant0._ZN2at6native29vectorized_elementwise_kernelILi4EZZZNS0_68_GLOBAL__N__08176361_30_ActivationHardsigmoidKernel_cu_f5210f67_354627hardsigmoid_backward_kernelERNS_18TensorIteratorBaseEENKUlvE_clEvENKUlvE0_clEvEUlffE_St5arrayIPcLm3EEEEviT0_T1_)
        /*0078*/ 	.short	0x0210
        /*007a*/ 	.short	0x0038


	//----- nvinfo : EIATTR_SW_WAR
	.align		4
.L_791:
        /*007c*/ 	.byte	0x04, 0x36
        /*007e*/ 	.short	(.L_793 - .L_792)
.L_792:
        /*0080*/ 	.word	0x00000008
.L_793:


//--------------------- .nv.info._ZN2at6native29vectorized_elementwise_kernelILi8EZZZNS0_68_GLOBAL__N__08176361_30_ActivationHardsigmoidKernel_cu_f5210f67_354627hardsigmoid_backward_kernelERNS_18TensorIteratorBaseEENKUlvE_clEvENKUlvE0_clEvEUlffE_St5arrayIPcLm3EEEEviT0_T1_ --------------------------
	.section	.nv.info._ZN2at6native29vectorized_elementwise_kernelILi8EZZZNS0_68_GLOBAL__N__08176361_30_ActivationHardsigmoidKernel_cu_f5210f67_354627hardsigmoid_backward_kernelERNS_18TensorIteratorBaseEENKUlvE_clEvENKUlvE0_clEvEUlffE_St5arrayIPcLm3EEEEviT0_T1_,"",@"SHT_CUDA_INFO"
	.sectionflags	@""
	.align	4


	//----- nvinfo : EIATTR_CUDA_API_VERSION
	.align		4
        /*0000*/ 	.byte	0x04, 0x37
        /*0002*/ 	.short	(.L_795 - .L_794)
.L_794:
        /*0004*/ 	.word	0x00000082


	//----- nvinfo : EIATTR_KPARAM_INFO
	.align		4
.L_795:
        /*0008*/ 	.byte	0x04, 0x17
        /*000a*/ 	.short	(.L_797 - .L_796)
.L_796:
        /*000c*/ 	.word	0x00000000
        /*0010*/ 	.short	0x0002
        /*0012*/ 	.short	0x0020
        /*0014*/ 	.byte	0x00, 0xf0, 0x61, 0x00


	//----- nvinfo : EIATTR_KPARAM_INFO
	.align		4
.L_797:
        /*0018*/ 	.byte	0x04, 0x17
        /*001a*/ 	.short	(.L_799 - .L_798)
.L_798:
        /*001c*/ 	.word	0x00000000
        /*0020*/ 	.short	0x0001
        /*0022*/ 	.short	0x0008
        /*0024*/ 	.byte	0x00, 0xf0, 0x61, 0x00


	//----- nvinfo : EIATTR_KPARAM_INFO
	.align		4
.L_799:
        /*0028*/ 	.byte	0x04, 0x17
        /*002a*/ 	.short	(.L_801 - .L_800)
.L_800:
        /*002c*/ 	.word	0x00000000
        /*0030*/ 	.short	0x0000
        /*0032*/ 	.short	0x0000
        /*0034*/ 	.byte	0x00, 0xf0, 0x11, 0x00


	//----- nvinfo : EIATTR_SPARSE_MMA_MASK
	.align		4
.L_801:
        /*0038*/ 	.byte	0x03, 0x50
        /*003a*/ 	.short	0x0000


	//----- nvinfo : EIATTR_MAXREG_COUNT
	.align		4
        /*003c*/ 	.byte	0x03, 0x1b
        /*003e*/ 	.short	0x00ff


	//----- nvinfo : EIATTR_MERCURY_ISA_VERSION
	.align		4
        /*0040*/ 	.byte	0x03, 0x5f
        /*0042*/ 	.short	0x0101


	//----- nvinfo : EIATTR_EXIT_INSTR_OFFSETS
	.align		4
        /*0044*/ 	.byte	0x04, 0x1c
        /*0046*/ 	.short	(.L_803 - .L_802)


	//   ....[0]....
.L_802:
        /*0048*/ 	.word	0x00000400


	//   ....[1]....
        /*004c*/ 	.word	0x00000f40


	//   ....[2]....
        /*0050*/ 	.word	0x00000f90


	//----- nvinfo : EIATTR_MAX_THREADS
	.align		4
.L_803:
        /*0054*/ 	.byte	0x04, 0x05
        /*0056*/ 	.short	(.L_805 - .L_804)
.L_804:
        /*0058*/ 	.word	0x00000080
        /*005c*/ 	.word	0x00000001
        /*0060*/ 	.word	0x00000001


	//----- nvinfo : EIATTR_CRS_STACK_SIZE
	.align		4
.L_805:
        /*0064*/ 	.byte	0x04, 0x1e
        /*0066*/ 	.short	(.L_807 - .L_806)
.L_806:
        /*0068*/ 	.word	0x00000000


	//----- nvinfo : EIATTR_CBANK_PARAM_SIZE
	.align		4
.L_807:
        /*006c*/ 	.byte	0x03, 0x19
        /*006e*/ 	.short	0x0038


	//----- nvinfo : EIATTR_PARAM_CBANK
	.align		4
        /*0070*/ 	.byte	0x04, 0x0a
        /*0072*/ 	.short	(.L_809 - .L_808)
	.align		4
.L_808:
        /*0074*/ 	.word	index@(.nv.constant0._ZN2at6native29vectorized_elementwise_kernelILi8EZZZNS0_68_GLOBAL__N__08176361_30_ActivationHardsigmoidKernel_cu_f5210f67_354627hardsigmoid_backward_kernelERNS_18TensorIteratorBaseEENKUlvE_clEvENKUlvE0_clEvEUlffE_St5arrayIPcLm3EEEEviT0_T1_)
        /*0078*/ 	.short	0x0210
        /*007a*/ 	.short	0x0038


	//----- nvinfo : EIATTR_SW_WAR
	.align		4
.L_809:
        /*007c*/ 	.byte	0x04, 0x36
        /*007e*/ 	.short	(.L_811 - .L_810)
.L_810:
        /*0080*/ 	.word	0x00000008
.L_811:


//--------------------- .nv.info._ZN2at6native18elementwise_kernelILi128ELi4EZNS0_15gpu_kernel_implIZZZNS0_68_GLOBAL__N__08176361_30_ActivationHardsigmoidKernel_cu_f5210f67_354627hardsigmoid_backward_kernelERNS_18TensorIteratorBaseEENKUlvE_clEvENKUlvE_clEvEUlddE_EEvS5_RKT_EUliE_EEviT1_ --------------------------
	.section	.nv.info._ZN2at6native18elementwise_kernelILi128ELi4EZNS0_15gpu_kernel_implIZZZNS0_68_GLOBAL__N__08176361_30_ActivationHardsigmoidKernel_cu_f5210f67_354627hardsigmoid_backward_kernelERNS_18TensorIteratorBaseEENKUlvE_clEvENKUlvE_clEvEUlddE_EEvS5_RKT_EUliE_EEviT1_,"",@"SHT_CUDA_INFO"
	.sectionflags	@""
	.align	4


	//----- nvinfo : EIATTR_CUDA_API_VERSION
	.align		4
        /*0000*/ 	.byte	0x04, 0x37
        /*0002*/ 	.short	(.L_813 - .L_812)
.L_812:
        /*0004*/ 	.word	0x00000082


	//----- nvinfo : EIATTR_KPARAM_INFO
	.align		4
.L_813:
        /*0008*/ 	.byte	0x04, 0x17
        /*000a*/ 	.short	(.L_815 - .L_814)
.L_814:
        /*000c*/ 	.word	0x00000000
        /*0010*/ 	.short	0x0001
        /*0012*/ 	.short	0x0008
        /*0014*/ 	.byte	0x00, 0xf0, 0xc1, 0x0a


	//----- nvinfo : EIATTR_KPARAM_INFO
	.align		4
.L_815:
        /*0018*/ 	.byte	0x04, 0x17
        /*001a*/ 	.short	(.L_817 - .L_816)
.L_816:
        /*001c*/ 	.word	0x00000000
        /*0020*/ 	.short	0x0000
        /*0022*/ 	.short	0x0000
        /*0024*/ 	.byte	0x00, 0xf0, 0x11, 0x00


	//----- nvinfo : EIATTR_SPARSE_MMA_MASK
	.align		4
.L_817:
        /*0028*/ 	.byte	0x03, 0x50
        /*002a*/ 	.short	0x0000


	//----- nvinfo : EIATTR_MAXREG_COUNT
	.align		4
        /*002c*/ 	.byte	0x03, 0x1b
        /*002e*/ 	.short	0x0080


	//----- nvinfo : EIATTR_EXTERNS
	.align		4
        /*0030*/ 	.byte	0x04, 0x0f
        /*0032*/ 	.short	(.L_819 - .L_818)


	//   ....[0]....
	.align		4
.L_818:
        /*0034*/ 	.word	index@(__assertfail)


	//----- nvinfo : EIATTR_MERCURY_ISA_VERSION
	.align		4
.L_819:
        /*0038*/ 	.byte	0x03, 0x5f
        /*003a*/ 	.short	0x0101


	//----- nvinfo : EIATTR_SYSCALL_OFFSETS
	.align		4
        /*003c*/ 	.byte	0x04, 0x46
        /*003e*/ 	.short	(.L_821 - .L_820)


	//   ....[0]....
.L_820:
        /*0040*/ 	.word	0x00002590


	//   ....[1]....
        /*0044*/ 	.word	0x000034a0


	//   ....[2]....
        /*0048*/ 	.word	0x00004630


	//   ....[3]....
        /*004c*/ 	.word	0x00006bf0


	//   ....[4]....
        /*0050*/ 	.word	0x00007b00


	//   ....[5]....
        /*0054*/ 	.word	0x00008c90


	//   ....[6]....
        /*0058*/ 	.word	0x0000b240


	//   ....[7]....
        /*005c*/ 	.word	0x0000c150


	//   ....[8]....
        /*0060*/ 	.word	0x0000d2e0


	//   ....[9]....
        /*0064*/ 	.word	0x0000f880


	//   ....[10]....
        /*0068*/ 	.word	0x00010790


	//   ....[11]....
        /*006c*/ 	.word	0x00011920


	//----- nvinfo : EIATTR_EXIT_INSTR_OFFSETS
	.align		4
.L_821:
        /*0070*/ 	.byte	0x04, 0x1c
        /*0072*/ 	.short	(.L_823 - .L_822)


	//   ....[0]....
.L_822:
        /*0074*/ 	.word	0x0000d390


	//   ....[1]....
        /*0078*/ 	.word	0x00010960


	//   ....[2]....
        /*007c*/ 	.word	0x000109a0


	//   ....[3]....
        /*0080*/ 	.word	0x00010a30


	//   ....[4]....
        /*0084*/ 	.word	0x00010a60


	//   ....[5]....
        /*0088*/ 	.word	0x00010a90


	//   ....[6]....
        /*008c*/ 	.word	0x00010b60


	//   ....[7]....
        /*0090*/ 	.word	0x00010be0


	//   ....[8]....
        /*0094*/ 	.word	0x00010cc0


	//   ....[9]....
        /*0098*/ 	.word	0x00010d50


	//   ....[10]....
        /*009c*/ 	.word	0x00010d70


	//   ....[11]....
        /*00a0*/ 	.word	0x00010e30


	//   ....[12]....
        /*00a4*/ 	.word	0x00010e60


	//   ....[13]....
        /*00a8*/ 	.word	0x00011030


	//   ....[14]....
        /*00ac*/ 	.word	0x000111d0


	//   ....[15]....
        /*00b0*/ 	.word	0x00011250


	//   ....[16]....
        /*00b4*/ 	.word	0x00011300


	//   ....[17]....
        /*00b8*/ 	.word	0x000114c0


	//   ....[18]....
        /*00bc*/ 	.word	0x00011680


	//   ....[19]....
        /*00c0*/ 	.word	0x00011820


	//   ....[20]....
        /*00c4*/ 	.word	0x00011930


	//   ....[21]....
        /*00c8*/ 	.word	0x00011960


	//   ....[22]....
        /*00cc*/ 	.word	0x00011990


	//----- nvinfo : EIATTR_MAX_THREADS
	.align		4
.L_823:
        /*00d0*/ 	.byte	0x04, 0x05
        /*00d2*/ 	.short	(.L_825 - .L_824)
.L_824:
        /*00d4*/ 	.word	0x00000080
        /*00d8*/ 	.word	0x00000001
        /*00dc*/ 	.word	0x00000001


	//----- nvinfo : EIATTR_CRS_STACK_SIZE
	.align		4
.L_825:
        /*00e0*/ 	.byte	0x04, 0x1e
        /*00e2*/ 	.short	(.L_827 - .L_826)
.L_826:
        /*00e4*/ 	.word	0x00000000


	//----- nvinfo : EIATTR_CBANK_PARAM_SIZE
	.align		4
.L_827:
        /*00e8*/ 	.byte	0x03, 0x19
        /*00ea*/ 	.short	0x02b8


	//----- nvinfo : EIATTR_PARAM_CBANK
	.align		4
        /*00ec*/ 	.byte	0x04, 0x0a
        /*00ee*/ 	.short	(.L_829 - .L_828)
	.align		4
.L_828:
        /*00f0*/ 	.word	index@(.nv.constant0._ZN2at6native18elementwise_kernelILi128ELi4EZNS0_15gpu_kernel_implIZZZNS0_68_GLOBAL__N__08176361_30_ActivationHardsigmoidKernel_cu_f5210f67_354627hardsigmoid_backward_kernelERNS_18TensorIteratorBaseEENKUlvE_clEvENKUlvE_clEvEUlddE_EEvS5_RKT_EUliE_EEviT1_)
        /*00f4*/ 	.short	0x0210
        /*00f6*/ 	.short	0x02b8


	//----- nvinfo : EIATTR_SW_WAR
	.align		4
.L_829:
        /*00f8*/ 	.byte	0x04, 0x36
        /*00fa*/ 	.short	(.L_831 - .L_830)
.L_830:
        /*00fc*/ 	.word	0x00000008
.L_831:


//--------------------- .nv.info._ZN2at6native27unrolled_elementwise_kernelIZZZNS0_68_GLOBAL__N__08176361_30_ActivationHardsigmoidKernel_cu_f5210f67_354627hardsigmoid_backward_kernelERNS_18TensorIteratorBaseEENKUlvE_clEvENKUlvE_clEvEUlddE_St5arrayIPcLm3EELi4E23TrivialOffsetCalculatorILi2EjESB_ILi1EjENS0_6memory12LoadWithCastILi2EEENSE_13StoreWithCastILi1EEEEEviT_T0_T2_T3_T4_T5_ --------------------------
	.section	.nv.info._ZN2at6native27unrolled_elementwise_kernelIZZZNS0_68_GLOBAL__N__08176361_30_ActivationHardsigmoidKernel_cu_f5210f67_354627hardsigmoid_backward_kernelERNS_18TensorIteratorBaseEENKUlvE_clEvENKUlvE_clEvEUlddE_St5arrayIPcLm3EELi4E23TrivialOffsetCalculatorILi2EjESB_ILi1EjENS0_6memory12LoadWithCastILi2EEENSE_13StoreWithCastILi1EEEEEviT_T0_T2_T3_T4_T5_,"",@"SHT_CUDA_INFO"
	.sectionflags	@""
	.align	4


	//----- nvinfo : EIATTR_CUDA_API_VERSION
	.align		4
        /*0000*/ 	.byte	0x04, 0x37
        /*0002*/ 	.short	(.L_833 - .L_832)
.L_832:
        /*0004*/ 	.word	0x00000082


	//----- nvinfo : EIATTR_KPARAM_INFO
	.align		4
.L_833:
        /*0008*/ 	.byte	0x04, 0x17
        /*000a*/ 	.short	(.L_835 - .L_834)
.L_834:
        /*000c*/ 	.word	0x00000000
        /*0010*/ 	.short	0x0006
        /*0012*/ 	.short	0x0058
        /*0014*/ 	.byte	0x00, 0xf0, 0x21, 0x00


	//----- nvinfo : EIATTR_KPARAM_INFO
	.align		4
.L_835:
        /*0018*/ 	.byte	0x04, 0x17
        /*001a*/ 	.short	(.L_837 - .L_836)
.L_836:
        /*001c*/ 	.word	0x00000000
        /*0020*/ 	.short	0x0005
        /*0022*/ 	.short	0x004c
        /*0024*/ 	.byte	0x00, 0xf0, 0x31, 0x00


	//----- nvinfo : EIATTR_KPARAM_INFO
	.align		4
.L_837:
        /*0028*/ 	.byte	0x04, 0x17
        /*002a*/ 	.short	(.L_839 - .L_838)
.L_838:
        /*002c*/ 	.word	0x00000000
        /*0030*/ 	.short	0x0004
        /*0032*/ 	.short	0x0049
        /*0034*/ 	.byte	0x00, 0xf0, 0x05, 0x00


	//----- nvinfo : EIATTR_KPARAM_INFO
	.align		4
.L_839:
        /*0038*/ 	.byte	0x04, 0x17
        /*003a*/ 	.short	(.L_841 - .L_840)
.L_840:
        /*003c*/ 	.word	0x00000000
        /*0040*/ 	.short	0x0003
        /*0042*/ 	.short	0x0048
        /*0044*/ 	.byte	0x00, 0xf0, 0x05, 0x00


	//----- nvinfo : EIATTR_KPARAM_INFO
	.align		4
.L_841:
        /*0048*/ 	.byte	0x04, 0x17
        /*004a*/ 	.short	(.L_843 - .L_842)
.L_842:
        /*004c*/ 	.word	0x00000000
        /*0050*/ 	.short	0x0002
        /*0052*/ 	.short	0x0030
        /*0054*/ 	.byte	0x00, 0xf0, 0x61, 0x00


	//----- nvinfo : EIATTR_KPARAM_INFO
	.align		4
.L_843:
        /*0058*/ 	.byte	0x04, 0x17
        /*005a*/ 	.short	(.L_845 - .L_844)
.L_844:
        /*005c*/ 	.word	0x00000000
        /*0060*/ 	.short	0x0001
        /*0062*/ 	.short	0x0008
        /*0064*/ 	.byte	0x00, 0xf0, 0xa1, 0x00


	//----- nvinfo : EIATTR_KPARAM_INFO
	.align		4
.L_845:
        /*0068*/ 	.byte	0x04, 0x17
        /*006a*/ 	.short	(.L_847 - .L_846)
.L_846:
        /*006c*/ 	.word	0x00000000
        /*0070*/ 	.short	0x0000
        /*0072*/ 	.short	0x0000
        /*0074*/ 	.byte	0x00, 0xf0, 0x11, 0x00


	//----- nvinfo : EIATTR_SPARSE_MMA_MASK
	.align		4
.L_847:
        /*0078*/ 	.byte	0x03, 0x50
        /*007a*/ 	.short	0x0000


	//----- nvinfo : EIATTR_MAXREG_COUNT
	.align		4
        /*007c*/ 	.byte	0x03, 0x1b
        /*007e*/ 	.short	0x00ff


	//----- nvinfo : EIATTR_EXTERNS
	.align		4
        /*0080*/ 	.byte	0x04, 0x0f
        /*0082*/ 	.short	(.L_849 - .L_848)


	//   ....[0]....
	.align		4
.L_848:
        /*0084*/ 	.word	index@(__assertfail)


	//----- nvinfo : EIATTR_MERCURY_ISA_VERSION
	.align		4
.L_849:
        /*0088*/ 	.byte	0x03, 0x5f
        /*008a*/ 	.short	0x0101


	//----- nvinfo : EIATTR_SYSCALL_OFFSETS
	.align		4
        /*008c*/ 	.byte	0x04, 0x46
        /*008e*/ 	.short	(.L_851 - .L_850)


	//   ....[0]....
.L_850:
        /*0090*/ 	.word	0x00000fa0


	//   ....[1]....
        /*0094*/ 	.word	0x00001ec0


	//   ....[2]....
        /*0098*/ 	.word	0x00002e60


	//   ....[3]....
        /*009c*/ 	.word	0x00003d80


	//   ....[4]....
        /*00a0*/ 	.word	0x00004d30


	//   ....[5]....
        /*00a4*/ 	.word	0x00005c50


	//   ....[6]....
        /*00a8*/ 	.word	0x00006be0


	//   ....[7]....
        /*00ac*/ 	.word	0x00007b10


	//   ....[8]....
        /*00b0*/ 	.word	0x00008e30


	//   ....[9]....
        /*00b4*/ 	.word	0x00009fc0


	//   ....[10]....
        /*00b8*/ 	.word	0x0000b140


	//   ....[11]....
        /*00bc*/ 	.word	0x0000c2e0


	//----- nvinfo : EIATTR_EXIT_INSTR_OFFSETS
	.align		4
.L_851:
        /*00c0*/ 	.byte	0x04, 0x1c
        /*00c2*/ 	.short	(.L_853 - .L_852)


	//   ....[0]....
.L_852:
        /*00c4*/ 	.word	0x0000b1e0


	//   ....[1]....
        /*00c8*/ 	.word	0x0000b320


	//   ....[2]....
        /*00cc*/ 	.word	0x0000b360


	//   ....[3]....
        /*00d0*/ 	.word	0x0000b3f0


	//   ....[4]....
        /*00d4*/ 	.word	0x0000b420


	//   ....[5]....
        /*00d8*/ 	.word	0x0000b450


	//   ....[6]....
        /*00dc*/ 	.word	0x0000b520


	//   ....[7]....
        /*00e0*/ 	.word	0x0000b5a0


	//   ....[8]....
        /*00e4*/ 	.word	0x0000b680


	//   ....[9]....
        /*00e8*/ 	.word	0x0000b710


	//   ....[10]....
        /*00ec*/ 	.word	0x0000b730


	//   ....[11]....
        /*00f0*/ 	.word	0x0000b7f0


	//   ....[12]....
        /*00f4*/ 	.word	0x0000b820


	//   ....[13]....
        /*00f8*/ 	.word	0x0000b9f0


	//   ....[14]....
        /*00fc*/ 	.word	0x0000bb90


	//   ....[15]....
        /*0100*/ 	.word	0x0000bc10


	//   ....[16]....
        /*0104*/ 	.word	0x0000bcc0


	//   ....[17]....
        /*0108*/ 	.word	0x0000be80


	//   ....[18]....
        /*010c*/ 	.word	0x0000c040


	//   ....[19]....
        /*0110*/ 	.word	0x0000c1e0


	//   ....[20]....
        /*0114*/ 	.word	0x0000c2f0


	//   ....[21]....
        /*0118*/ 	.word	0x0000c320


	//   ....[22]....
        /*011c*/ 	.word	0x0000c350


	//----- nvinfo : EIATTR_MAX_THREADS
	.align		4
.L_853:
        /*0120*/ 	.byte	0x04, 0x05
        /*0122*/ 	.short	(.L_855 - .L_854)
.L_854:
        /*0124*/ 	.word	0x00000080
        /*0128*/ 	.word	0x00000001
        /*012c*/ 	.word	0x00000001


	//----- nvinfo : EIATTR_CRS_STACK_SIZE
	.align		4
.L_855:
        /*0130*/ 	.byte	0x04, 0x1e
        /*0132*/ 	.short	(.L_857 - .L_856)
.L_856:
        /*0134*/ 	.word	0x00000000


	//----- nvinfo : EIATTR_CBANK_PARAM_SIZE
	.align		4
.L_857:
        /*0138*/ 	.byte	0x03, 0x19
        /*013a*/ 	.short	0x0060


	//----- nvinfo : EIATTR_PARAM_CBANK
	.align		4
        /*013c*/ 	.byte	0x04, 0x0a
        /*013e*/ 	.short	(.L_859 - .L_858)
	.align		4
.L_858:
        /*0140*/ 	.word	index@(.nv.constant0._ZN2at6native27unrolled_elementwise_kernelIZZZNS0_68_GLOBAL__N__08176361_30_ActivationHardsigmoidKernel_cu_f5210f67_354627hardsigmoid_backward_kernelERNS_18TensorIteratorBaseEENKUlvE_clEvENKUlvE_clEvEUlddE_St5arrayIPcLm3EELi4E23TrivialOffsetCalculatorILi2EjESB_ILi1EjENS0_6memory12LoadWithCastILi2EEENSE_13StoreWithCastILi1EEEEEviT_T0_T2_T3_T4_T5_)
        /*0144*/ 	.short	0x0210
        /*0146*/ 	.short	0x0060


	//----- nvinfo : EIATTR_SW_WAR
	.align		4
.L_859:
        /*0148*/ 	.byte	0x04, 0x36
        /*014a*/ 	.short	(.L_861 - .L_860)
.L_860:
        /*014c*/ 	.word	0x00000008
.L_861:


//--------------------- .nv.info._ZN2at6native18elementwise_kernelILi128ELi2EZNS0_22gpu_kernel_impl_nocastIZZZNS0_68_GLOBAL__N__08176361_30_ActivationHardsigmoidKernel_cu_f5210f67_354627hardsigmoid_backward_kernelERNS_18TensorIteratorBaseEENKUlvE_clEvENKUlvE_clEvEUlddE_EEvS5_RKT_EUliE_EEviT1_ --------------------------
	.section	.nv.info._ZN2at6native18elementwise_kernelILi128ELi2EZNS0_22gpu_kernel_impl_nocastIZZZNS0_68_GLOBAL__N__08176361_30_ActivationHardsigmoidKernel_cu_f5210f67_354627hardsigmoid_backward_kernelERNS_18TensorIteratorBaseEENKUlvE_clEvENKUlvE_clEvEUlddE_EEvS5_RKT_EUliE_EEviT1_,"",@"SHT_CUDA_INFO"
	.sectionflags	@""
	.align	4


	//----- nvinfo : EIATTR_CUDA_API_VERSION
	.align		4
        /*0000*/ 	.byte	0x04, 0x37
        /*0002*/ 	.short	(.L_863 - .L_862)
.L_862:
        /*0004*/ 	.word	0x00000082


	//----- nvinfo : EIATTR_KPARAM_INFO
	.align		4
.L_863:
        /*0008*/ 	.byte	0x04, 0x17
        /*000a*/ 	.short	(.L_865 - .L_864)
.L_864:
        /*000c*/ 	.word	0x00000000
        /*0010*/ 	.short	0x0001
        /*0012*/ 	.short	0x0008
        /*0014*/ 	.byte	0x00, 0xf0, 0xa1, 0x0a


	//----- nvinfo : EIATTR_KPARAM_INFO
	.align		4
.L_865:
        /*0018*/ 	.byte	0x04, 0x17
        /*001a*/ 	.short	(.L_867 - .L_866)
.L_866:
        /*001c*/ 	.word	0x00000000
        /*0020*/ 	.short	0x0000
        /*0022*/ 	.short	0x0000
        /*0024*/ 	.byte	0x00, 0xf0, 0x11, 0x00


	//----- nvinfo : EIATTR_SPARSE_MMA_MASK
	.align		4
.L_867:
        /*0028*/ 	.byte	0x03, 0x50
        /*002a*/ 	.short	0x0000


	//----- nvinfo : EIATTR_MAXREG_COUNT
	.align		4
        /*002c*/ 	.byte	0x03, 0x1b
        /*002e*/ 	.short	0x0080


	//----- nvinfo : EIATTR_MERCURY_ISA_VERSION
	.align		4
        /*0030*/ 	.byte	0x03, 0x5f
        /*0032*/ 	.short	0x0101


	//----- nvinfo : EIATTR_EXIT_INSTR_OFFSETS
	.align		4
        /*0034*/ 	.byte	0x04, 0x1c
        /*0036*/ 	.short	(.L_869 - .L_868)


	//   ....[0]....
.L_868:
        /*0038*/ 	.word	0x00001810


	//   ....[1]....
        /*003c*/ 	.word	0x00002f60


	//----- nvinfo : EIATTR_MAX_THREADS
	.align		4
.L_869:
        /*0040*/ 	.byte	0x04, 0x05
        /*0042*/ 	.short	(.L_871 - .L_870)
.L_870:
        /*0044*/ 	.word	0x00000080
        /*0048*/ 	.word	0x00000001
        /*004c*/ 	.word	0x00000001


	//----- nvinfo : EIATTR_CRS_STACK_SIZE
	.align		4
.L_871:
        /*0050*/ 	.byte	0x04, 0x1e
        /*0052*/ 	.short	(.L_873 - .L_872)
.L_872:
        /*0054*/ 	.word	0x00000000


	//----- nvinfo : EIATTR_CBANK_PARAM_SIZE
	.align		4
.L_873:
        /*0058*/ 	.byte	0x03, 0x19
        /*005a*/ 	.short	0x02b0


	//----- nvinfo : EIATTR_PARAM_CBANK
	.align		4
        /*005c*/ 	.byte	0x04, 0x0a
        /*005e*/ 	.short	(.L_875 - .L_874)
	.align		4
.L_874:
        /*0060*/ 	.word	index@(.nv.constant0._ZN2at6native18elementwise_kernelILi128ELi2EZNS0_22gpu_kernel_impl_nocastIZZZNS0_68_GLOBAL__N__08176361_30_ActivationHardsigmoidKernel_cu_f5210f67_354627hardsigmoid_backward_kernelERNS_18TensorIteratorBaseEENKUlvE_clEvENKUlvE_clEvEUlddE_EEvS5_RKT_EUliE_EEviT1_)
        /*0064*/ 	.short	0x0210
        /*0066*/ 	.short	0x02b0


	//----- nvinfo : EIATTR_SW_WAR
	.align		4
.L_875:
        /*0068*/ 	.byte	0x04, 0x36
        /*006a*/ 	.short	(.L_877 - .L_876)
.L_876:
        /*006c*/ 	.word	0x00000008
.L_877:


//--------------------- .nv.info._ZN2at6native27unrolled_elementwise_kernelIZZZNS0_68_GLOBAL__N__08176361_30_ActivationHardsigmoidKernel_cu_f5210f67_354627hardsigmoid_backward_kernelERNS_18TensorIteratorBaseEENKUlvE_clEvENKUlvE_clEvEUlddE_St5arrayIPcLm3EELi4E23TrivialOffsetCalculatorILi2EjESB_ILi1EjENS0_6memory15LoadWithoutCastENSE_16StoreWithoutCastEEEviT_T0_T2_T3_T4_T5_ --------------------------
	.section	.nv.info._ZN2at6native27unrolled_elementwise_kernelIZZZNS0_68_GLOBAL__N__08176361_30_ActivationHardsigmoidKernel_cu_f5210f67_354627hardsigmoid_backward_kernelERNS_18TensorIteratorBaseEENKUlvE_clEvENKUlvE_clEvEUlddE_St5arrayIPcLm3EELi4E23TrivialOffsetCalculatorILi2EjESB_ILi1EjENS0_6memory15LoadWithoutCastENSE_16StoreWithoutCastEEEviT_T0_T2_T3_T4_T5_,"",@"SHT_CUDA_INFO"
	.sectionflags	@""
	.align	4


	//----- nvinfo : EIATTR_CUDA_API_VERSION
	.align		4
        /*0000*/ 	.byte	0x04, 0x37
        /*0002*/ 	.short	(.L_879 - .L_878)
.L_878:
        /*0004*/ 	.word	0x00000082


	//----- nvinfo : EIATTR_KPARAM_INFO
	.align		4
.L_879:
        /*0008*/ 	.byte	0x04, 0x17
        /*000a*/ 	.short	(.L_881 - .L_880)
.L_880:
        /*000c*/ 	.word	0x00000000
        /*0010*/ 	.short	0x0006
        /*0012*/ 	.short	0x004b
        /*0014*/ 	.byte	0x00, 0xf0, 0x05, 0x00


	//----- nvinfo : EIATTR_KPARAM_INFO
	.align		4
.L_881:
        /*0018*/ 	.byte	0x04, 0x17
        /*001a*/ 	.short	(.L_883 - .L_882)
.L_882:
        /*001c*/ 	.word	0x00000000
        /*0020*/ 	.short	0x0005
        /*0022*/ 	.short	0x004a
        /*0024*/ 	.byte	0x00, 0xf0, 0x05, 0x00


	//----- nvinfo : EIATTR_KPARAM_INFO
	.align		4
.L_883:
        /*0028*/ 	.byte	0x04, 0x17
        /*002a*/ 	.short	(.L_885 - .L_884)
.L_884:
        /*002c*/ 	.word	0x00000000
        /*0030*/ 	.short	0x0004
        /*0032*/ 	.short	0x0049
        /*0034*/ 	.byte	0x00, 0xf0, 0x05, 0x00


	//----- nvinfo : EIATTR_KPARAM_INFO
	.align		4
.L_885:
        /*0038*/ 	.byte	0x04, 0x17
        /*003a*/ 	.short	(.L_887 - .L_886)
.L_886:
        /*003c*/ 	.word	0x00000000
        /*0040*/ 	.short	0x0003
        /*0042*/ 	.short	0x0048
        /*0044*/ 	.byte	0x00, 0xf0, 0x05, 0x00


	//----- nvinfo : EIATTR_KPARAM_INFO
	.align		4
.L_887:
        /*0048*/ 	.byte	0x04, 0x17
        /*004a*/ 	.short	(.L_889 - .L_888)
.L_888:
        /*004c*/ 	.word	0x00000000
        /*0050*/ 	.short	0x0002
        /*0052*/ 	.short	0x0030
        /*0054*/ 	.byte	0x00, 0xf0, 0x61, 0x00


	//----- nvinfo : EIATTR_KPARAM_INFO
	.align		4
.L_889:
        /*0058*/ 	.byte	0x04, 0x17
        /*005a*/ 	.short	(.L_891 - .L_890)
.L_890:
        /*005c*/ 	.word	0x00000000
        /*0060*/ 	.short	0x0001
        /*0062*/ 	.short	0x0008
        /*0064*/ 	.byte	0x00, 0xf0, 0xa1, 0x00


	//----- nvinfo : EIATTR_KPARAM_INFO
	.align		4
.L_891:
        /*0068*/ 	.byte	0x04, 0x17
        /*006a*/ 	.short	(.L_893 - .L_892)
.L_892:
        /*006c*/ 	.word	0x00000000
        /*0070*/ 	.short	0x0000
        /*0072*/ 	.short	0x0000
        /*0074*/ 	.byte	0x00, 0xf0, 0x11, 0x00


	//----- nvinfo : EIATTR_SPARSE_MMA_MASK
	.align		4
.L_893:
        /*0078*/ 	.byte	0x03, 0x50
        /*007a*/ 	.short	0x0000


	//----- nvinfo : EIATTR_MAXREG_COUNT
	.align		4
        /*007c*/ 	.byte	0x03, 0x1b
        /*007e*/ 	.short	0x00ff


	//----- nvinfo : EIATTR_MERCURY_ISA_VERSION
	.align		4
        /*0080*/ 	.byte	0x03, 0x5f
        /*0082*/ 	.short	0x0101


	//----- nvinfo : EIATTR_EXIT_INSTR_OFFSETS
	.align		4
        /*0084*/ 	.byte	0x04, 0x1c
        /*0086*/ 	.short	(.L_895 - .L_894)


	//   ....[0]....
.L_894:
        /*0088*/ 	.word	0x000005c0


	//   ....[1]....
        /*008c*/ 	.word	0x00000690


	//----- nvinfo : EIATTR_MAX_THREADS
	.align		4
.L_895:
        /*0090*/ 	.byte	0x04, 0x05
        /*0092*/ 	.short	(.L_897 - .L_896)
.L_896:
        /*0094*/ 	.word	0x00000080
        /*0098*/ 	.word	0x00000001
        /*009c*/ 	.word	0x00000001


	//----- nvinfo : EIATTR_CRS_STACK_SIZE
	.align		4
.L_897:
        /*00a0*/ 	.byte	0x04, 0x1e
        /*00a2*/ 	.short	(.L_899 - .L_898)
.L_898:
        /*00a4*/ 	.word	0x00000000


	//----- nvinfo : EIATTR_CBANK_PARAM_SIZE
	.align		4
.L_899:
        /*00a8*/ 	.byte	0x03, 0x19
        /*00aa*/ 	.short	0x004c


	//----- nvinfo : EIATTR_PARAM_CBANK
	.align		4
        /*00ac*/ 	.byte	0x04, 0x0a
        /*00ae*/ 	.short	(.L_901 - .L_900)
	.align		4
.L_900:
        /*00b0*/ 	.word	index@(.nv.constant0._ZN2at6native27unrolled_elementwise_kernelIZZZNS0_68_GLOBAL__N__08176361_30_ActivationHardsigmoidKernel_cu_f5210f67_354627hardsigmoid_backward_kernelERNS_18TensorIteratorBaseEENKUlvE_clEvENKUlvE_clEvEUlddE_St5arrayIPcLm3EELi4E23TrivialOffsetCalculatorILi2EjESB_ILi1EjENS0_6memory15LoadWithoutCastENSE_16StoreWithoutCastEEEviT_T0_T2_T3_T4_T5_)
        /*00b4*/ 	.short	0x0210
        /*00b6*/ 	.short	0x004c


	//----- nvinfo : EIATTR_SW_WAR
	.align		4
.L_901:
        /*00b8*/ 	.byte	0x04, 0x36
        /*00ba*/ 	.short	(.L_903 - .L_902)
.L_902:
        /*00bc*/ 	.word	0x00000008
.L_903:


//--------------------- .nv.info._ZN2at6native29vectorized_elementwise_kernelILi2EZZZNS0_68_GLOBAL__N__08176361_30_ActivationHardsigmoidKernel_cu_f5210f67_354627hardsigmoid_backward_kernelERNS_18TensorIteratorBaseEENKUlvE_clEvENKUlvE_clEvEUlddE_St5arrayIPcLm3EEEEviT0_T1_ --------------------------
	.section	.nv.info._ZN2at6native29vectorized_elementwise_kernelILi2EZZZNS0_68_GLOBAL__N__08176361_30_ActivationHardsigmoidKernel_cu_f5210f67_354627hardsigmoid_backward_kernelERNS_18TensorIteratorBaseEENKUlvE_clEvENKUlvE_clEvEUlddE_St5arrayIPcLm3EEEEviT0_T1_,"",@"SHT_CUDA_INFO"
	.sectionflags	@""
	.align	4


	//----- nvinfo : EIATTR_CUDA_API_VERSION
	.align		4
        /*0000*/ 	.byte	0x04, 0x37
        /*0002*/ 	.short	(.L_905 - .L_904)
.L_904:
        /*0004*/ 	.word	0x00000082


	//----- nvinfo : EIATTR_KPARAM_INFO
	.align		4
.L_905:
        /*0008*/ 	.byte	0x04, 0x17
        /*000a*/ 	.short	(.L_907 - .L_906)
.L_906:
        /*000c*/ 	.word	0x00000000
        /*0010*/ 	.short	0x0002
        /*0012*/ 	.short	0x0030
        /*0014*/ 	.byte	0x00, 0xf0, 0x61, 0x00


	//----- nvinfo : EIATTR_KPARAM_INFO
	.align		4
.L_907:
        /*0018*/ 	.byte	0x04, 0x17
        /*001a*/ 	.short	(.L_909 - .L_908)
.L_908:
        /*001c*/ 	.word	0x00000000
        /*0020*/ 	.short	0x0001
        /*0022*/ 	.short	0x0008
        /*0024*/ 	.byte	0x00, 0xf0, 0xa1, 0x00


	//----- nvinfo : EIATTR_KPARAM_INFO
	.align		4
.L_909:
        /*0028*/ 	.byte	0x04, 0x17
        /*002a*/ 	.short	(.L_911 - .L_910)
.L_910:
        /*002c*/ 	.word	0x00000000
        /*0030*/ 	.short	0x0000
        /*0032*/ 	.short	0x0000
        /*0034*/ 	.byte	0x00, 0xf0, 0x11, 0x00


	//----- nvinfo : EIATTR_SPARSE_MMA_MASK
	.align		4
.L_911:
        /*0038*/ 	.byte	0x03, 0x50
        /*003a*/ 	.short	0x0000


	//----- nvinfo : EIATTR_MAXREG_COUNT
	.align		4
        /*003c*/ 	.byte	0x03, 0x1b
        /*003e*/ 	.short	0x00ff


	//----- nvinfo : EIATTR_MERCURY_ISA_VERSION
	.align		4
        /*0040*/ 	.byte	0x03, 0x5f
        /*0042*/ 	.short	0x0101


	//----- nvinfo : EIATTR_EXIT_INSTR_OFFSETS
	.align		4
        /*0044*/ 	.byte	0x04, 0x1c
        /*0046*/ 	.short	(.L_913 - .L_912)


	//   ....[0]....
.L_912:
        /*0048*/ 	.word	0x00000540


	//   ....[1]....
        /*004c*/ 	.word	0x000011c0


	//   ....[2]....
        /*0050*/ 	.word	0x00001210


	//----- nvinfo : EIATTR_MAX_THREADS
	.align		4
.L_913:
        /*0054*/ 	.byte	0x04, 0x05
        /*0056*/ 	.short	(.L_915 - .L_914)
.L_914:
        /*0058*/ 	.word	0x00000080
        /*005c*/ 	.word	0x00000001
        /*0060*/ 	.word	0x00000001


	//----- nvinfo : EIATTR_CRS_STACK_SIZE
	.align		4
.L_915:
        /*0064*/ 	.byte	0x04, 0x1e
        /*0066*/ 	.short	(.L_917 - .L_916)
.L_916:
        /*0068*/ 	.word	0x00000000


	//----- nvinfo : EIATTR_CBANK_PARAM_SIZE
	.align		4
.L_917:
        /*006c*/ 	.byte	0x03, 0x19
        /*006e*/ 	.short	0x0048


	//----- nvinfo : EIATTR_PARAM_CBANK
	.align		4
        /*0070*/ 	.byte	0x04, 0x0a
        /*0072*/ 	.short	(.L_919 - .L_918)
	.align		4
.L_918:
        /*0074*/ 	.word	index@(.nv.constant0._ZN2at6native29vectorized_elementwise_kernelILi2EZZZNS0_68_GLOBAL__N__08176361_30_ActivationHardsigmoidKernel_cu_f5210f67_354627hardsigmoid_backward_kernelERNS_18TensorIteratorBaseEENKUlvE_clEvENKUlvE_clEvEUlddE_St5arrayIPcLm3EEEEviT0_T1_)
        /*0078*/ 	.short	0x0210
        /*007a*/ 	.short	0x0048


	//----- nvinfo : EIATTR_SW_WAR
	.align		4
.L_919:
        /*007c*/ 	.byte	0x04, 0x36
        /*007e*/ 	.short	(.L_921 - .L_920)
.L_920:
        /*0080*/ 	.word	0x00000008
.L_921:


//--------------------- .nv.info._ZN2at6native29vectorized_elementwise_kernelILi4EZZZNS0_68_GLOBAL__N__08176361_30_ActivationHardsigmoidKernel_cu_f5210f67_354627hardsigmoid_backward_kernelERNS_18TensorIteratorBaseEENKUlvE_clEvENKUlvE_clEvEUlddE_St5arrayIPcLm3EEEEviT0_T1_ --------------------------
	.section	.nv.info._ZN2at6native29vectorized_elementwise_kernelILi4EZZZNS0_68_GLOBAL__N__08176361_30_ActivationHardsigmoidKernel_cu_f5210f67_354627hardsigmoid_backward_kernelERNS_18TensorIteratorBaseEENKUlvE_clEvENKUlvE_clEvEUlddE_St5arrayIPcLm3EEEEviT0_T1_,"",@"SHT_CUDA_INFO"
	.sectionflags	@""
	.align	4


	//----- nvinfo : EIATTR_CUDA_API_VERSION
	.align		4
        /*0000*/ 	.byte	0x04, 0x37
        /*0002*/ 	.short	(.L_923 - .L_922)
.L_922:
        /*0004*/ 	.word	0x00000082


	//----- nvinfo : EIATTR_KPARAM_INFO
	.align		4
.L_923:
        /*0008*/ 	.byte	0x04, 0x17
        /*000a*/ 	.short	(.L_925 - .L_924)
.L_924:
        /*000c*/ 	.word	0x00000000
        /*0010*/ 	.short	0x0002
        /*0012*/ 	.short	0x0030
        /*0014*/ 	.byte	0x00, 0xf0, 0x61, 0x00


	//----- nvinfo : EIATTR_KPARAM_INFO
	.align		4
.L_925:
        /*0018*/ 	.byte	0x04, 0x17
        /*001a*/ 	.short	(.L_927 - .L_926)
.L_926:
        /*001c*/ 	.word	0x00000000
        /*0020*/ 	.short	0x0001
        /*0022*/ 	.short	0x0008
        /*0024*/ 	.byte	0x00, 0xf0, 0xa1, 0x00


	//----- nvinfo : EIATTR_KPARAM_INFO
	.align		4
.L_927:
        /*0028*/ 	.byte	0x04, 0x17
        /*002a*/ 	.short	(.L_929 - .L_928)
.L_928:
        /*002c*/ 	.word	0x00000000
        /*0030*/ 	.short	0x0000
        /*0032*/ 	.short	0x0000
        /*0034*/ 	.byte	0x00, 0xf0, 0x11, 0x00


	//----- nvinfo : EIATTR_SPARSE_MMA_MASK
	.align		4
.L_929:
        /*0038*/ 	.byte	0x03, 0x50
        /*003a*/ 	.short	0x0000


	//----- nvinfo : EIATTR_MAXREG_COUNT
	.align		4
        /*003c*/ 	.byte	0x03, 0x1b
        /*003e*/ 	.short	0x00ff


	//----- nvinfo : EIATTR_MERCURY_ISA_VERSION
	.align		4
        /*0040*/ 	.byte	0x03, 0x5f
        /*0042*/ 	.short	0x0101


	//----- nvinfo : EIATTR_EXIT_INSTR_OFFSETS
	.align		4
        /*0044*/ 	.byte	0x04, 0x1c
        /*0046*/ 	.short	(.L_931 - .L_930)


	//   ....[0]....
.L_930:
        /*0048*/ 	.word	0x00000540


	//   ....[1]....
        /*004c*/ 	.word	0x000011c0


	//   ....[2]....
        /*0050*/ 	.word	0x00001210


	//----- nvinfo : EIATTR_MAX_THREADS
	.align		4
.L_931:
        /*0054*/ 	.byte	0x04, 0x05
        /*0056*/ 	.short	(.L_933 - .L_932)
.L_932:
        /*0058*/ 	.word	0x00000080
        /*005c*/ 	.word	0x00000001
        /*0060*/ 	.word	0x00000001


	//----- nvinfo : EIATTR_CRS_STACK_SIZE
	.align		4
.L_933:
        /*0064*/ 	.byte	0x04, 0x1e
        /*0066*/ 	.short	(.L_935 - .L_934)
.L_934:
        /*0068*/ 	.word	0x00000000


	//----- nvinfo : EIATTR_CBANK_PARAM_SIZE
	.align		4
.L_935:
        /*006c*/ 	.byte	0x03, 0x19
        /*006e*/ 	.short	0x0048


	//----- nvinfo : EIATTR_PARAM_CBANK
	.align		4
        /*0070*/ 	.byte	0x04, 0x0a
        /*0072*/ 	.short	(.L_937 - .L_936)
	.align		4
.L_936:
        /*0074*/ 	.word	index@(.nv.constant0._ZN2at6native29vectorized_elementwise_kernelILi4EZZZNS0_68_GLOBAL__N__08176361_30_ActivationHardsigmoidKernel_cu_f5210f67_354627hardsigmoid_backward_kernelERNS_18TensorIteratorBaseEENKUlvE_clEvENKUlvE_clEvEUlddE_St5arrayIPcLm3EEEEviT0_T1_)
        /*0078*/ 	.short	0x0210
        /*007a*/ 	.short	0x0048


	//----- nvinfo : EIATTR_SW_WAR
	.align		4
.L_937:
        /*007c*/ 	.byte	0x04, 0x36
        /*007e*/ 	.short	(.L_939 - .L_938)
.L_938:
        /*0080*/ 	.word	0x00000008
.L_939:


//--------------------- .nv.info._ZN2at6native29vectorized_elementwise_kernelILi8EZZZNS0_68_GLOBAL__N__08176361_30_ActivationHardsigmoidKernel_cu_f5210f67_354627hardsigmoid_backward_kernelERNS_18TensorIteratorBaseEENKUlvE_clEvENKUlvE_clEvEUlddE_St5arrayIPcLm3EEEEviT0_T1_ --------------------------
	.section	.nv.info._ZN2at6native29vectorized_elementwise_kernelILi8EZZZNS0_68_GLOBAL__N__08176361_30_ActivationHardsigmoidKernel_cu_f5210f67_354627hardsigmoid_backward_kernelERNS_18TensorIteratorBaseEENKUlvE_clEvENKUlvE_clEvEUlddE_St5arrayIPcLm3EEEEviT0_T1_,"",@"SHT_CUDA_INFO"
	.sectionflags	@""
	.align	4


	//----- nvinfo : EIATTR_CUDA_API_VERSION
	.align		4
        /*0000*/ 	.byte	0x04, 0x37
        /*0002*/ 	.short	(.L_941 - .L_940)
.L_940:
        /*0004*/ 	.word	0x00000082


	//----- nvinfo : EIATTR_KPARAM_INFO
	.align		4
.L_941:
        /*0008*/ 	.byte	0x04, 0x17
        /*000a*/ 	.short	(.L_943 - .L_942)
.L_942:
        /*000c*/ 	.word	0x00000000
        /*0010*/ 	.short	0x0002
        /*0012*/ 	.short	0x0030
        /*0014*/ 	.byte	0x00, 0xf0, 0x61, 0x00


	//----- nvinfo : EIATTR_KPARAM_INFO
	.align		4
.L_943:
        /*0018*/ 	.byte	0x04, 0x17
        /*001a*/ 	.short	(.L_945 - .L_944)
.L_944:
        /*001c*/ 	.word	0x00000000
        /*0020*/ 	.short	0x0001
        /*0022*/ 	.short	0x0008
        /*0024*/ 	.byte	0x00, 0xf0, 0xa1, 0x00


	//----- nvinfo : EIATTR_KPARAM_INFO
	.align		4
.L_945:
        /*0028*/ 	.byte	0x04, 0x17
        /*002a*/ 	.short	(.L_947 - .L_946)
.L_946:
        /*002c*/ 	.word	0x00000000
        /*0030*/ 	.short	0x0000
        /*0032*/ 	.short	0x0000
        /*0034*/ 	.byte	0x00, 0xf0, 0x11, 0x00


	//----- nvinfo : EIATTR_SPARSE_MMA_MASK
	.align		4
.L_947:
        /*0038*/ 	.byte	0x03, 0x50
        /*003a*/ 	.short	0x0000


	//----- nvinfo : EIATTR_MAXREG_COUNT
	.align		4
        /*003c*/ 	.byte	0x03, 0x1b
        /*003e*/ 	.short	0x00ff


	//----- nvinfo : EIATTR_MERCURY_ISA_VERSION
	.align		4
        /*0040*/ 	.byte	0x03, 0x5f
        /*0042*/ 	.short	0x0101


	//----- nvinfo : EIATTR_EXIT_INSTR_OFFSETS
	.align		4
        /*0044*/ 	.byte	0x04, 0x1c
        /*0046*/ 	.short	(.L_949 - .L_948)


	//   ....[0]....
.L_948:
        /*0048*/ 	.word	0x00000540


	//   ....[1]....
        /*004c*/ 	.word	0x000011c0


	//   ....[2]....
        /*0050*/ 	.word	0x00001210


	//----- nvinfo : EIATTR_MAX_THREADS
	.align		4
.L_949:
        /*0054*/ 	.byte	0x04, 0x05
        /*0056*/ 	.short	(.L_951 - .L_950)
.L_950:
        /*0058*/ 	.word	0x00000080
        /*005c*/ 	.word	0x00000001
        /*0060*/ 	.word	0x00000001


	//----- nvinfo : EIATTR_CRS_STACK_SIZE
	.align		4
.L_951:
        /*0064*/ 	.byte	0x04, 0x1e
        /*0066*/ 	.short	(.L_953 - .L_952)
.L_952:
        /*0068*/ 	.word	0x00000000


	//----- nvinfo : EIATTR_CBANK_PARAM_SIZE
	.align		4
.L_953:
        /*006c*/ 	.byte	0x03, 0x19
        /*006e*/ 	.short	0x0048


	//----- nvinfo : EIATTR_PARAM_CBANK
	.align		4
        /*0070*/ 	.byte	0x04, 0x0a
        /*0072*/ 	.short	(.L_955 - .L_954)
	.align		4
.L_954:
        /*0074*/ 	.word	index@(.nv.constant0._ZN2at6native29vectorized_elementwise_kernelILi8EZZZNS0_68_GLOBAL__N__08176361_30_ActivationHardsigmoidKernel_cu_f5210f67_354627hardsigmoid_backward_kernelERNS_18TensorIteratorBaseEENKUlvE_clEvENKUlvE_clEvEUlddE_St5arrayIPcLm3EEEEviT0_T1_)
        /*0078*/ 	.short	0x0210
        /*007a*/ 	.short	0x0048


	//----- nvinfo : EIATTR_SW_WAR
	.align		4
.L_955:
        /*007c*/ 	.byte	0x04, 0x36
        /*007e*/ 	.short	(.L_957 - .L_956)
.L_956:
        /*0080*/ 	.word	0x00000008
.L_957:


//--------------------- .nv.info._ZN2at6native18elementwise_kernelILi128ELi4EZNS0_15gpu_kernel_implIZZZNS0_68_GLOBAL__N__08176361_30_ActivationHardsigmoidKernel_cu_f5210f67_354618hardsigmoid_kernelERNS_18TensorIteratorBaseEENKUlvE_clEvENKUlvE2_clEvEUlN3c108BFloat16EE_EEvS5_RKT_EUliE_EEviT1_ --------------------------
	.section	.nv.info._ZN2at6native18elementwise_kernelILi128ELi4EZNS0_15gpu_kernel_implIZZZNS0_68_GLOBAL__N__08176361_30_ActivationHardsigmoidKernel_cu_f5210f67_354618hardsigmoid_kernelERNS_18TensorIteratorBaseEENKUlvE_clEvENKUlvE2_clEvEUlN3c108BFloat16EE_EEvS5_RKT_EUliE_EEviT1_,"",@"SHT_CUDA_INFO"
	.sectionflags	@""
	.align	4


	//----- nvinfo : EIATTR_CUDA_API_VERSION
	.align		4
        /*0000*/ 	.byte	0x04, 0x37
        /*0002*/ 	.short	(.L_959 - .L_958)
.L_958:
        /*0004*/ 	.word	0x00000082


	//----- nvinfo : EIATTR_KPARAM_INFO
	.align		4
.L_959:
        /*0008*/ 	.byte	0x04, 0x17
        /*000a*/ 	.short	(.L_961 - .L_960)
.L_960:
        /*000c*/ 	.word	0x00000000
        /*0010*/ 	.short	0x0001
        /*0012*/ 	.short	0x0008
        /*0014*/ 	.byte	0x00, 0xf0, 0xc1, 0x08


	//----- nvinfo : EIATTR_KPARAM_INFO
	.align		4
.L_961:
        /*0018*/ 	.byte	0x04, 0x17
        /*001a*/ 	.short	(.L_963 - .L_962)
.L_962:
        /*001c*/ 	.word	0x00000000
        /*0020*/ 	.short	0x0000
        /*0022*/ 	.short	0x0000
        /*0024*/ 	.byte	0x00, 0xf0, 0x11, 0x00


	//----- nvinfo : EIATTR_SPARSE_MMA_MASK
	.align		4
.L_963:
        /*0028*/ 	.byte	0x03, 0x50
        /*002a*/ 	.short	0x0000


	//----- nvinfo : EIATTR_MAXREG_COUNT
	.align		4
        /*002c*/ 	.byte	0x03, 0x1b
        /*002e*/ 	.short	0x0080


	//----- nvinfo : EIATTR_EXTERNS
	.align		4
        /*0030*/ 	.byte	0x04, 0x0f
        /*0032*/ 	.short	(.L_965 - .L_964)


	//   ....[0]....
	.align		4
.L_964:
        /*0034*/ 	.word	index@(__assertfail)


	//----- nvinfo : EIATTR_MERCURY_ISA_VERSION
	.align		4
.L_965:
        /*0038*/ 	.byte	0x03, 0x5f
        /*003a*/ 	.short	0x0101


	//----- nvinfo : EIATTR_SYSCALL_OFFSETS
	.align		4
        /*003c*/ 	.byte	0x04, 0x46
        /*003e*/ 	.short	(.L_967 - .L_966)


	//   ....[0]....
.L_966:
        /*0040*/ 	.word	0x000022e0


	//   ....[1]....
        /*0044*/ 	.word	0x000032e0


	//   ....[2]....
        /*0048*/ 	.word	0x00005610


	//   ....[3]....
        /*004c*/ 	.word	0x00006610


	//   ....[4]....
        /*0050*/ 	.word	0x00008930


	//   ....[5]....
        /*0054*/ 	.word	0x00009930


	//   ....[6]....
        /*0058*/ 	.word	0x0000bc40


	//   ....[7]....
        /*005c*/ 	.word	0x0000cc40


	//----- nvinfo : EIATTR_EXIT_INSTR_OFFSETS
	.align		4
.L_967:
        /*0060*/ 	.byte	0x04, 0x1c
        /*0062*/ 	.short	(.L_969 - .L_968)


	//   ....[0]....
.L_968:
        /*0064*/ 	.word	0x00009a00


	//   ....[1]....
        /*0068*/ 	.word	0x0000be70


	//   ....[2]....
        /*006c*/ 	.word	0x0000beb0


	//   ....[3]....
        /*0070*/ 	.word	0x0000bf50


	//   ....[4]....
        /*0074*/ 	.word	0x0000bf90


	//   ....[5]....
        /*0078*/ 	.word	0x0000bfd0


	//   ....[6]....
        /*007c*/ 	.word	0x0000c060


	//   ....[7]....
        /*0080*/ 	.word	0x0000c0a0


	//   ....[8]....
        /*0084*/ 	.word	0x0000c140


	//   ....[9]....
        /*0088*/ 	.word	0x0000c190


	//   ....[10]....
        /*008c*/ 	.word	0x0000c1e0


	//   ....[11]....
        /*0090*/ 	.word	0x0000c2b0


	//   ....[12]....
        /*0094*/ 	.word	0x0000c310


	//   ....[13]....
        /*0098*/ 	.word	0x0000c4a0


	//   ....[14]....
        /*009c*/ 	.word	0x0000c600


	//   ....[15]....
        /*00a0*/ 	.word	0x0000c620


	//   ....[16]....
        /*00a4*/ 	.word	0x0000c6e0


	//   ....[17]....
        /*00a8*/ 	.word	0x0000c860


	//   ....[18]....
        /*00ac*/ 	.word	0x0000c9e0


	//   ....[19]....
        /*00b0*/ 	.word	0x0000cb40


	//   ....[20]....
        /*00b4*/ 	.word	0x0000cc50


	//   ....[21]....
        /*00b8*/ 	.word	0x0000cc90


	//   ....[22]....
        /*00bc*/ 	.word	0x0000ccd0


	//----- nvinfo : EIATTR_MAX_THREADS
	.align		4
.L_969:
        /*00c0*/ 	.byte	0x04, 0x05
        /*00c2*/ 	.short	(.L_971 - .L_970)
.L_970:
        /*00c4*/ 	.word	0x00000080
        /*00c8*/ 	.word	0x00000001
        /*00cc*/ 	.word	0x00000001


	//----- nvinfo : EIATTR_CRS_STACK_SIZE
	.align		4
.L_971:
        /*00d0*/ 	.byte	0x04, 0x1e
        /*00d2*/ 	.short	(.L_973 - .L_972)
.L_972:
        /*00d4*/ 	.word	0x00000000


	//----- nvinfo : EIATTR_CBANK_PARAM_SIZE
	.align		4
.L_973:
        /*00d8*/ 	.byte	0x03, 0x19
        /*00da*/ 	.short	0x0238


	//----- nvinfo : EIATTR_PARAM_CBANK
	.align		4
        /*00dc*/ 	.byte	0x04, 0x0a
        /*00de*/ 	.short	(.L_975 - .L_974)
	.align		4
.L_974:
        /*00e0*/ 	.word	index@(.nv.constant0._ZN2at6native18elementwise_kernelILi128ELi4EZNS0_15gpu_kernel_implIZZZNS0_68_GLOBAL__N__08176361_30_ActivationHardsigmoidKernel_cu_f5210f67_354618hardsigmoid_kernelERNS_18TensorIteratorBaseEENKUlvE_clEvENKUlvE2_clEvEUlN3c108BFloat16EE_EEvS5_RKT_EUliE_EEviT1_)
        /*00e4*/ 	.short	0x0210
        /*00e6*/ 	.short	0x0238


	//----- nvinfo : EIATTR_SW_WAR
	.align		4
.L_975:
        /*00e8*/ 	.byte	0x04, 0x36
        /*00ea*/ 	.short	(.L_977 - .L_976)
.L_976:
        /*00ec*/ 	.word	0x00000008
.L_977:


//--------------------- .nv.info._ZN2at6native27unrolled_elementwise_kernelIZZZNS0_68_GLOBAL__N__08176361_30_ActivationHardsigmoidKernel_cu_f5210f67_354618hardsigmoid_kernelERNS_18TensorIteratorBaseEENKUlvE_clEvENKUlvE2_clEvEUlN3c108BFloat16EE_St5arrayIPcLm2EELi4E23TrivialOffsetCalculatorILi1EjESE_NS0_6memory12LoadWithCastILi1EEENSF_13StoreWithCastILi1EEEEEviT_T0_T2_T3_T4_T5_ --------------------------
	.section	.nv.info._ZN2at6native27unrolled_elementwise_kernelIZZZNS0_68_GLOBAL__N__08176361_30_ActivationHardsigmoidKernel_cu_f5210f67_354618hardsigmoid_kernelERNS_18TensorIteratorBaseEENKUlvE_clEvENKUlvE2_clEvEUlN3c108BFloat16EE_St5arrayIPcLm2EELi4E23TrivialOffsetCalculatorILi1EjESE_NS0_6memory12LoadWithCastILi1EEENSF_13StoreWithCastILi1EEEEEviT_T0_T2_T3_T4_T5_,"",@"SHT_CUDA_INFO"
	.sectionflags	@""
	.align	4


	//----- nvinfo : EIATTR_CUDA_API_VERSION
	.align		4
        /*0000*/ 	.byte	0x04, 0x37
        /*0002*/ 	.short	(.L_979 - .L_978)
.L_978:
        /*0004*/ 	.word	0x00000082


	//----- nvinfo : EIATTR_KPARAM_INFO
	.align		4
.L_979:
        /*0008*/ 	.byte	0x04, 0x17
        /*000a*/ 	.short	(.L_981 - .L_980)
.L_980:
        /*000c*/ 	.word	0x00000000
        /*0010*/ 	.short	0x0006
        /*0012*/ 	.short	0x003c
        /*0014*/ 	.byte	0x00, 0xf0, 0x21, 0x00


	//----- nvinfo : EIATTR_KPARAM_INFO
	.align		4
.L_981:
        /*0018*/ 	.byte	0x04, 0x17
        /*001a*/ 	.short	(.L_983 - .L_982)
.L_982:
        /*001c*/ 	.word	0x00000000
        /*0020*/ 	.short	0x0005
        /*0022*/ 	.short	0x0034
        /*0024*/ 	.byte	0x00, 0xf0, 0x21, 0x00


	//----- nvinfo : EIATTR_KPARAM_INFO
	.align		4
.L_983:
        /*0028*/ 	.byte	0x04, 0x17
        /*002a*/ 	.short	(.L_985 - .L_984)
.L_984:
        /*002c*/ 	.word	0x00000000
        /*0030*/ 	.short	0x0004
        /*0032*/ 	.short	0x0031
        /*0034*/ 	.byte	0x00, 0xf0, 0x05, 0x00


	//----- nvinfo : EIATTR_KPARAM_INFO
	.align		4
.L_985:
        /*0038*/ 	.byte	0x04, 0x17
        /*003a*/ 	.short	(.L_987 - .L_986)
.L_986:
        /*003c*/ 	.word	0x00000000
        /*0040*/ 	.short	0x0003
        /*0042*/ 	.short	0x0030
        /*0044*/ 	.byte	0x00, 0xf0, 0x05, 0x00


	//----- nvinfo : EIATTR_KPARAM_INFO
	.align		4
.L_987:
        /*0048*/ 	.byte	0x04, 0x17
        /*004a*/ 	.short	(.L_989 - .L_988)
.L_988:
        /*004c*/ 	.word	0x00000000
        /*0050*/ 	.short	0x0002
        /*0052*/ 	.short	0x0020
        /*0054*/ 	.byte	0x00, 0xf0, 0x41, 0x00


	//----- nvinfo : EIATTR_KPARAM_INFO
	.align		4
.L_989:
        /*0058*/ 	.byte	0x04, 0x17
        /*005a*/ 	.short	(.L_991 - .L_990)
.L_990:
        /*005c*/ 	.word	0x00000000
        /*0060*/ 	.short	0x0001
        /*0062*/ 	.short	0x0008
        /*0064*/ 	.byte	0x00, 0xf0, 0x61, 0x00


	//----- nvinfo : EIATTR_KPARAM_INFO
	.align		4
.L_991:
        /*0068*/ 	.byte	0x04, 0x17
        /*006a*/ 	.short	(.L_993 - .L_992)
.L_992:
        /*006c*/ 	.word	0x00000000
        /*0070*/ 	.short	0x0000
        /*0072*/ 	.short	0x0000
        /*0074*/ 	.byte	0x00, 0xf0, 0x11, 0x00


	//----- nvinfo : EIATTR_SPARSE_MMA_MASK
	.align		4
.L_993:
        /*0078*/ 	.byte	0x03, 0x50
        /*007a*/ 	.short	0x0000


	//----- nvinfo : EIATTR_MAXREG_COUNT
	.align		4
        /*007c*/ 	.byte	0x03, 0x1b
        /*007e*/ 	.short	0x00ff


	//----- nvinfo : EIATTR_EXTERNS
	.align		4
        /*0080*/ 	.byte	0x04, 0x0f
        /*0082*/ 	.short	(.L_995 - .L_994)


	//   ....[0]....
	.align		4
.L_994:
        /*0084*/ 	.word	index@(__assertfail)


	//----- nvinfo : EIATTR_MERCURY_ISA_VERSION
	.align		4
.L_995:
        /*0088*/ 	.byte	0x03, 0x5f
        /*008a*/ 	.short	0x0101


	//----- nvinfo : EIATTR_SYSCALL_OFFSETS
	.align		4
        /*008c*/ 	.byte	0x04, 0x46
        /*008e*/ 	.short	(.L_997 - .L_996)


	//   ....[0]....
.L_996:
        /*0090*/ 	.word	0x000010e0


	//   ....[1]....
        /*0094*/ 	.word	0x00002220


	//   ....[2]....
        /*0098*/ 	.word	0x00003370


	//   ....[3]....
        /*009c*/ 	.word	0x00004490


	//   ....[4]....
        /*00a0*/ 	.word	0x00005990


	//   ....[5]....
        /*00a4*/ 	.word	0x000069b0


	//   ....[6]....
        /*00a8*/ 	.word	0x00007990


	//   ....[7]....
        /*00ac*/ 	.word	0x00008970


	//----- nvinfo : EIATTR_EXIT_INSTR_OFFSETS
	.align		4
.L_997:
        /*00b0*/ 	.byte	0x04, 0x1c
        /*00b2*/ 	.short	(.L_999 - .L_998)


	//   ....[0]....
.L_998:
        /*00b4*/ 	.word	0x00007a50


	//   ....[1]....
        /*00b8*/ 	.word	0x00007ba0


	//   ....[2]....
        /*00bc*/ 	.word	0x00007be0


	//   ....[3]....
        /*00c0*/ 	.word	0x00007c80


	//   ....[4]....
        /*00c4*/ 	.word	0x00007cc0


	//   ....[5]....
        /*00c8*/ 	.word	0x00007d00


	//   ....[6]....
        /*00cc*/ 	.word	0x00007d90


	//   ....[7]....
        /*00d0*/ 	.word	0x00007dd0


	//   ....[8]....
        /*00d4*/ 	.word	0x00007e70


	//   ....[9]....
        /*00d8*/ 	.word	0x00007ec0


	//   ....[10]....
        /*00dc*/ 	.word	0x00007f10


	//   ....[11]....
        /*00e0*/ 	.word	0x00007fe0


	//   ....[12]....
        /*00e4*/ 	.word	0x00008040


	//   ....[13]....
        /*00e8*/ 	.word	0x000081d0


	//   ....[14]....
        /*00ec*/ 	.word	0x00008330


	//   ....[15]....
        /*00f0*/ 	.word	0x00008350


	//   ....[16]....
        /*00f4*/ 	.word	0x00008410


	//   ....[17]....
        /*00f8*/ 	.word	0x00008590


	//   ....[18]....
        /*00fc*/ 	.word	0x00008710


	//   ....[19]....
        /*0100*/ 	.word	0x00008870


	//   ....[20]....
        /*0104*/ 	.word	0x00008980


	//   ....[21]....
        /*0108*/ 	.word	0x000089c0


	//   ....[22]....
        /*010c*/ 	.word	0x00008a00


	//----- nvinfo : EIATTR_MAX_THREADS
	.align		4
.L_999:
        /*0110*/ 	.byte	0x04, 0x05
        /*0112*/ 	.short	(.L_1001 - .L_1000)
.L_1000:
        /*0114*/ 	.word	0x00000080
        /*0118*/ 	.word	0x00000001
        /*011c*/ 	.word	0x00000001


	//----- nvinfo : EIATTR_CRS_STACK_SIZE
	.align		4
.L_1001:
        /*0120*/ 	.byte	0x04, 0x1e
        /*0122*/ 	.short	(.L_1003 - .L_1002)
.L_1002:
        /*0124*/ 	.word	0x00000000


	//----- nvinfo : EIATTR_CBANK_PARAM_SIZE
	.align		4
.L_1003:
        /*0128*/ 	.byte	0x03, 0x19
        /*012a*/ 	.short	0x0044


	//----- nvinfo : EIATTR_PARAM_CBANK
	.align		4
        /*012c*/ 	.byte	0x04, 0x0a
        /*012e*/ 	.short	(.L_1005 - .L_1004)
	.align		4
.L_1004:
        /*0130*/ 	.word	index@(.nv.constant0._ZN2at6native27unrolled_elementwise_kernelIZZZNS0_68_GLOBAL__N__08176361_30_ActivationHardsigmoidKernel_cu_f5210f67_354618hardsigmoid_kernelERNS_18TensorIteratorBaseEENKUlvE_clEvENKUlvE2_clEvEUlN3c108BFloat16EE_St5arrayIPcLm2EELi4E23TrivialOffsetCalculatorILi1EjESE_NS0_6memory12LoadWithCastILi1EEENSF_13StoreWithCastILi1EEEEEviT_T0_T2_T3_T4_T5_)
        /*0134*/ 	.short	0x0210
        /*0136*/ 	.short	0x0044


	//----- nvinfo : EIATTR_SW_WAR
	.align		4
.L_1005:
        /*0138*/ 	.byte	0x04, 0x36
        /*013a*/ 	.short	(.L_1007 - .L_1006)
.L_1006:
        /*013c*/ 	.word	0x00000008
.L_1007:


//--------------------- .nv.info._ZN2at6native18elementwise_kernelILi128ELi4EZNS0_22gpu_kernel_impl_nocastIZZZNS0_68_GLOBAL__N__08176361_30_ActivationHardsigmoidKernel_cu_f5210f67_354618hardsigmoid_kernelERNS_18TensorIteratorBaseEENKUlvE_clEvENKUlvE2_clEvEUlN3c108BFloat16EE_EEvS5_RKT_EUliE_EEviT1_ --------------------------
	.section	.nv.info._ZN2at6native18elementwise_kernelILi128ELi4EZNS0_22gpu_kernel_impl_nocastIZZZNS0_68_GLOBAL__N__08176361_30_ActivationHardsigmoidKernel_cu_f5210f67_354618hardsigmoid_kernelERNS_18TensorIteratorBaseEENKUlvE_clEvENKUlvE2_clEvEUlN3c108BFloat16EE_EEvS5_RKT_EUliE_EEviT1_,"",@"SHT_CUDA_INFO"
	.sectionflags	@""
	.align	4


	//----- nvinfo : EIATTR_CUDA_API_VERSION
	.align		4
        /*0000*/ 	.byte	0x04, 0x37
        /*0002*/ 	.short	(.L_1009 - .L_1008)
.L_1008:
        /*0004*/ 	.word	0x00000082


	//----- nvinfo : EIATTR_KPARAM_INFO
	.align		4
.L_1009:
        /*0008*/ 	.byte	0x04, 0x17
        /*000a*/ 	.short	(.L_1011 - .L_1010)
.L_1010:
        /*000c*/ 	.word	0x00000000
        /*0010*/ 	.short	0x0001
        /*0012*/ 	.short	0x0008
        /*0014*/ 	.byte	0x00, 0xf0, 0xa1, 0x08


	//----- nvinfo : EIATTR_KPARAM_INFO
	.align		4
.L_1011:
        /*0018*/ 	.byte	0x04, 0x17
        /*001a*/ 	.short	(.L_1013 - .L_1012)
.L_1012:
        /*001c*/ 	.word	0x00000000
        /*0020*/ 	.short	0x0000
        /*0022*/ 	.short	0x0000
        /*0024*/ 	.byte	0x00, 0xf0, 0x11, 0x00


	//----- nvinfo : EIATTR_SPARSE_MMA_MASK
	.align		4
.L_1013:
        /*0028*/ 	.byte	0x03, 0x50
        /*002a*/ 	.short	0x0000


	//----- nvinfo : EIATTR_MAXREG_COUNT
	.align		4
        /*002c*/ 	.byte	0x03, 0x1b
        /*002e*/ 	.short	0x0080


	//----- nvinfo : EIATTR_MERCURY_ISA_VERSION
	.align		4
        /*0030*/ 	.byte	0x03, 0x5f
        /*0032*/ 	.short	0x0101


	//----- nvinfo : EIATTR_EXIT_INSTR_OFFSETS
	.align		4
        /*0034*/ 	.byte	0x04, 0x1c
        /*0036*/ 	.short	(.L_1015 - .L_1014)


	//   ....[0]....
.L_1014:
        /*0038*/ 	.word	0x00003d40


	//   ....[1]....
        /*003c*/ 	.word	0x00005150


	//----- nvinfo : EIATTR_MAX_THREADS
	.align		4
.L_1015:
        /*0040*/ 	.byte	0x04, 0x05
        /*0042*/ 	.short	(.L_1017 - .L_1016)
.L_1016:
        /*0044*/ 	.word	0x00000080
        /*0048*/ 	.word	0x00000001
        /*004c*/ 	.word	0x00000001


	//----- nvinfo : EIATTR_CRS_STACK_SIZE
	.align		4
.L_1017:
        /*0050*/ 	.byte	0x04, 0x1e
        /*0052*/ 	.short	(.L_1019 - .L_1018)
.L_1018:
        /*0054*/ 	.word	0x00000000


	//----- nvinfo : EIATTR_CBANK_PARAM_SIZE
	.align		4
.L_1019:
        /*0058*/ 	.byte	0x03, 0x19
        /*005a*/ 	.short	0x0230


	//----- nvinfo : EIATTR_PARAM_CBANK
	.align		4
        /*005c*/ 	.byte	0x04, 0x0a
        /*005e*/ 	.short	(.L_1021 - .L_1020)
	.align		4
.L_1020:
        /*0060*/ 	.word	index@(.nv.constant0._ZN2at6native18elementwise_kernelILi128ELi4EZNS0_22gpu_kernel_impl_nocastIZZZNS0_68_GLOBAL__N__08176361_30_ActivationHardsigmoidKernel_cu_f5210f67_354618hardsigmoid_kernelERNS_18TensorIteratorBaseEENKUlvE_clEvENKUlvE2_clEvEUlN3c108BFloat16EE_EEvS5_RKT_EUliE_EEviT1_)
        /*0064*/ 	.short	0x0210
        /*0066*/ 	.short	0x0230


	//----- nvinfo : EIATTR_SW_WAR
	.align		4
.L_1021:
        /*0068*/ 	.byte	0x04, 0x36
        /*006a*/ 	.short	(.L_1023 - .L_1022)
.L_1022:
        /*006c*/ 	.word	0x00000008
.L_1023:


//--------------------- .nv.info._ZN2at6native27unrolled_elementwise_kernelIZZZNS0_68_GLOBAL__N__08176361_30_ActivationHardsigmoidKernel_cu_f5210f67_354618hardsigmoid_kernelERNS_18TensorIteratorBaseEENKUlvE_clEvENKUlvE2_clEvEUlN3c108BFloat16EE_St5arrayIPcLm2EELi4E23TrivialOffsetCalculatorILi1EjESE_NS0_6memory15LoadWithoutCastENSF_16StoreWithoutCastEEEviT_T0_T2_T3_T4_T5_ --------------------------
	.section	.nv.info._ZN2at6native27unrolled_elementwise_kernelIZZZNS0_68_GLOBAL__N__08176361_30_ActivationHardsigmoidKernel_cu_f5210f67_354618hardsigmoid_kernelERNS_18TensorIteratorBaseEENKUlvE_clEvENKUlvE2_clEvEUlN3c108BFloat16EE_St5arrayIPcLm2EELi4E23TrivialOffsetCalculatorILi1EjESE_NS0_6memory15LoadWithoutCastENSF_16StoreWithoutCastEEEviT_T0_T2_T3_T4_T5_,"",@"SHT_CUDA_INFO"
	.sectionflags	@""
	.align	4


	//----- nvinfo : EIATTR_CUDA_API_VERSION
	.align		4
        /*0000*/ 	.byte	0x04, 0x37
        /*0002*/ 	.short	(.L_1025 - .L_1024)
.L_1024:
        /*0004*/ 	.word	0x00000082


	//----- nvinfo : EIATTR_KPARAM_INFO
	.align		4
.L_1025:
        /*0008*/ 	.byte	0x04, 0x17
        /*000a*/ 	.short	(.L_1027 - .L_1026)
.L_1026:
        /*000c*/ 	.word	0x00000000
        /*0010*/ 	.short	0x0006
        /*0012*/ 	.short	0x0033
        /*0014*/ 	.byte	0x00, 0xf0, 0x05, 0x00


	//----- nvinfo : EIATTR_KPARAM_INFO
	.align		4
.L_1027:
        /*0018*/ 	.byte	0x04, 0x17
        /*001a*/ 	.short	(.L_1029 - .L_1028)
.L_1028:
        /*001c*/ 	.word	0x00000000
        /*0020*/ 	.short	0x0005
        /*0022*/ 	.short	0x0032
        /*0024*/ 	.byte	0x00, 0xf0, 0x05, 0x00


	//----- nvinfo : EIATTR_KPARAM_INFO
	.align		4
.L_1029:
        /*0028*/ 	.byte	0x04, 0x17
        /*002a*/ 	.short	(.L_1031 - .L_1030)
.L_1030:
        /*002c*/ 	.word	0x00000000
        /*0030*/ 	.short	0x0004
        /*0032*/ 	.short	0x0031
        /*0034*/ 	.byte	0x00, 0xf0, 0x05, 0x00


	//----- nvinfo : EIATTR_KPARAM_INFO
	.align		4
.L_1031:
        /*0038*/ 	.byte	0x04, 0x17
        /*003a*/ 	.short	(.L_1033 - .L_1032)
.L_1032:
        /*003c*/ 	.word	0x00000000
        /*0040*/ 	.short	0x0003
        /*0042*/ 	.short	0x0030
        /*0044*/ 	.byte	0x00, 0xf0, 0x05, 0x00


	//----- nvinfo : EIATTR_KPARAM_INFO
	.align		4
.L_1033:
        /*0048*/ 	.byte	0x04, 0x17
        /*004a*/ 	.short	(.L_1035 - .L_1034)
.L_1034:
        /*004c*/ 	.word	0x00000000
        /*0050*/ 	.short	0x0002
        /*0052*/ 	.short	0x0020
        /*0054*/ 	.byte	0x00, 0xf0, 0x41, 0x00


	//----- nvinfo : EIATTR_KPARAM_INFO
	.align		4
.L_1035:
        /*0058*/ 	.byte	0x04, 0x17
        /*005a*/ 	.short	(.L_1037 - .L_1036)
.L_1036:
        /*005c*/ 	.word	0x00000000
        /*0060*/ 	.short	0x0001
        /*0062*/ 	.short	0x0008
        /*0064*/ 	.byte	0x00, 0xf0, 0x61, 0x00


	//----- nvinfo : EIATTR_KPARAM_INFO
	.align		4
.L_1037:
        /*0068*/ 	.byte	0x04, 0x17
        /*006a*/ 	.short	(.L_1039 - .L_1038)
.L_1038:
        /*006c*/ 	.word	0x00000000
        /*0070*/ 	.short	0x0000
        /*0072*/ 	.short	0x0000
        /*0074*/ 	.byte	0x00, 0xf0, 0x11, 0x00


	//----- nvinfo : EIATTR_SPARSE_MMA_MASK
	.align		4
.L_1039:
        /*0078*/ 	.byte	0x03, 0x50
        /*007a*/ 	.short	0x0000


	//----- nvinfo : EIATTR_MAXREG_COUNT
	.align		4
        /*007c*/ 	.byte	0x03, 0x1b
        /*007e*/ 	.short	0x00ff


	//----- nvinfo : EIATTR_MERCURY_ISA_VERSION
	.align		4
        /*0080*/ 	.byte	0x03, 0x5f
        /*0082*/ 	.short	0x0101


	//----- nvinfo : EIATTR_EXIT_INSTR_OFFSETS
	.align		4
        /*0084*/ 	.byte	0x04, 0x1c
        /*0086*/ 	.short	(.L_1041 - .L_1040)


	//   ....[0]....
.L_1040:
        /*0088*/ 	.word	0x00000700


	//   ....[1]....
        /*008c*/ 	.word	0x00000750


	//----- nvinfo : EIATTR_MAX_THREADS
	.align		4
.L_1041:
        /*0090*/ 	.byte	0x04, 0x05
        /*0092*/ 	.short	(.L_1043 - .L_1042)
.L_1042:
        /*0094*/ 	.word	0x00000080
        /*0098*/ 	.word	0x00000001
        /*009c*/ 	.word	0x00000001


	//----- nvinfo : EIATTR_CRS_STACK_SIZE
	.align		4
.L_1043:
        /*00a0*/ 	.byte	0x04, 0x1e
        /*00a2*/ 	.short	(.L_1045 - .L_1044)
.L_1044:
        /*00a4*/ 	.word	0x00000000


	//----- nvinfo : EIATTR_CBANK_PARAM_SIZE
	.align		4
.L_1045:
        /*00a8*/ 	.byte	0x03, 0x19
        /*00aa*/ 	.short	0x0034


	//----- nvinfo : EIATTR_PARAM_CBANK
	.align		4
        /*00ac*/ 	.byte	0x04, 0x0a
        /*00ae*/ 	.short	(.L_1047 - .L_1046)
	.align		4
.L_1046:
        /*00b0*/ 	.word	index@(.nv.constant0._ZN2at6native27unrolled_elementwise_kernelIZZZNS0_68_GLOBAL__N__08176361_30_ActivationHardsigmoidKernel_cu_f5210f67_354618hardsigmoid_kernelERNS_18TensorIteratorBaseEENKUlvE_clEvENKUlvE2_clEvEUlN3c108BFloat16EE_St5arrayIPcLm2EELi4E23TrivialOffsetCalculatorILi1EjESE_NS0_6memory15LoadWithoutCastENSF_16StoreWithoutCastEEEviT_T0_T2_T3_T4_T5_)
        /*00b4*/ 	.short	0x0210
        /*00b6*/ 	.short	0x0034


	//----- nvinfo : EIATTR_SW_WAR
	.align		4
.L_1047:
        /*00b8*/ 	.byte	0x04, 0x36
        /*00ba*/ 	.short	(.L_1049 - .L_1048)
.L_1048:
        /*00bc*/ 	.word	0x00000008
.L_1049:


//--------------------- .nv.info._ZN2at6native29vectorized_elementwise_kernelILi2EZZZNS0_68_GLOBAL__N__08176361_30_ActivationHardsigmoidKernel_cu_f5210f67_354618hardsigmoid_kernelERNS_18TensorIteratorBaseEENKUlvE_clEvENKUlvE2_clEvEUlN3c108BFloat16EE_St5arrayIPcLm2EEEEviT0_T1_ --------------------------
	.section	.nv.info._ZN2at6native29vectorized_elementwise_kernelILi2EZZZNS0_68_GLOBAL__N__08176361_30_ActivationHardsigmoidKernel_cu_f5210f67_354618hardsigmoid_kernelERNS_18TensorIteratorBaseEENKUlvE_clEvENKUlvE2_clEvEUlN3c108BFloat16EE_St5arrayIPcLm2EEEEviT0_T1_,"",@"SHT_CUDA_INFO"
	.sectionflags	@""
	.align	4


	//----- nvinfo : EIATTR_CUDA_API_VERSION
	.align		4
        /*0000*/ 	.byte	0x04, 0x37
        /*0002*/ 	.short	(.L_1051 - .L_1050)
.L_1050:
        /*0004*/ 	.word	0x00000082


	//----- nvinfo : EIATTR_KPARAM_INFO
	.align		4
.L_1051:
        /*0008*/ 	.byte	0x04, 0x17
        /*000a*/ 	.short	(.L_1053 - .L_1052)
.L_1052:
        /*000c*/ 	.word	0x00000000
        /*0010*/ 	.short	0x0002
        /*0012*/ 	.short	0x0020
        /*0014*/ 	.byte	0x00, 0xf0, 0x41, 0x00


	//----- nvinfo : EIATTR_KPARAM_INFO
	.align		4
.L_1053:
        /*0018*/ 	.byte	0x04, 0x17
        /*001a*/ 	.short	(.L_1055 - .L_1054)
.L_1054:
        /*001c*/ 	.word	0x00000000
        /*0020*/ 	.short	0x0001
        /*0022*/ 	.short	0x0008
        /*0024*/ 	.byte	0x00, 0xf0, 0x61, 0x00


	//----- nvinfo : EIATTR_KPARAM_INFO
	.align		4
.L_1055:
        /*0028*/ 	.byte	0x04, 0x17
        /*002a*/ 	.short	(.L_1057 - .L_1056)
.L_1056:
        /*002c*/ 	.word	0x00000000
        /*0030*/ 	.short	0x0000
        /*0032*/ 	.short	0x0000
        /*0034*/ 	.byte	0x00, 0xf0, 0x11, 0x00


	//----- nvinfo : EIATTR_SPARSE_MMA_MASK
	.align		4
.L_1057:
        /*0038*/ 	.byte	0x03, 0x50
        /*003a*/ 	.short	0x0000


	//----- nvinfo : EIATTR_MAXREG_COUNT
	.align		4
        /*003c*/ 	.byte	0x03, 0x1b
        /*003e*/ 	.short	0x00ff


	//----- nvinfo : EIATTR_MERCURY_ISA_VERSION
	.align		4
        /*0040*/ 	.byte	0x03, 0x5f
        /*0042*/ 	.short	0x0101


	//----- nvinfo : EIATTR_EXIT_INSTR_OFFSETS
	.align		4
        /*0044*/ 	.byte	0x04, 0x1c
        /*0046*/ 	.short	(.L_1059 - .L_1058)


	//   ....[0]....
.L_1058:
        /*0048*/ 	.word	0x00000590


	//   ....[1]....
        /*004c*/ 	.word	0x000013e0


	//   ....[2]....
        /*0050*/ 	.word	0x00001430


	//----- nvinfo : EIATTR_MAX_THREADS
	.align		4
.L_1059:
        /*0054*/ 	.byte	0x04, 0x05
        /*0056*/ 	.short	(.L_1061 - .L_1060)
.L_1060:
        /*0058*/ 	.word	0x00000080
        /*005c*/ 	.word	0x00000001
        /*0060*/ 	.word	0x00000001


	//----- nvinfo : EIATTR_CRS_STACK_SIZE
	.align		4
.L_1061:
        /*0064*/ 	.byte	0x04, 0x1e
        /*0066*/ 	.short	(.L_1063 - .L_1062)
.L_1062:
        /*0068*/ 	.word	0x00000000


	//----- nvinfo : EIATTR_CBANK_PARAM_SIZE
	.align		4
.L_1063:
        /*006c*/ 	.byte	0x03, 0x19
        /*006e*/ 	.short	0x0030


	//----- nvinfo : EIATTR_PARAM_CBANK
	.align		4
        /*0070*/ 	.byte	0x04, 0x0a
        /*0072*/ 	.short	(.L_1065 - .L_1064)
	.align		4
.L_1064:
        /*0074*/ 	.word	index@(.nv.constant0._ZN2at6native29vectorized_elementwise_kernelILi2EZZZNS0_68_GLOBAL__N__08176361_30_ActivationHardsigmoidKernel_cu_f5210f67_354618hardsigmoid_kernelERNS_18TensorIteratorBaseEENKUlvE_clEvENKUlvE2_clEvEUlN3c108BFloat16EE_St5arrayIPcLm2EEEEviT0_T1_)
        /*0078*/ 	.short	0x0210
        /*007a*/ 	.short	0x0030


	//----- nvinfo : EIATTR_SW_WAR
	.align		4
.L_1065:
        /*007c*/ 	.byte	0x04, 0x36
        /*007e*/ 	.short	(.L_1067 - .L_1066)
.L_1066:
        /*0080*/ 	.word	0x00000008
.L_1067:


//--------------------- .nv.info._ZN2at6native29vectorized_elementwise_kernelILi4EZZZNS0_68_GLOBAL__N__08176361_30_ActivationHardsigmoidKernel_cu_f5210f67_354618hardsigmoid_kernelERNS_18TensorIteratorBaseEENKUlvE_clEvENKUlvE2_clEvEUlN3c108BFloat16EE_St5arrayIPcLm2EEEEviT0_T1_ --------------------------
	.section	.nv.info._ZN2at6native29vectorized_elementwise_kernelILi4EZZZNS0_68_GLOBAL__N__08176361_30_ActivationHardsigmoidKernel_cu_f5210f67_354618hardsigmoid_kernelERNS_18TensorIteratorBaseEENKUlvE_clEvENKUlvE2_clEvEUlN3c108BFloat16EE_St5arrayIPcLm2EEEEviT0_T1_,"",@"SHT_CUDA_INFO"
	.sectionflags	@""
	.align	4


	//----- nvinfo : EIATTR_CUDA_API_VERSION
	.align		4
        /*0000*/ 	.byte	0x04, 0x37
        /*0002*/ 	.short	(.L_1069 - .L_1068)
.L_1068:
        /*0004*/ 	.word	0x00000082


	//----- nvinfo : EIATTR_KPARAM_INFO
	.align		4
.L_1069:
        /*0008*/ 	.byte	0x04, 0x17
        /*000a*/ 	.short	(.L_1071 - .L_1070)
.L_1070:
        /*000c*/ 	.word	0x00000000
        /*0010*/ 	.short	0x0002
        /*0012*/ 	.short	0x0020
        /*0014*/ 	.byte	0x00, 0xf0, 0x41, 0x00


	//----- nvinfo : EIATTR_KPARAM_INFO
	.align		4
.L_1071:
        /*0018*/ 	.byte	0x04, 0x17
        /*001a*/ 	.short	(.L_1073 - .L_1072)
.L_1072:
        /*001c*/ 	.word	0x00000000
        /*0020*/ 	.short	0x0001
        /*0022*/ 	.short	0x0008
        /*0024*/ 	.byte	0x00, 0xf0, 0x61, 0x00


	//----- nvinfo : EIATTR_KPARAM_INFO
	.align		4
.L_1073:
        /*0028*/ 	.byte	0x04, 0x17
        /*002a*/ 	.short	(.L_1075 - .L_1074)
.L_1074:
        /*002c*/ 	.word	0x00000000
        /*0030*/ 	.short	0x0000
        /*0032*/ 	.short	0x0000
        /*0034*/ 	.byte	0x00, 0xf0, 0x11, 0x00


	//----- nvinfo : EIATTR_SPARSE_MMA_MASK
	.align		4
.L_1075:
        /*0038*/ 	.byte	0x03, 0x50
        /*003a*/ 	.short	0x0000


	//----- nvinfo : EIATTR_MAXREG_COUNT
	.align		4
        /*003c*/ 	.byte	0x03, 0x1b
        /*003e*/ 	.short	0x00ff


	//----- nvinfo : EIATTR_MERCURY_ISA_VERSION
	.align		4
        /*0040*/ 	.byte	0x03, 0x5f
        /*0042*/ 	.short	0x0101


	//----- nvinfo : EIATTR_EXIT_INSTR_OFFSETS
	.align		4
        /*0044*/ 	.byte	0x04, 0x1c
        /*0046*/ 	.short	(.L_1077 - .L_1076)


	//   ....[0]....
.L_1076:
        /*0048*/ 	.word	0x00000550


	//   ....[1]....
        /*004c*/ 	.word	0x000013a0


	//   ....[2]....
        /*0050*/ 	.word	0x000013f0


	//----- nvinfo : EIATTR_MAX_THREADS
	.align		4
.L_1077:
        /*0054*/ 	.byte	0x04, 0x05
        /*0056*/ 	.short	(.L_1079 - .L_1078)
.L_1078:
        /*0058*/ 	.word	0x00000080
        /*005c*/ 	.word	0x00000001
        /*0060*/ 	.word	0x00000001


	//----- nvinfo : EIATTR_CRS_STACK_SIZE
	.align		4
.L_1079:
        /*0064*/ 	.byte	0x04, 0x1e
        /*0066*/ 	.short	(.L_1081 - .L_1080)
.L_1080:
        /*0068*/ 	.word	0x00000000


	//----- nvinfo : EIATTR_CBANK_PARAM_SIZE
	.align		4
.L_1081:
        /*006c*/ 	.byte	0x03, 0x19
        /*006e*/ 	.short	0x0030


	//----- nvinfo : EIATTR_PARAM_CBANK
	.align		4
        /*0070*/ 	.byte	0x04, 0x0a
        /*0072*/ 	.short	(.L_1083 - .L_1082)
	.align		4
.L_1082:
        /*0074*/ 	.word	index@(.nv.constant0._ZN2at6native29vectorized_elementwise_kernelILi4EZZZNS0_68_GLOBAL__N__08176361_30_ActivationHardsigmoidKernel_cu_f5210f67_354618hardsigmoid_kernelERNS_18TensorIteratorBaseEENKUlvE_clEvENKUlvE2_clEvEUlN3c108BFloat16EE_St5arrayIPcLm2EEEEviT0_T1_)
        /*0078*/ 	.short	0x0210
        /*007a*/ 	.short	0x0030


	//----- nvinfo : EIATTR_SW_WAR
	.align		4
.L_1083:
        /*007c*/ 	.byte	0x04, 0x36
        /*007e*/ 	.short	(.L_1085 - .L_1084)
.L_1084:
        /*0080*/ 	.word	0x00000008
.L_1085:


//--------------------- .nv.info._ZN2at6native29vectorized_elementwise_kernelILi8EZZZNS0_68_GLOBAL__N__08176361_30_ActivationHardsigmoidKernel_cu_f5210f67_354618hardsigmoid_kernelERNS_18TensorIteratorBaseEENKUlvE_clEvENKUlvE2_clEvEUlN3c108BFloat16EE_St5arrayIPcLm2EEEEviT0_T1_ --------------------------
	.section	.nv.info._ZN2at6native29vectorized_elementwise_kernelILi8EZZZNS0_68_GLOBAL__N__08176361_30_ActivationHardsigmoidKernel_cu_f5210f67_354618hardsigmoid_kernelERNS_18TensorIteratorBaseEENKUlvE_clEvENKUlvE2_clEvEUlN3c108BFloat16EE_St5arrayIPcLm2EEEEviT0_T1_,"",@"SHT_CUDA_INFO"
	.sectionflags	@""
	.align	4


	//----- nvinfo : EIATTR_CUDA_API_VERSION
	.align		4
        /*0000*/ 	.byte	0x04, 0x37
        /*0002*/ 	.short	(.L_1087 - .L_1086)
.L_1086:
        /*0004*/ 	.word	0x00000082


	//----- nvinfo : EIATTR_KPARAM_INFO
	.align		4
.L_1087:
        /*0008*/ 	.byte	0x04, 0x17
        /*000a*/ 	.short	(.L_1089 - .L_1088)
.L_1088:
        /*000c*/ 	.word	0x00000000
        /*0010*/ 	.short	0x0002
        /*0012*/ 	.short	0x0020
        /*0014*/ 	.byte	0x00, 0xf0, 0x41, 0x00


	//----- nvinfo : EIATTR_KPARAM_INFO
	.align		4
.L_1089:
        /*0018*/ 	.byte	0x04, 0x17
        /*001a*/ 	.short	(.L_1091 - .L_1090)
.L_1090:
        /*001c*/ 	.word	0x00000000
        /*0020*/ 	.short	0x0001
        /*0022*/ 	.short	0x0008
        /*0024*/ 	.byte	0x00, 0xf0, 0x61, 0x00


	//----- nvinfo : EIATTR_KPARAM_INFO
	.align		4
.L_1091:
        /*0028*/ 	.byte	0x04, 0x17
        /*002a*/ 	.short	(.L_1093 - .L_1092)
.L_1092:
        /*002c*/ 	.word	0x00000000
        /*0030*/ 	.short	0x0000
        /*0032*/ 	.short	0x0000
        /*0034*/ 	.byte	0x00, 0xf0, 0x11, 0x00


	//----- nvinfo : EIATTR_SPARSE_MMA_MASK
	.align		4
.L_1093:
        /*0038*/ 	.byte	0x03, 0x50
        /*003a*/ 	.short	0x0000


	//----- nvinfo : EIATTR_MAXREG_COUNT
	.align		4
        /*003c*/ 	.byte	0x03, 0x1b
        /*003e*/ 	.short	0x00ff


	//----- nvinfo : EIATTR_MERCURY_ISA_VERSION
	.align		4
        /*0040*/ 	.byte	0x03, 0x5f
        /*0042*/ 	.short	0x0101


	//----- nvinfo : EIATTR_EXIT_INSTR_OFFSETS
	.align		4
        /*0044*/ 	.byte	0x04, 0x1c
        /*0046*/ 	.short	(.L_1095 - .L_1094)


	//   ....[0]....
.L_1094:
        /*0048*/ 	.word	0x00000530


	//   ....[1]....
        /*004c*/ 	.word	0x00001380


	//   ....[2]....
        /*0050*/ 	.word	0x000013d0


	//----- nvinfo : EIATTR_MAX_THREADS
	.align		4
.L_1095:
        /*0054*/ 	.byte	0x04, 0x05
        /*0056*/ 	.short	(.L_1097 - .L_1096)
.L_1096:
        /*0058*/ 	.word	0x00000080
        /*005c*/ 	.word	0x00000001
        /*0060*/ 	.word	0x00000001


	//----- nvinfo : EIATTR_CRS_STACK_SIZE
	.align		4
.L_1097:
        /*0064*/ 	.byte	0x04, 0x1e
        /*0066*/ 	.short	(.L_1099 - .L_1098)
.L_1098:
        /*0068*/ 	.word	0x00000000


	//----- nvinfo : EIATTR_CBANK_PARAM_SIZE
	.align		4
.L_1099:
        /*006c*/ 	.byte	0x03, 0x19
        /*006e*/ 	.short	0x0030


	//----- nvinfo : EIATTR_PARAM_CBANK
	.align		4
        /*0070*/ 	.byte	0x04, 0x0a
        /*0072*/ 	.short	(.L_1101 - .L_1100)
	.align		4
.L_1100:
        /*0074*/ 	.word	index@(.nv.constant0._ZN2at6native29vectorized_elementwise_kernelILi8EZZZNS0_68_GLOBAL__N__08176361_30_ActivationHardsigmoidKernel_cu_f5210f67_354618hardsigmoid_kernelERNS_18TensorIteratorBaseEENKUlvE_clEvENKUlvE2_clEvEUlN3c108BFloat16EE_St5arrayIPcLm2EEEEviT0_T1_)
        /*0078*/ 	.short	0x0210
        /*007a*/ 	.short	0x0030


	//----- nvinfo : EIATTR_SW_WAR
	.align		4
.L_1101:
        /*007c*/ 	.byte	0x04, 0x36
        /*007e*/ 	.short	(.L_1103 - .L_1102)
.L_1102:
        /*0080*/ 	.word	0x00000008
.L_1103:


//--------------------- .nv.info._ZN2at6native18elementwise_kernelILi128ELi4EZNS0_15gpu_kernel_implIZZZNS0_68_GLOBAL__N__08176361_30_ActivationHardsigmoidKernel_cu_f5210f67_354618hardsigmoid_kernelERNS_18TensorIteratorBaseEENKUlvE_clEvENKUlvE1_clEvEUlN3c104HalfEE_EEvS5_RKT_EUliE_EEviT1_ --------------------------
	.section	.nv.info._ZN2at6native18elementwise_kernelILi128ELi4EZNS0_15gpu_kernel_implIZZZNS0_68_GLOBAL__N__08176361_30_ActivationHardsigmoidKernel_cu_f5210f67_354618hardsigmoid_kernelERNS_18TensorIteratorBaseEENKUlvE_clEvENKUlvE1_clEvEUlN3c104HalfEE_EEvS5_RKT_EUliE_EEviT1_,"",@"SHT_CUDA_INFO"
	.sectionflags	@""
	.align	4


	//----- nvinfo : EIATTR_CUDA_API_VERSION
	.align		4
        /*0000*/ 	.byte	0x04, 0x37
        /*0002*/ 	.short	(.L_1105 - .L_1104)
.L_1104:
        /*0004*/ 	.word	0x00000082


	//----- nvinfo : EIATTR_KPARAM_INFO
	.align		4
.L_1105:
        /*0008*/ 	.byte	0x04, 0x17
        /*000a*/ 	.short	(.L_1107 - .L_1106)
.L_1106:
        /*000c*/ 	.word	0x00000000
        /*0010*/ 	.short	0x0001
        /*0012*/ 	.short	0x0008
        /*0014*/ 	.byte	0x00, 0xf0, 0xc1, 0x08


	//----- nvinfo : EIATTR_KPARAM_INFO
	.align		4
.L_1107:
        /*0018*/ 	.byte	0x04, 0x17
        /*001a*/ 	.short	(.L_1109 - .L_1108)
.L_1108:
        /*001c*/ 	.word	0x00000000
        /*0020*/ 	.short	0x0000
        /*0022*/ 	.short	0x0000
        /*0024*/ 	.byte	0x00, 0xf0, 0x11, 0x00


	//----- nvinfo : EIATTR_SPARSE_MMA_MASK
	.align		4
.L_1109:
        /*0028*/ 	.byte	0x03, 0x50
        /*002a*/ 	.short	0x0000


	//----- nvinfo : EIATTR_MAXREG_COUNT
	.align		4
        /*002c*/ 	.byte	0x03, 0x1b
        /*002e*/ 	.short	0x0080


	//----- nvinfo : EIATTR_EXTERNS
	.align		4
        /*0030*/ 	.byte	0x04, 0x0f
        /*0032*/ 	.short	(.L_1111 - .L_1110)


	//   ....[0]....
	.align		4
.L_1110:
        /*0034*/ 	.word	index@(__assertfail)


	//----- nvinfo : EIATTR_MERCURY_ISA_VERSION
	.align		4
.L_1111:
        /*0038*/ 	.byte	0x03, 0x5f
        /*003a*/ 	.short	0x0101


	//----- nvinfo : EIATTR_SYSCALL_OFFSETS
	.align		4
        /*003c*/ 	.byte	0x04, 0x46
        /*003e*/ 	.short	(.L_1113 - .L_1112)


	//   ....[0]....
.L_1112:
        /*0040*/ 	.word	0x000022c0


	//   ....[1]....
        /*0044*/ 	.word	0x000032c0


	//   ....[2]....
        /*0048*/ 	.word	0x000055d0


	//   ....[3]....
        /*004c*/ 	.word	0x000065d0


	//   ....[4]....
        /*0050*/ 	.word	0x000088d0


	//   ....[5]....
        /*0054*/ 	.word	0x000098d0


	//   ....[6]....
        /*0058*/ 	.word	0x0000bbc0


	//   ....[7]....
        /*005c*/ 	.word	0x0000cbc0


	//----- nvinfo : EIATTR_EXIT_INSTR_OFFSETS
	.align		4
.L_1113:
        /*0060*/ 	.byte	0x04, 0x1c
        /*0062*/ 	.short	(.L_1115 - .L_1114)


	//   ....[0]....
.L_1114:
        /*0064*/ 	.word	0x000099a0


	//   ....[1]....
        /*0068*/ 	.word	0x0000bdf0


	//   ....[2]....
        /*006c*/ 	.word	0x0000be30


	//   ....[3]....
        /*0070*/ 	.word	0x0000bed0


	//   ....[4]....
        /*0074*/ 	.word	0x0000bf10


	//   ....[5]....
        /*0078*/ 	.word	0x0000bf50


	//   ....[6]....
        /*007c*/ 	.word	0x0000bfe0


	//   ....[7]....
        /*0080*/ 	.word	0x0000c000


	//   ....[8]....
        /*0084*/ 	.word	0x0000c0a0


	//   ....[9]....
        /*0088*/ 	.word	0x0000c0f0


	//   ....[10]....
        /*008c*/ 	.word	0x0000c140


	//   ....[11]....
        /*0090*/ 	.word	0x0000c210


	//   ....[12]....
        /*0094*/ 	.word	0x0000c270


	//   ....[13]....
        /*0098*/ 	.word	0x0000c400


	//   ....[14]....
        /*009c*/ 	.word	0x0000c560


	//   ....[15]....
        /*00a0*/ 	.word	0x0000c5a0


	//   ....[16]....
        /*00a4*/ 	.word	0x0000c660


	//   ....[17]....
        /*00a8*/ 	.word	0x0000c7e0


	//   ....[18]....
        /*00ac*/ 	.word	0x0000c960


	//   ....[19]....
        /*00b0*/ 	.word	0x0000cac0


	//   ....[20]....
        /*00b4*/ 	.word	0x0000cbd0


	//   ....[21]....
        /*00b8*/ 	.word	0x0000cc10


	//   ....[22]....
        /*00bc*/ 	.word	0x0000cc50


	//----- nvinfo : EIATTR_MAX_THREADS
	.align		4
.L_1115:
        /*00c0*/ 	.byte	0x04, 0x05
        /*00c2*/ 	.short	(.L_1117 - .L_1116)
.L_1116:
        /*00c4*/ 	.word	0x00000080
        /*00c8*/ 	.word	0x00000001
        /*00cc*/ 	.word	0x00000001


	//----- nvinfo : EIATTR_CRS_STACK_SIZE
	.align		4
.L_1117:
        /*00d0*/ 	.byte	0x04, 0x1e
        /*00d2*/ 	.short	(.L_1119 - .L_1118)
.L_1118:
        /*00d4*/ 	.word	0x00000000


	//----- nvinfo : EIATTR_CBANK_PARAM_SIZE
	.align		4
.L_1119:
        /*00d8*/ 	.byte	0x03, 0x19
        /*00da*/ 	.short	0x0238


	//----- nvinfo : EIATTR_PARAM_CBANK
	.align		4
        /*00dc*/ 	.byte	0x04, 0x0a
        /*00de*/ 	.short	(.L_1121 - .L_1120)
	.align		4
.L_1120:
        /*00e0*/ 	.word	index@(.nv.constant0._ZN2at6native18elementwise_kernelILi128ELi4EZNS0_15gpu_kernel_implIZZZNS0_68_GLOBAL__N__08176361_30_ActivationHardsigmoidKernel_cu_f5210f67_354618hardsigmoid_kernelERNS_18TensorIteratorBaseEENKUlvE_clEvENKUlvE1_clEvEUlN3c104HalfEE_EEvS5_RKT_EUliE_EEviT1_)
        /*00e4*/ 	.short	0x0210
        /*00e6*/ 	.short	0x0238


	//----- nvinfo : EIATTR_SW_WAR
	.align		4
.L_1121:
        /*00e8*/ 	.byte	0x04, 0x36
        /*00ea*/ 	.short	(.L_1123 - .L_1122)
.L_1122:
        /*00ec*/ 	.word	0x00000008
.L_1123:


//--------------------- .nv.info._ZN2at6native27unrolled_elementwise_kernelIZZZNS0_68_GLOBAL__N__08176361_30_ActivationHardsigmoidKernel_cu_f5210f67_354618hardsigmoid_kernelERNS_18TensorIteratorBaseEENKUlvE_clEvENKUlvE1_clEvEUlN3c104HalfEE_St5arrayIPcLm2EELi4E23TrivialOffsetCalculatorILi1EjESE_NS0_6memory12LoadWithCastILi1EEENSF_13StoreWithCastILi1EEEEEviT_T0_T2_T3_T4_T5_ --------------------------
	.section	.nv.info._ZN2at6native27unrolled_elementwise_kernelIZZZNS0_68_GLOBAL__N__08176361_30_ActivationHardsigmoidKernel_cu_f5210f67_354618hardsigmoid_kernelERNS_18TensorIteratorBaseEENKUlvE_clEvENKUlvE1_clEvEUlN3c104HalfEE_St5arrayIPcLm2EELi4E23TrivialOffsetCalculatorILi1EjESE_NS0_6memory12LoadWithCastILi1EEENSF_13StoreWithCastILi1EEEEEviT_T0_T2_T3_T4_T5_,"",@"SHT_CUDA_INFO"
	.sectionflags	@""
	.align	4


	//----- nvinfo : EIATTR_CUDA_API_VERSION
	.align		4
        /*0000*/ 	.byte	0x04, 0x37
        /*0002*/ 	.short	(.L_1125 - .L_1124)
.L_1124:
        /*0004*/ 	.word	0x00000082


	//----- nvinfo : EIATTR_KPARAM_INFO
	.align		4
.L_1125:
        /*0008*/ 	.byte	0x04, 0x17
        /*000a*/ 	.short	(.L_1127 - .L_1126)
.L_1126:
        /*000c*/ 	.word	0x00000000
        /*0010*/ 	.short	0x0006
        /*0012*/ 	.short	0x003c
        /*0014*/ 	.byte	0x00, 0xf0, 0x21, 0x00


	//----- nvinfo : EIATTR_KPARAM_INFO
	.align		4
.L_1127:
        /*0018*/ 	.byte	0x04, 0x17
        /*001a*/ 	.short	(.L_1129 - .L_1128)
.L_1128:
        /*001c*/ 	.word	0x00000000
        /*0020*/ 	.short	0x0005
        /*0022*/ 	.short	0x0034
        /*0024*/ 	.byte	0x00, 0xf0, 0x21, 0x00


	//----- nvinfo : EIATTR_KPARAM_INFO
	.align		4
.L_1129:
        /*0028*/ 	.byte	0x04, 0x17
        /*002a*/ 	.short	(.L_1131 - .L_1130)
.L_1130:
        /*002c*/ 	.word	0x00000000
        /*0030*/ 	.short	0x0004
        /*0032*/ 	.short	0x0031
        /*0034*/ 	.byte	0x00, 0xf0, 0x05, 0x00


	//----- nvinfo : EIATTR_KPARAM_INFO
	.align		4
.L_1131:
        /*0038*/ 	.byte	0x04, 0x17
        /*003a*/ 	.short	(.L_1133 - .L_1132)
.L_1132:
        /*003c*/ 	.word	0x00000000
        /*0040*/ 	.short	0x0003
        /*0042*/ 	.short	0x0030
        /*0044*/ 	.byte	0x00, 0xf0, 0x05, 0x00


	//----- nvinfo : EIATTR_KPARAM_INFO
	.align		4
.L_1133:
        /*0048*/ 	.byte	0x04, 0x17
        /*004a*/ 	.short	(.L_1135 - .L_1134)
.L_1134:
        /*004c*/ 	.word	0x00000000
        /*0050*/ 	.short	0x0002
        /*0052*/ 	.short	0x0020
        /*0054*/ 	.byte	0x00, 0xf0, 0x41, 0x00


	//----- nvinfo : EIATTR_KPARAM_INFO
	.align		4
.L_1135:
        /*0058*/ 	.byte	0x04, 0x17
        /*005a*/ 	.short	(.L_1137 - .L_1136)
.L_1136:
        /*005c*/ 	.word	0x00000000
        /*0060*/ 	.short	0x0001
        /*0062*/ 	.short	0x0008
        /*0064*/ 	.byte	0x00, 0xf0, 0x61, 0x00


	//----- nvinfo : EIATTR_KPARAM_INFO
	.align		4
.L_1137:
        /*0068*/ 	.byte	0x04, 0x17
        /*006a*/ 	.short	(.L_1139 - .L_1138)
.L_1138:
        /*006c*/ 	.word	0x00000000
        /*0070*/ 	.short	0x0000
        /*0072*/ 	.short	0x0000
        /*0074*/ 	.byte	0x00, 0xf0, 0x11, 0x00


	//----- nvinfo : EIATTR_SPARSE_MMA_MASK
	.align		4
.L_1139:
        /*0078*/ 	.byte	0x03, 0x50
        /*007a*/ 	.short	0x0000


	//----- nvinfo : EIATTR_MAXREG_COUNT
	.align		4
        /*007c*/ 	.byte	0x03, 0x1b
        /*007e*/ 	.short	0x00ff


	//----- nvinfo : EIATTR_EXTERNS
	.align		4
        /*0080*/ 	.byte	0x04, 0x0f
        /*0082*/ 	.short	(.L_1141 - .L_1140)


	//   ....[0]....
	.align		4
.L_1140:
        /*0084*/ 	.word	index@(__assertfail)


	//----- nvinfo : EIATTR_MERCURY_ISA_VERSION
	.align		4
.L_1141:
        /*0088*/ 	.byte	0x03, 0x5f
        /*008a*/ 	.short	0x0101


	//----- nvinfo : EIATTR_SYSCALL_OFFSETS
	.align		4
        /*008c*/ 	.byte	0x04, 0x46
        /*008e*/ 	.short	(.L_1143 - .L_1142)


	//   ....[0]....
.L_1142:
        /*0090*/ 	.word	0x000010b0


	//   ....[1]....
        /*0094*/ 	.word	0x000021c0


	//   ....[2]....
        /*0098*/ 	.word	0x000032d0


	//   ....[3]....
        /*009c*/ 	.word	0x000043c0


	//   ....[4]....
        /*00a0*/ 	.word	0x000058c0


	//   ....[5]....
        /*00a4*/ 	.word	0x000068e0


	//   ....[6]....
        /*00a8*/ 	.word	0x000078c0


	//   ....[7]....
        /*00ac*/ 	.word	0x000088a0


	//----- nvinfo : EIATTR_EXIT_INSTR_OFFSETS
	.align		4
.L_1143:
        /*00b0*/ 	.byte	0x04, 0x1c
        /*00b2*/ 	.short	(.L_1145 - .L_1144)


	//   ....[0]....
.L_1144:
        /*00b4*/ 	.word	0x00007980


	//   ....[1]....
        /*00b8*/ 	.word	0x00007ad0


	//   ....[2]....
        /*00bc*/ 	.word	0x00007b10


	//   ....[3]....
        /*00c0*/ 	.word	0x00007bb0


	//   ....[4]....
        /*00c4*/ 	.word	0x00007bf0


	//   ....[5]....
        /*00c8*/ 	.word	0x00007c30


	//   ....[6]....
        /*00cc*/ 	.word	0x00007cc0


	//   ....[7]....
        /*00d0*/ 	.word	0x00007ce0


	//   ....[8]....
        /*00d4*/ 	.word	0x00007d80


	//   ....[9]....
        /*00d8*/ 	.word	0x00007dd0


	//   ....[10]....
        /*00dc*/ 	.word	0x00007e20


	//   ....[11]....
        /*00e0*/ 	.word	0x00007ef0


	//   ....[12]....
        /*00e4*/ 	.word	0x00007f50


	//   ....[13]....
        /*00e8*/ 	.word	0x000080e0


	//   ....[14]....
        /*00ec*/ 	.word	0x00008240


	//   ....[15]....
        /*00f0*/ 	.word	0x00008280


	//   ....[16]....
        /*00f4*/ 	.word	0x00008340


	//   ....[17]....
        /*00f8*/ 	.word	0x000084c0


	//   ....[18]....
        /*00fc*/ 	.word	0x00008640


	//   ....[19]....
        /*0100*/ 	.word	0x000087a0


	//   ....[20]....
        /*0104*/ 	.word	0x000088b0


	//   ....[21]....
        /*0108*/ 	.word	0x000088f0


	//   ....[22]....
        /*010c*/ 	.word	0x00008930


	//----- nvinfo : EIATTR_MAX_THREADS
	.align		4
.L_1145:
        /*0110*/ 	.byte	0x04, 0x05
        /*0112*/ 	.short	(.L_1147 - .L_1146)
.L_1146:
        /*0114*/ 	.word	0x00000080
        /*0118*/ 	.word	0x00000001
        /*011c*/ 	.word	0x00000001


	//----- nvinfo : EIATTR_CRS_STACK_SIZE
	.align		4
.L_1147:
        /*0120*/ 	.byte	0x04, 0x1e
        /*0122*/ 	.short	(.L_1149 - .L_1148)
.L_1148:
        /*0124*/ 	.word	0x00000000


	//----- nvinfo : EIATTR_CBANK_PARAM_SIZE
	.align		4
.L_1149:
        /*0128*/ 	.byte	0x03, 0x19
        /*012a*/ 	.short	0x0044


	//----- nvinfo : EIATTR_PARAM_CBANK
	.align		4
        /*012c*/ 	.byte	0x04, 0x0a
        /*012e*/ 	.short	(.L_1151 - .L_1150)
	.align		4
.L_1150:
        /*0130*/ 	.word	index@(.nv.constant0._ZN2at6native27unrolled_elementwise_kernelIZZZNS0_68_GLOBAL__N__08176361_30_ActivationHardsigmoidKernel_cu_f5210f67_354618hardsigmoid_kernelERNS_18TensorIteratorBaseEENKUlvE_clEvENKUlvE1_clEvEUlN3c104HalfEE_St5arrayIPcLm2EELi4E23TrivialOffsetCalculatorILi1EjESE_NS0_6memory12LoadWithCastILi1EEENSF_13StoreWithCastILi1EEEEEviT_T0_T2_T3_T4_T5_)
        /*0134*/ 	.short	0x0210
        /*0136*/ 	.short	0x0044


	//----- nvinfo : EIATTR_SW_WAR
	.align		4
.L_1151:
        /*0138*/ 	.byte	0x04, 0x36
        /*013a*/ 	.short	(.L_1153 - .L_1152)
.L_1152:
        /*013c*/ 	.word	0x00000008
.L_1153:


//--------------------- .nv.info._ZN2at6native18elementwise_kernelILi128ELi4EZNS0_22gpu_kernel_impl_nocastIZZZNS0_68_GLOBAL__N__08176361_30_ActivationHardsigmoidKernel_cu_f5210f67_354618hardsigmoid_kernelERNS_18TensorIteratorBaseEENKUlvE_clEvENKUlvE1_clEvEUlN3c104HalfEE_EEvS5_RKT_EUliE_EEviT1_ --------------------------
	.section	.nv.info._ZN2at6native18elementwise_kernelILi128ELi4EZNS0_22gpu_kernel_impl_nocastIZZZNS0_68_GLOBAL__N__08176361_30_ActivationHardsigmoidKernel_cu_f5210f67_354618hardsigmoid_kernelERNS_18TensorIteratorBaseEENKUlvE_clEvENKUlvE1_clEvEUlN3c104HalfEE_EEvS5_RKT_EUliE_EEviT1_,"",@"SHT_CUDA_INFO"
	.sectionflags	@""
	.align	4


	//----- nvinfo : EIATTR_CUDA_API_VERSION
	.align		4
        /*0000*/ 	.byte	0x04, 0x37
        /*0002*/ 	.short	(.L_1155 - .L_1154)
.L_1154:
        /*0004*/ 	.word	0x00000082


	//----- nvinfo : EIATTR_KPARAM_INFO
	.align		4
.L_1155:
        /*0008*/ 	.byte	0x04, 0x17
        /*000a*/ 	.short	(.L_1157 - .L_1156)
.L_1156:
        /*000c*/ 	.word	0x00000000
        /*0010*/ 	.short	0x0001
        /*0012*/ 	.short	0x0008
        /*0014*/ 	.byte	0x00, 0xf0, 0xa1, 0x08


	//----- nvinfo : EIATTR_KPARAM_INFO
	.align		4
.L_1157:
        /*0018*/ 	.byte	0x04, 0x17
        /*001a*/ 	.short	(.L_1159 - .L_1158)
.L_1158:
        /*001c*/ 	.word	0x00000000
        /*0020*/ 	.short	0x0000
        /*0022*/ 	.short	0x0000
        /*0024*/ 	.byte	0x00, 0xf0, 0x11, 0x00


	//----- nvinfo : EIATTR_SPARSE_MMA_MASK
	.align		4
.L_1159:
        /*0028*/ 	.byte	0x03, 0x50
        /*002a*/ 	.short	0x0000


	//----- nvinfo : EIATTR_MAXREG_COUNT
	.align		4
        /*002c*/ 	.byte	0x03, 0x1b
        /*002e*/ 	.short	0x0080


	//----- nvinfo : EIATTR_MERCURY_ISA_VERSION
	.align		4
        /*0030*/ 	.byte	0x03, 0x5f
        /*0032*/ 	.short	0x0101


	//----- nvinfo : EIATTR_EXIT_INSTR_OFFSETS
	.align		4
        /*0034*/ 	.byte	0x04, 0x1c
        /*0036*/ 	.short	(.L_1161 - .L_1160)


	//   ....[0]....
.L_1160:
        /*0038*/ 	.word	0x00003d40


	//   ....[1]....
        /*003c*/ 	.word	0x00005150


	//----- nvinfo : EIATTR_MAX_THREADS
	.align		4
.L_1161:
        /*0040*/ 	.byte	0x04, 0x05
        /*0042*/ 	.short	(.L_1163 - .L_1162)
.L_1162:
        /*0044*/ 	.word	0x00000080
        /*0048*/ 	.word	0x00000001
        /*004c*/ 	.word	0x00000001


	//----- nvinfo : EIATTR_CRS_STACK_SIZE
	.align		4
.L_1163:
        /*0050*/ 	.byte	0x04, 0x1e
        /*0052*/ 	.short	(.L_1165 - .L_1164)
.L_1164:
        /*0054*/ 	.word	0x00000000


	//----- nvinfo : EIATTR_CBANK_PARAM_SIZE
	.align		4
.L_1165:
        /*0058*/ 	.byte	0x03, 0x19
        /*005a*/ 	.short	0x0230


	//----- nvinfo : EIATTR_PARAM_CBANK
	.align		4
        /*005c*/ 	.byte	0x04, 0x0a
        /*005e*/ 	.short	(.L_1167 - .L_1166)
	.align		4
.L_1166:
        /*0060*/ 	.word	index@(.nv.constant0._ZN2at6native18elementwise_kernelILi128ELi4EZNS0_22gpu_kernel_impl_nocastIZZZNS0_68_GLOBAL__N__08176361_30_ActivationHardsigmoidKernel_cu_f5210f67_354618hardsigmoid_kernelERNS_18TensorIteratorBaseEENKUlvE_clEvENKUlvE1_clEvEUlN3c104HalfEE_EEvS5_RKT_EUliE_EEviT1_)
        /*0064*/ 	.short	0x0210
        /*0066*/ 	.short	0x0230


	//----- nvinfo : EIATTR_SW_WAR
	.align		4
.L_1167:
        /*0068*/ 	.byte	0x04, 0x36
        /*006a*/ 	.short	(.L_1169 - .L_1168)
.L_1168:
        /*006c*/ 	.word	0x00000008
.L_1169:


//--------------------- .nv.info._ZN2at6native27unrolled_elementwise_kernelIZZZNS0_68_GLOBAL__N__08176361_30_ActivationHardsigmoidKernel_cu_f5210f67_354618hardsigmoid_kernelERNS_18TensorIteratorBaseEENKUlvE_clEvENKUlvE1_clEvEUlN3c104HalfEE_St5arrayIPcLm2EELi4E23TrivialOffsetCalculatorILi1EjESE_NS0_6memory15LoadWithoutCastENSF_16StoreWithoutCastEEEviT_T0_T2_T3_T4_T5_ --------------------------
	.section	.nv.info._ZN2at6native27unrolled_elementwise_kernelIZZZNS0_68_GLOBAL__N__08176361_30_ActivationHardsigmoidKernel_cu_f5210f67_354618hardsigmoid_kernelERNS_18TensorIteratorBaseEENKUlvE_clEvENKUlvE1_clEvEUlN3c104HalfEE_St5arrayIPcLm2EELi4E23TrivialOffsetCalculatorILi1EjESE_NS0_6memory15LoadWithoutCastENSF_16StoreWithoutCastEEEviT_T0_T2_T3_T4_T5_,"",@"SHT_CUDA_INFO"
	.sectionflags	@""
	.align	4


	//----- nvinfo : EIATTR_CUDA_API_VERSION
	.align		4
        /*0000*/ 	.byte	0x04, 0x37
        /*0002*/ 	.short	(.L_1171 - .L_1170)
.L_1170:
        /*0004*/ 	.word	0x00000082


	//----- nvinfo : EIATTR_KPARAM_INFO
	.align		4
.L_1171:
        /*0008*/ 	.byte	0x04, 0x17
        /*000a*/ 	.short	(.L_1173 - .L_1172)
.L_1172:
        /*000c*/ 	.word	0x00000000
        /*0010*/ 	.short	0x0006
        /*0012*/ 	.short	0x0033
        /*0014*/ 	.byte	0x00, 0xf0, 0x05, 0x00


	//----- nvinfo : EIATTR_KPARAM_INFO
	.align		4
.L_1173:
        /*0018*/ 	.byte	0x04, 0x17
        /*001a*/ 	.short	(.L_1175 - .L_1174)
.L_1174:
        /*001c*/ 	.word	0x00000000
        /*0020*/ 	.short	0x0005
        /*0022*/ 	.short	0x0032
        /*0024*/ 	.byte	0x00, 0xf0, 0x05, 0x00


	//----- nvinfo : EIATTR_KPARAM_INFO
	.align		4
.L_1175:
        /*0028*/ 	.byte	0x04, 0x17
        /*002a*/ 	.short	(.L_1177 - .L_1176)
.L_1176:
        /*002c*/ 	.word	0x00000000
        /*0030*/ 	.short	0x0004
        /*0032*/ 	.short	0x0031
        /*0034*/ 	.byte	0x00, 0xf0, 0x05, 0x00


	//----- nvinfo : EIATTR_KPARAM_INFO
	.align		4
.L_1177:
        /*0038*/ 	.byte	0x04, 0x17
        /*003a*/ 	.short	(.L_1179 - .L_1178)
.L_1178:
        /*003c*/ 	.word	0x00000000
        /*0040*/ 	.short	0x0003
        /*0042*/ 	.short	0x0030
        /*0044*/ 	.byte	0x00, 0xf0, 0x05, 0x00


	//----- nvinfo : EIATTR_KPARAM_INFO
	.align		4
.L_1179:
        /*0048*/ 	.byte	0x04, 0x17
        /*004a*/ 	.short	(.L_1181 - .L_1180)
.L_1180:
        /*004c*/ 	.word	0x00000000
        /*0050*/ 	.short	0x0002
        /*0052*/ 	.short	0x0020
        /*0054*/ 	.byte	0x00, 0xf0, 0x41, 0x00


	//----- nvinfo : EIATTR_KPARAM_INFO
	.align		4
.L_1181:
        /*0058*/ 	.byte	0x04, 0x17
        /*005a*/ 	.short	(.L_1183 - .L_1182)
.L_1182:
        /*005c*/ 	.word	0x00000000
        /*0060*/ 	.short	0x0001
        /*0062*/ 	.short	0x0008
        /*0064*/ 	.byte	0x00, 0xf0, 0x61, 0x00


	//----- nvinfo : EIATTR_KPARAM_INFO
	.align		4
.L_1183:
        /*0068*/ 	.byte	0x04, 0x17
        /*006a*/ 	.short	(.L_1185 - .L_1184)
.L_1184:
        /*006c*/ 	.word	0x00000000
        /*0070*/ 	.short	0x0000
        /*0072*/ 	.short	0x0000
        /*0074*/ 	.byte	0x00, 0xf0, 0x11, 0x00


	//----- nvinfo : EIATTR_SPARSE_MMA_MASK
	.align		4
.L_1185:
        /*0078*/ 	.byte	0x03, 0x50
        /*007a*/ 	.short	0x0000


	//----- nvinfo : EIATTR_MAXREG_COUNT
	.align		4
        /*007c*/ 	.byte	0x03, 0x1b
        /*007e*/ 	.short	0x00ff


	//----- nvinfo : EIATTR_MERCURY_ISA_VERSION
	.align		4
        /*0080*/ 	.byte	0x03, 0x5f
        /*0082*/ 	.short	0x0101


	//----- nvinfo : EIATTR_EXIT_INSTR_OFFSETS
	.align		4
        /*0084*/ 	.byte	0x04, 0x1c
        /*0086*/ 	.short	(.L_1187 - .L_1186)


	//   ....[0]....
.L_1186:
        /*0088*/ 	.word	0x00000700


	//   ....[1]....
        /*008c*/ 	.word	0x00000750


	//----- nvinfo : EIATTR_MAX_THREADS
	.align		4
.L_1187:
        /*0090*/ 	.byte	0x04, 0x05
        /*0092*/ 	.short	(.L_1189 - .L_1188)
.L_1188:
        /*0094*/ 	.word	0x00000080
        /*0098*/ 	.word	0x00000001
        /*009c*/ 	.word	0x00000001


	//----- nvinfo : EIATTR_CRS_STACK_SIZE
	.align		4
.L_1189:
        /*00a0*/ 	.byte	0x04, 0x1e
        /*00a2*/ 	.short	(.L_1191 - .L_1190)
.L_1190:
        /*00a4*/ 	.word	0x00000000


	//----- nvinfo : EIATTR_CBANK_PARAM_SIZE
	.align		4
.L_1191:
        /*00a8*/ 	.byte	0x03, 0x19
        /*00aa*/ 	.short	0x0034


	//----- nvinfo : EIATTR_PARAM_CBANK
	.align		4
        /*00ac*/ 	.byte	0x04, 0x0a
        /*00ae*/ 	.short	(.L_1193 - .L_1192)
	.align		4
.L_1192:
        /*00b0*/ 	.word	index@(.nv.constant0._ZN2at6native27unrolled_elementwise_kernelIZZZNS0_68_GLOBAL__N__08176361_30_ActivationHardsigmoidKernel_cu_f5210f67_354618hardsigmoid_kernelERNS_18TensorIteratorBaseEENKUlvE_clEvENKUlvE1_clEvEUlN3c104HalfEE_St5arrayIPcLm2EELi4E23TrivialOffsetCalculatorILi1EjESE_NS0_6memory15LoadWithoutCastENSF_16StoreWithoutCastEEEviT_T0_T2_T3_T4_T5_)
        /*00b4*/ 	.short	0x0210
        /*00b6*/ 	.short	0x0034


	//----- nvinfo : EIATTR_SW_WAR
	.align		4
.L_1193:
        /*00b8*/ 	.byte	0x04, 0x36
        /*00ba*/ 	.short	(.L_1195 - .L_1194)
.L_1194:
        /*00bc*/ 	.word	0x00000008
.L_1195:


//--------------------- .nv.info._ZN2at6native29vectorized_elementwise_kernelILi2EZZZNS0_68_GLOBAL__N__08176361_30_ActivationHardsigmoidKernel_cu_f5210f67_354618hardsigmoid_kernelERNS_18TensorIteratorBaseEENKUlvE_clEvENKUlvE1_clEvEUlN3c104HalfEE_St5arrayIPcLm2EEEEviT0_T1_ --------------------------
	.section	.nv.info._ZN2at6native29vectorized_elementwise_kernelILi2EZZZNS0_68_GLOBAL__N__08176361_30_ActivationHardsigmoidKernel_cu_f5210f67_354618hardsigmoid_kernelERNS_18TensorIteratorBaseEENKUlvE_clEvENKUlvE1_clEvEUlN3c104HalfEE_St5arrayIPcLm2EEEEviT0_T1_,"",@"SHT_CUDA_INFO"
	.sectionflags	@""
	.align	4


	//----- nvinfo : EIATTR_CUDA_API_VERSION
	.align		4
        /*0000*/ 	.byte	0x04, 0x37
        /*0002*/ 	.short	(.L_1197 - .L_1196)
.L_1196:
        /*0004*/ 	.word	0x00000082


	//----- nvinfo : EIATTR_KPARAM_INFO
	.align		4
.L_1197:
        /*0008*/ 	.byte	0x04, 0x17
        /*000a*/ 	.short	(.L_1199 - .L_1198)
.L_1198:
        /*000c*/ 	.word	0x00000000
        /*0010*/ 	.short	0x0002
        /*0012*/ 	.short	0x0020
        /*0014*/ 	.byte	0x00, 0xf0, 0x41, 0x00


	//----- nvinfo : EIATTR_KPARAM_INFO
	.align		4
.L_1199:
        /*0018*/ 	.byte	0x04, 0x17
        /*001a*/ 	.short	(.L_1201 - .L_1200)
.L_1200:
        /*001c*/ 	.word	0x00000000
        /*0020*/ 	.short	0x0001
        /*0022*/ 	.short	0x0008
        /*0024*/ 	.byte	0x00, 0xf0, 0x61, 0x00


	//----- nvinfo : EIATTR_KPARAM_INFO
	.align		4
.L_1201:
        /*0028*/ 	.byte	0x04, 0x17
        /*002a*/ 	.short	(.L_1203 - .L_1202)
.L_1202:
        /*002c*/ 	.word	0x00000000
        /*0030*/ 	.short	0x0000
        /*0032*/ 	.short	0x0000
        /*0034*/ 	.byte	0x00, 0xf0, 0x11, 0x00


	//----- nvinfo : EIATTR_SPARSE_MMA_MASK
	.align		4
.L_1203:
        /*0038*/ 	.byte	0x03, 0x50
        /*003a*/ 	.short	0x0000


	//----- nvinfo : EIATTR_MAXREG_COUNT
	.align		4
        /*003c*/ 	.byte	0x03, 0x1b
        /*003e*/ 	.short	0x00ff


	//----- nvinfo : EIATTR_MERCURY_ISA_VERSION
	.align		4
        /*0040*/ 	.byte	0x03, 0x5f
        /*0042*/ 	.short	0x0101


	//----- nvinfo : EIATTR_EXIT_INSTR_OFFSETS
	.align		4
        /*0044*/ 	.byte	0x04, 0x1c
        /*0046*/ 	.short	(.L_1205 - .L_1204)


	//   ....[0]....
.L_1204:
        /*0048*/ 	.word	0x00000550


	//   ....[1]....
        /*004c*/ 	.word	0x000013a0


	//   ....[2]....
        /*0050*/ 	.word	0x000013f0


	//----- nvinfo : EIATTR_MAX_THREADS
	.align		4
.L_1205:
        /*0054*/ 	.byte	0x04, 0x05
        /*0056*/ 	.short	(.L_1207 - .L_1206)
.L_1206:
        /*0058*/ 	.word	0x00000080
        /*005c*/ 	.word	0x00000001
        /*0060*/ 	.word	0x00000001


	//----- nvinfo : EIATTR_CRS_STACK_SIZE
	.align		4
.L_1207:
        /*0064*/ 	.byte	0x04, 0x1e
        /*0066*/ 	.short	(.L_1209 - .L_1208)
.L_1208:
        /*0068*/ 	.word	0x00000000


	//----- nvinfo : EIATTR_CBANK_PARAM_SIZE
	.align		4
.L_1209:
        /*006c*/ 	.byte	0x03, 0x19
        /*006e*/ 	.short	0x0030


	//----- nvinfo : EIATTR_PARAM_CBANK
	.align		4
        /*0070*/ 	.byte	0x04, 0x0a
        /*0072*/ 	.short	(.L_1211 - .L_1210)
	.align		4
.L_1210:
        /*0074*/ 	.word	index@(.nv.constant0._ZN2at6native29vectorized_elementwise_kernelILi2EZZZNS0_68_GLOBAL__N__08176361_30_ActivationHardsigmoidKernel_cu_f5210f67_354618hardsigmoid_kernelERNS_18TensorIteratorBaseEENKUlvE_clEvENKUlvE1_clEvEUlN3c104HalfEE_St5arrayIPcLm2EEEEviT0_T1_)
        /*0078*/ 	.short	0x0210
        /*007a*/ 	.short	0x0030


	//----- nvinfo : EIATTR_SW_WAR
	.align		4
.L_1211:
        /*007c*/ 	.byte	0x04, 0x36
        /*007e*/ 	.short	(.L_1213 - .L_1212)
.L_1212:
        /*0080*/ 	.word	0x00000008
.L_1213:


//--------------------- .nv.info._ZN2at6native29vectorized_elementwise_kernelILi4EZZZNS0_68_GLOBAL__N__08176361_30_ActivationHardsigmoidKernel_cu_f5210f67_354618hardsigmoid_kernelERNS_18TensorIteratorBaseEENKUlvE_clEvENKUlvE1_clEvEUlN3c104HalfEE_St5arrayIPcLm2EEEEviT0_T1_ --------------------------
	.section	.nv.info._ZN2at6native29vectorized_elementwise_kernelILi4EZZZNS0_68_GLOBAL__N__08176361_30_ActivationHardsigmoidKernel_cu_f5210f67_354618hardsigmoid_kernelERNS_18TensorIteratorBaseEENKUlvE_clEvENKUlvE1_clEvEUlN3c104HalfEE_St5arrayIPcLm2EEEEviT0_T1_,"",@"SHT_CUDA_INFO"
	.sectionflags	@""
	.align	4


	//----- nvinfo : EIATTR_CUDA_API_VERSION
	.align		4
        /*0000*/ 	.byte	0x04, 0x37
        /*0002*/ 	.short	(.L_1215 - .L_1214)
.L_1214:
        /*0004*/ 	.word	0x00000082


	//----- nvinfo : EIATTR_KPARAM_INFO
	.align		4
.L_1215:
        /*0008*/ 	.byte	0x04, 0x17
        /*000a*/ 	.short	(.L_1217 - .L_1216)
.L_1216:
        /*000c*/ 	.word	0x00000000
        /*0010*/ 	.short	0x0002
        /*0012*/ 	.short	0x0020
        /*0014*/ 	.byte	0x00, 0xf0, 0x41, 0x00


	//----- nvinfo : EIATTR_KPARAM_INFO
	.align		4
.L_1217:
        /*0018*/ 	.byte	0x04, 0x17
        /*001a*/ 	.short	(.L_1219 - .L_1218)
.L_1218:
        /*001c*/ 	.word	0x00000000
        /*0020*/ 	.short	0x0001
        /*0022*/ 	.short	0x0008
        /*0024*/ 	.byte	0x00, 0xf0, 0x61, 0x00


	//----- nvinfo : EIATTR_KPARAM_INFO
	.align		4
.L_1219:
        /*0028*/ 	.byte	0x04, 0x17
        /*002a*/ 	.short	(.L_1221 - .L_1220)
.L_1220:
        /*002c*/ 	.word	0x00000000
        /*0030*/ 	.short	0x0000
        /*0032*/ 	.short	0x0000
        /*0034*/ 	.byte	0x00, 0xf0, 0x11, 0x00


	//----- nvinfo : EIATTR_SPARSE_MMA_MASK
	.align		4
.L_1221:
        /*0038*/ 	.byte	0x03, 0x50
        /*003a*/ 	.short	0x0000


	//----- nvinfo : EIATTR_MAXREG_COUNT
	.align		4
        /*003c*/ 	.byte	0x03, 0x1b
        /*003e*/ 	.short	0x00ff


	//----- nvinfo : EIATTR_MERCURY_ISA_VERSION
	.align		4
        /*0040*/ 	.byte	0x03, 0x5f
        /*0042*/ 	.short	0x0101


	//----- nvinfo : EIATTR_EXIT_INSTR_OFFSETS
	.align		4
        /*0044*/ 	.byte	0x04, 0x1c
        /*0046*/ 	.short	(.L_1223 - .L_1222)


	//   ....[0]....
.L_1222:
        /*0048*/ 	.word	0x00000510


	//   ....[1]....
        /*004c*/ 	.word	0x00001360


	//   ....[2]....
        /*0050*/ 	.word	0x000013b0


	//----- nvinfo : EIATTR_MAX_THREADS
	.align		4
.L_1223:
        /*0054*/ 	.byte	0x04, 0x05
        /*0056*/ 	.short	(.L_1225 - .L_1224)
.L_1224:
        /*0058*/ 	.word	0x00000080
        /*005c*/ 	.word	0x00000001
        /*0060*/ 	.word	0x00000001


	//----- nvinfo : EIATTR_CRS_STACK_SIZE
	.align		4
.L_1225:
        /*0064*/ 	.byte	0x04, 0x1e
        /*0066*/ 	.short	(.L_1227 - .L_1226)
.L_1226:
        /*0068*/ 	.word	0x00000000


	//----- nvinfo : EIATTR_CBANK_PARAM_SIZE
	.align		4
.L_1227:
        /*006c*/ 	.byte	0x03, 0x19
        /*006e*/ 	.short	0x0030


	//----- nvinfo : EIATTR_PARAM_CBANK
	.align		4
        /*0070*/ 	.byte	0x04, 0x0a
        /*0072*/ 	.short	(.L_1229 - .L_1228)
	.align		4
.L_1228:
        /*0074*/ 	.word	index@(.nv.constant0._ZN2at6native29vectorized_elementwise_kernelILi4EZZZNS0_68_GLOBAL__N__08176361_30_ActivationHardsigmoidKernel_cu_f5210f67_354618hardsigmoid_kernelERNS_18TensorIteratorBaseEENKUlvE_clEvENKUlvE1_clEvEUlN3c104HalfEE_St5arrayIPcLm2EEEEviT0_T1_)
        /*0078*/ 	.short	0x0210
        /*007a*/ 	.short	0x0030


	//----- nvinfo : EIATTR_SW_WAR
	.align		4
.L_1229:
        /*007c*/ 	.byte	0x04, 0x36
        /*007e*/ 	.short	(.L_1231 - .L_1230)
.L_1230:
        /*0080*/ 	.word	0x00000008
.L_1231:


//--------------------- .nv.info._ZN2at6native29vectorized_elementwise_kernelILi8EZZZNS0_68_GLOBAL__N__08176361_30_ActivationHardsigmoidKernel_cu_f5210f67_354618hardsigmoid_kernelERNS_18TensorIteratorBaseEENKUlvE_clEvENKUlvE1_clEvEUlN3c104HalfEE_St5arrayIPcLm2EEEEviT0_T1_ --------------------------
	.section	.nv.info._ZN2at6native29vectorized_elementwise_kernelILi8EZZZNS0_68_GLOBAL__N__08176361_30_ActivationHardsigmoidKernel_cu_f5210f67_354618hardsigmoid_kernelERNS_18TensorIteratorBaseEENKUlvE_clEvENKUlvE1_clEvEUlN3c104HalfEE_St5arrayIPcLm2EEEEviT0_T1_,"",@"SHT_CUDA_INFO"
	.sectionflags	@""
	.align	4


	//----- nvinfo : EIATTR_CUDA_API_VERSION
	.align		4
        /*0000*/ 	.byte	0x04, 0x37
        /*0002*/ 	.short	(.L_1233 - .L_1232)
.L_1232:
        /*0004*/ 	.word	0x00000082


	//----- nvinfo : EIATTR_KPARAM_INFO
	.align		4
.L_1233:
        /*0008*/ 	.byte	0x04, 0x17
        /*000a*/ 	.short	(.L_1235 - .L_1234)
.L_1234:
        /*000c*/ 	.word	0x00000000
        /*0010*/ 	.short	0x0002
        /*0012*/ 	.short	0x0020
        /*0014*/ 	.byte	0x00, 0xf0, 0x41, 0x00


	//----- nvinfo : EIATTR_KPARAM_INFO
	.align		4
.L_1235:
        /*0018*/ 	.byte	0x04, 0x17
        /*001a*/ 	.short	(.L_1237 - .L_1236)
.L_1236:
        /*001c*/ 	.word	0x00000000
        /*0020*/ 	.short	0x0001
        /*0022*/ 	.short	0x0008
        /*0024*/ 	.byte	0x00, 0xf0, 0x61, 0x00


	//----- nvinfo : EIATTR_KPARAM_INFO
	.align		4
.L_1237:
        /*0028*/ 	.byte	0x04, 0x17
        /*002a*/ 	.short	(.L_1239 - .L_1238)
.L_1238:
        /*002c*/ 	.word	0x00000000
        /*0030*/ 	.short	0x0000
        /*0032*/ 	.short	0x0000
        /*0034*/ 	.byte	0x00, 0xf0, 0x11, 0x00


	//----- nvinfo : EIATTR_SPARSE_MMA_MASK
	.align		4
.L_1239:
        /*0038*/ 	.byte	0x03, 0x50
        /*003a*/ 	.short	0x0000


	//----- nvinfo : EIATTR_MAXREG_COUNT
	.align		4
        /*003c*/ 	.byte	0x03, 0x1b
        /*003e*/ 	.short	0x00ff


	//----- nvinfo : EIATTR_MERCURY_ISA_VERSION
	.align		4
        /*0040*/ 	.byte	0x03, 0x5f
        /*0042*/ 	.short	0x0101


	//----- nvinfo : EIATTR_EXIT_INSTR_OFFSETS
	.align		4
        /*0044*/ 	.byte	0x04, 0x1c
        /*0046*/ 	.short	(.L_1241 - .L_1240)


	//   ....[0]....
.L_1240:
        /*0048*/ 	.word	0x000004f0


	//   ....[1]....
        /*004c*/ 	.word	0x00001340


	//   ....[2]....
        /*0050*/ 	.word	0x00001390


	//----- nvinfo : EIATTR_MAX_THREADS
	.align		4
.L_1241:
        /*0054*/ 	.byte	0x04, 0x05
        /*0056*/ 	.short	(.L_1243 - .L_1242)
.L_1242:
        /*0058*/ 	.word	0x00000080
        /*005c*/ 	.word	0x00000001
        /*0060*/ 	.word	0x00000001


	//----- nvinfo : EIATTR_CRS_STACK_SIZE
	.align		4
.L_1243:
        /*0064*/ 	.byte	0x04, 0x1e
        /*0066*/ 	.short	(.L_1245 - .L_1244)
.L_1244:
        /*0068*/ 	.word	0x00000000


	//----- nvinfo : EIATTR_CBANK_PARAM_SIZE
	.align		4
.L_1245:
        /*006c*/ 	.byte	0x03, 0x19
        /*006e*/ 	.short	0x0030


	//----- nvinfo : EIATTR_PARAM_CBANK
	.align		4
        /*0070*/ 	.byte	0x04, 0x0a
        /*0072*/ 	.short	(.L_1247 - .L_1246)
	.align		4
.L_1246:
        /*0074*/ 	.word	index@(.nv.constant0._ZN2at6native29vectorized_elementwise_kernelILi8EZZZNS0_68_GLOBAL__N__08176361_30_ActivationHardsigmoidKernel_cu_f5210f67_354618hardsigmoid_kernelERNS_18TensorIteratorBaseEENKUlvE_clEvENKUlvE1_clEvEUlN3c104HalfEE_St5arrayIPcLm2EEEEviT0_T1_)
        /*0078*/ 	.short	0x0210
        /*007a*/ 	.short	0x0030


	//----- nvinfo : EIATTR_SW_WAR
	.align		4
.L_1247:
        /*007c*/ 	.byte	0x04, 0x36
        /*007e*/ 	.short	(.L_1249 - .L_1248)
.L_1248:
        /*0080*/ 	.word	0x00000008
.L_1249:


//--------------------- .nv.info._ZN2at6native18elementwise_kernelILi128ELi4EZNS0_15gpu_kernel_implIZZZNS0_68_GLOBAL__N__08176361_30_ActivationHardsigmoidKernel_cu_f5210f67_354618hardsigmoid_kernelERNS_18TensorIteratorBaseEENKUlvE_clEvENKUlvE0_clEvEUlfE_EEvS5_RKT_EUliE_EEviT1_ --------------------------
	.section	.nv.info._ZN2at6native18elementwise_kernelILi128ELi4EZNS0_15gpu_kernel_implIZZZNS0_68_GLOBAL__N__08176361_30_ActivationHardsigmoidKernel_cu_f5210f67_354618hardsigmoid_kernelERNS_18TensorIteratorBaseEENKUlvE_clEvENKUlvE0_clEvEUlfE_EEvS5_RKT_EUliE_EEviT1_,"",@"SHT_CUDA_INFO"
	.sectionflags	@""
	.align	4


	//----- nvinfo : EIATTR_CUDA_API_VERSION
	.align		4
        /*0000*/ 	.byte	0x04, 0x37
        /*0002*/ 	.short	(.L_1251 - .L_1250)
.L_1250:
        /*0004*/ 	.word	0x00000082


	//----- nvinfo : EIATTR_KPARAM_INFO
	.align		4
.L_1251:
        /*0008*/ 	.byte	0x04, 0x17
        /*000a*/ 	.short	(.L_1253 - .L_1252)
.L_1252:
        /*000c*/ 	.word	0x00000000
        /*0010*/ 	.short	0x0001
        /*0012*/ 	.short	0x0008
        /*0014*/ 	.byte	0x00, 0xf0, 0xc1, 0x08


	//----- nvinfo : EIATTR_KPARAM_INFO
	.align		4
.L_1253:
        /*0018*/ 	.byte	0x04, 0x17
        /*001a*/ 	.short	(.L_1255 - .L_1254)
.L_1254:
        /*001c*/ 	.word	0x00000000
        /*0020*/ 	.short	0x0000
        /*0022*/ 	.short	0x0000
        /*0024*/ 	.byte	0x00, 0xf0, 0x11, 0x00


	//----- nvinfo : EIATTR_SPARSE_MMA_MASK
	.align		4
.L_1255:
        /*0028*/ 	.byte	0x03, 0x50
        /*002a*/ 	.short	0x0000


	//----- nvinfo : EIATTR_MAXREG_COUNT
	.align		4
        /*002c*/ 	.byte	0x03, 0x1b
        /*002e*/ 	.short	0x0080


	//----- nvinfo : EIATTR_EXTERNS
	.align		4
        /*0030*/ 	.byte	0x04, 0x0f
        /*0032*/ 	.short	(.L_1257 - .L_1256)


	//   ....[0]....
	.align		4
.L_1256:
        /*0034*/ 	.word	index@(__assertfail)


	//----- nvinfo : EIATTR_MERCURY_ISA_VERSION
	.align		4
.L_1257:
        /*0038*/ 	.byte	0x03, 0x5f
        /*003a*/ 	.short	0x0101


	//----- nvinfo : EIATTR_SYSCALL_OFFSETS
	.align		4
        /*003c*/ 	.byte	0x04, 0x46
        /*003e*/ 	.short	(.L_1259 - .L_1258)


	//   ....[0]....
.L_1258:
        /*0040*/ 	.word	0x00002160


	//   ....[1]....
        /*0044*/ 	.word	0x00003030


	//   ....[2]....
        /*0048*/ 	.word	0x000051c0


	//   ....[3]....
        /*004c*/ 	.word	0x00006090


	//   ....[4]....
        /*0050*/ 	.word	0x00008210


	//   ....[5]....
        /*0054*/ 	.word	0x000090e0


	//   ....[6]....
        /*0058*/ 	.word	0x0000b250


	//   ....[7]....
        /*005c*/ 	.word	0x0000c120


	//----- nvinfo : EIATTR_EXIT_INSTR_OFFSETS
	.align		4
.L_1259:
        /*0060*/ 	.byte	0x04, 0x1c
        /*0062*/ 	.short	(.L_1261 - .L_1260)


	//   ....[0]....
.L_1260:
        /*0064*/ 	.word	0x00009190


	//   ....[1]....
        /*0068*/ 	.word	0x0000b440


	//   ....[2]....
        /*006c*/ 	.word	0x0000b480


	//   ....[3]....
        /*0070*/ 	.word	0x0000b510


	//   ....[4]....
        /*0074*/ 	.word	0x0000b540


	//   ....[5]....
        /*0078*/ 	.word	0x0000b570


	//   ....[6]....
        /*007c*/ 	.word	0x0000b5f0


	//   ....[7]....
        /*0080*/ 	.word	0x0000b620


	//   ....[8]....
        /*0084*/ 	.word	0x0000b6b0


	//   ....[9]....
        /*0088*/ 	.word	0x0000b6f0


	//   ....[10]....
        /*008c*/ 	.word	0x0000b730


	//   ....[11]....
        /*0090*/ 	.word	0x0000b7f0


	//   ....[12]....
        /*0094*/ 	.word	0x0000b840


	//   ....[13]....
        /*0098*/ 	.word	0x0000b9c0


	//   ....[14]....
        /*009c*/ 	.word	0x0000bb10


	//   ....[15]....
        /*00a0*/ 	.word	0x0000bb40


	//   ....[16]....
        /*00a4*/ 	.word	0x0000bbf0


	//   ....[17]....
        /*00a8*/ 	.word	0x0000bd60


	//   ....[18]....
        /*00ac*/ 	.word	0x0000bed0


	//   ....[19]....
        /*00b0*/ 	.word	0x0000c020


	//   ....[20]....
        /*00b4*/ 	.word	0x0000c130


	//   ....[21]....
        /*00b8*/ 	.word	0x0000c160


	//   ....[22]....
        /*00bc*/ 	.word	0x0000c190


	//----- nvinfo : EIATTR_MAX_THREADS
	.align		4
.L_1261:
        /*00c0*/ 	.byte	0x04, 0x05
        /*00c2*/ 	.short	(.L_1263 - .L_1262)
.L_1262:
        /*00c4*/ 	.word	0x00000080
        /*00c8*/ 	.word	0x00000001
        /*00cc*/ 	.word	0x00000001


	//----- nvinfo : EIATTR_CRS_STACK_SIZE
	.align		4
.L_1263:
        /*00d0*/ 	.byte	0x04, 0x1e
        /*00d2*/ 	.short	(.L_1265 - .L_1264)
.L_1264:
        /*00d4*/ 	.word	0x00000000


	//----- nvinfo : EIATTR_CBANK_PARAM_SIZE
	.align		4
.L_1265:
        /*00d8*/ 	.byte	0x03, 0x19
        /*00da*/ 	.short	0x0238


	//----- nvinfo : EIATTR_PARAM_CBANK
	.align		4
        /*00dc*/ 	.byte	0x04, 0x0a
        /*00de*/ 	.short	(.L_1267 - .L_1266)
	.align		4
.L_1266:
        /*00e0*/ 	.word	index@(.nv.constant0._ZN2at6native18elementwise_kernelILi128ELi4EZNS0_15gpu_kernel_implIZZZNS0_68_GLOBAL__N__08176361_30_ActivationHardsigmoidKernel_cu_f5210f67_354618hardsigmoid_kernelERNS_18TensorIteratorBaseEENKUlvE_clEvENKUlvE0_clEvEUlfE_EEvS5_RKT_EUliE_EEviT1_)
        /*00e4*/ 	.short	0x0210
        /*00e6*/ 	.short	0x0238


	//----- nvinfo : EIATTR_SW_WAR
	.align		4
.L_1267:
        /*00e8*/ 	.byte	0x04, 0x36
        /*00ea*/ 	.short	(.L_1269 - .L_1268)
.L_1268:
        /*00ec*/ 	.word	0x00000008
.L_1269:


//--------------------- .nv.info._ZN2at6native27unrolled_elementwise_kernelIZZZNS0_68_GLOBAL__N__08176361_30_ActivationHardsigmoidKernel_cu_f5210f67_354618hardsigmoid_kernelERNS_18TensorIteratorBaseEENKUlvE_clEvENKUlvE0_clEvEUlfE_St5arrayIPcLm2EELi4E23TrivialOffsetCalculatorILi1EjESC_NS0_6memory12LoadWithCastILi1EEENSD_13StoreWithCastILi1EEEEEviT_T0_T2_T3_T4_T5_ --------------------------
	.section	.nv.info._ZN2at6native27unrolled_elementwise_kernelIZZZNS0_68_GLOBAL__N__08176361_30_ActivationHardsigmoidKernel_cu_f5210f67_354618hardsigmoid_kernelERNS_18TensorIteratorBaseEENKUlvE_clEvENKUlvE0_clEvEUlfE_St5arrayIPcLm2EELi4E23TrivialOffsetCalculatorILi1EjESC_NS0_6memory12LoadWithCastILi1EEENSD_13StoreWithCastILi1EEEEEviT_T0_T2_T3_T4_T5_,"",@"SHT_CUDA_INFO"
	.sectionflags	@""
	.align	4


	//----- nvinfo : EIATTR_CUDA_API_VERSION
	.align		4
        /*0000*/ 	.byte	0x04, 0x37
        /*0002*/ 	.short	(.L_1271 - .L_1270)
.L_1270:
        /*0004*/ 	.word	0x00000082


	//----- nvinfo : EIATTR_KPARAM_INFO
	.align		4
.L_1271:
        /*0008*/ 	.byte	0x04, 0x17
        /*000a*/ 	.short	(.L_1273 - .L_1272)
.L_1272:
        /*000c*/ 	.word	0x00000000
        /*0010*/ 	.short	0x0006
        /*0012*/ 	.short	0x003c
        /*0014*/ 	.byte	0x00, 0xf0, 0x21, 0x00


	//----- nvinfo : EIATTR_KPARAM_INFO
	.align		4
.L_1273:
        /*0018*/ 	.byte	0x04, 0x17
        /*001a*/ 	.short	(.L_1275 - .L_1274)
.L_1274:
        /*001c*/ 	.word	0x00000000
        /*0020*/ 	.short	0x0005
        /*0022*/ 	.short	0x0034
        /*0024*/ 	.byte	0x00, 0xf0, 0x21, 0x00


	//----- nvinfo : EIATTR_KPARAM_INFO
	.align		4
.L_1275:
        /*0028*/ 	.byte	0x04, 0x17
        /*002a*/ 	.short	(.L_1277 - .L_1276)
.L_1276:
        /*002c*/ 	.word	0x00000000
        /*0030*/ 	.short	0x0004
        /*0032*/ 	.short	0x0031
        /*0034*/ 	.byte	0x00, 0xf0, 0x05, 0x00


	//----- nvinfo : EIATTR_KPARAM_INFO
	.align		4
.L_1277:
        /*0038*/ 	.byte	0x04, 0x17
        /*003a*/ 	.short	(.L_1279 - .L_1278)
.L_1278:
        /*003c*/ 	.word	0x00000000
        /*0040*/ 	.short	0x0003
        /*0042*/ 	.short	0x0030
        /*0044*/ 	.byte	0x00, 0xf0, 0x05, 0x00


	//----- nvinfo : EIATTR_KPARAM_INFO
	.align		4
.L_1279:
        /*0048*/ 	.byte	0x04, 0x17
        /*004a*/ 	.short	(.L_1281 - .L_1280)
.L_1280:
        /*004c*/ 	.word	0x00000000
        /*0050*/ 	.short	0x0002
        /*0052*/ 	.short	0x0020
        /*0054*/ 	.byte	0x00, 0xf0, 0x41, 0x00


	//----- nvinfo : EIATTR_KPARAM_INFO
	.align		4
.L_1281:
        /*0058*/ 	.byte	0x04, 0x17
        /*005a*/ 	.short	(.L_1283 - .L_1282)
.L_1282:
        /*005c*/ 	.word	0x00000000
        /*0060*/ 	.short	0x0001
        /*0062*/ 	.short	0x0008
        /*0064*/ 	.byte	0x00, 0xf0, 0x61, 0x00


	//----- nvinfo : EIATTR_KPARAM_INFO
	.align		4
.L_1283:
        /*0068*/ 	.byte	0x04, 0x17
        /*006a*/ 	.short	(.L_1285 - .L_1284)
.L_1284:
        /*006c*/ 	.word	0x00000000
        /*0070*/ 	.short	0x0000
        /*0072*/ 	.short	0x0000
        /*0074*/ 	.byte	0x00, 0xf0, 0x11, 0x00


	//----- nvinfo : EIATTR_SPARSE_MMA_MASK
	.align		4
.L_1285:
        /*0078*/ 	.byte	0x03, 0x50
        /*007a*/ 	.short	0x0000


	//----- nvinfo : EIATTR_MAXREG_COUNT
	.align		4
        /*007c*/ 	.byte	0x03, 0x1b
        /*007e*/ 	.short	0x00ff


	//----- nvinfo : EIATTR_EXTERNS
	.align		4
        /*0080*/ 	.byte	0x04, 0x0f
        /*0082*/ 	.short	(.L_1287 - .L_1286)


	//   ....[0]....
	.align		4
.L_1286:
        /*0084*/ 	.word	index@(__assertfail)


	//----- nvinfo : EIATTR_MERCURY_ISA_VERSION
	.align		4
.L_1287:
        /*0088*/ 	.byte	0x03, 0x5f
        /*008a*/ 	.short	0x0101


	//----- nvinfo : EIATTR_SYSCALL_OFFSETS
	.align		4
        /*008c*/ 	.byte	0x04, 0x46
        /*008e*/ 	.short	(.L_1289 - .L_1288)


	//   ....[0]....
.L_1288:
        /*0090*/ 	.word	0x00000e70


	//   ....[1]....
        /*0094*/ 	.word	0x00001d20


	//   ....[2]....
        /*0098*/ 	.word	0x00002be0


	//   ....[3]....
        /*009c*/ 	.word	0x00003a40


	//   ....[4]....
        /*00a0*/ 	.word	0x00004cb0


	//   ....[5]....
        /*00a4*/ 	.word	0x00005bb0


	//   ....[6]....
        /*00a8*/ 	.word	0x00006a70


	//   ....[7]....
        /*00ac*/ 	.word	0x00007930


	//----- nvinfo : EIATTR_EXIT_INSTR_OFFSETS
	.align		4
.L_1289:
        /*00b0*/ 	.byte	0x04, 0x1c
        /*00b2*/ 	.short	(.L_1291 - .L_1290)


	//   ....[0]....
.L_1290:
        /*00b4*/ 	.word	0x00006b10


	//   ....[1]....
        /*00b8*/ 	.word	0x00006c50


	//   ....[2]....
        /*00bc*/ 	.word	0x00006c90


	//   ....[3]....
        /*00c0*/ 	.word	0x00006d20


	//   ....[4]....
        /*00c4*/ 	.word	0x00006d50


	//   ....[5]....
        /*00c8*/ 	.word	0x00006d80


	//   ....[6]....
        /*00cc*/ 	.word	0x00006e00


	//   ....[7]....
        /*00d0*/ 	.word	0x00006e30


	//   ....[8]....
        /*00d4*/ 	.word	0x00006ec0


	//   ....[9]....
        /*00d8*/ 	.word	0x00006f00


	//   ....[10]....
        /*00dc*/ 	.word	0x00006f40


	//   ....[11]....
        /*00e0*/ 	.word	0x00007000


	//   ....[12]....
        /*00e4*/ 	.word	0x00007050


	//   ....[13]....
        /*00e8*/ 	.word	0x000071d0


	//   ....[14]....
        /*00ec*/ 	.word	0x00007320


	//   ....[15]....
        /*00f0*/ 	.word	0x00007350


	//   ....[16]....
        /*00f4*/ 	.word	0x00007400


	//   ....[17]....
        /*00f8*/ 	.word	0x00007570


	//   ....[18]....
        /*00fc*/ 	.word	0x000076e0


	//   ....[19]....
        /*0100*/ 	.word	0x00007830


	//   ....[20]....
        /*0104*/ 	.word	0x00007940


	//   ....[21]....
        /*0108*/ 	.word	0x00007970


	//   ....[22]....
        /*010c*/ 	.word	0x000079a0


	//----- nvinfo : EIATTR_MAX_THREADS
	.align		4
.L_1291:
        /*0110*/ 	.byte	0x04, 0x05
        /*0112*/ 	.short	(.L_1293 - .L_1292)
.L_1292:
        /*0114*/ 	.word	0x00000080
        /*0118*/ 	.word	0x00000001
        /*011c*/ 	.word	0x00000001


	//----- nvinfo : EIATTR_CRS_STACK_SIZE
	.align		4
.L_1293:
        /*0120*/ 	.byte	0x04, 0x1e
        /*0122*/ 	.short	(.L_1295 - .L_1294)
.L_1294:
        /*0124*/ 	.word	0x00000000


	//----- nvinfo : EIATTR_CBANK_PARAM_SIZE
	.align		4
.L_1295:
        /*0128*/ 	.byte	0x03, 0x19
        /*012a*/ 	.short	0x0044


	//----- nvinfo : EIATTR_PARAM_CBANK
	.align		4
        /*012c*/ 	.byte	0x04, 0x0a
        /*012e*/ 	.short	(.L_1297 - .L_1296)
	.align		4
.L_1296:
        /*0130*/ 	.word	index@(.nv.constant0._ZN2at6native27unrolled_elementwise_kernelIZZZNS0_68_GLOBAL__N__08176361_30_ActivationHardsigmoidKernel_cu_f5210f67_354618hardsigmoid_kernelERNS_18TensorIteratorBaseEENKUlvE_clEvENKUlvE0_clEvEUlfE_St5arrayIPcLm2EELi4E23TrivialOffsetCalculatorILi1EjESC_NS0_6memory12LoadWithCastILi1EEENSD_13StoreWithCastILi1EEEEEviT_T0_T2_T3_T4_T5_)
        /*0134*/ 	.short	0x0210
        /*0136*/ 	.short	0x0044


	//----- nvinfo : EIATTR_SW_WAR
	.align		4
.L_1297:
        /*0138*/ 	.byte	0x04, 0x36
        /*013a*/ 	.short	(.L_1299 - .L_1298)
.L_1298:
        /*013c*/ 	.word	0x00000008
.L_1299:


//--------------------- .nv.info._ZN2at6native18elementwise_kernelILi128ELi2EZNS0_22gpu_kernel_impl_nocastIZZZNS0_68_GLOBAL__N__08176361_30_ActivationHardsigmoidKernel_cu_f5210f67_354618hardsigmoid_kernelERNS_18TensorIteratorBaseEENKUlvE_clEvENKUlvE0_clEvEUlfE_EEvS5_RKT_EUliE_EEviT1_ --------------------------
	.section	.nv.info._ZN2at6native18elementwise_kernelILi128ELi2EZNS0_22gpu_kernel_impl_nocastIZZZNS0_68_GLOBAL__N__08176361_30_ActivationHardsigmoidKernel_cu_f5210f67_354618hardsigmoid_kernelERNS_18TensorIteratorBaseEENKUlvE_clEvENKUlvE0_clEvEUlfE_EEvS5_RKT_EUliE_EEviT1_,"",@"SHT_CUDA_INFO"
	.sectionflags	@""
	.align	4


	//----- nvinfo : EIATTR_CUDA_API_VERSION
	.align		4
        /*0000*/ 	.byte	0x04, 0x37
        /*0002*/ 	.short	(.L_1301 - .L_1300)
.L_1300:
        /*0004*/ 	.word	0x00000082


	//----- nvinfo : EIATTR_KPARAM_INFO
	.align		4
.L_1301:
        /*0008*/ 	.byte	0x04, 0x17
        /*000a*/ 	.short	(.L_1303 - .L_1302)
.L_1302:
        /*000c*/ 	.word	0x00000000
        /*0010*/ 	.short	0x0001
        /*0012*/ 	.short	0x0008
        /*0014*/ 	.byte	0x00, 0xf0, 0xa1, 0x08


	//----- nvinfo : EIATTR_KPARAM_INFO
	.align		4
.L_1303:
        /*0018*/ 	.byte	0x04, 0x17
        /*001a*/ 	.short	(.L_1305 - .L_1304)
.L_1304:
        /*001c*/ 	.word	0x00000000
        /*0020*/ 	.short	0x0000
        /*0022*/ 	.short	0x0000
        /*0024*/ 	.byte	0x00, 0xf0, 0x11, 0x00


	//----- nvinfo : EIATTR_SPARSE_MMA_MASK
	.align		4
.L_1305:
        /*0028*/ 	.byte	0x03, 0x50
        /*002a*/ 	.short	0x0000


	//----- nvinfo : EIATTR_MAXREG_COUNT
	.align		4
        /*002c*/ 	.byte	0x03, 0x1b
        /*002e*/ 	.short	0x0080


	//----- nvinfo : EIATTR_MERCURY_ISA_VERSION
	.align		4
        /*0030*/ 	.byte	0x03, 0x5f
        /*0032*/ 	.short	0x0101


	//----- nvinfo : EIATTR_EXIT_INSTR_OFFSETS
	.align		4
        /*0034*/ 	.byte	0x04, 0x1c
        /*0036*/ 	.short	(.L_1307 - .L_1306)


	//   ....[0]....
.L_1306:
        /*0038*/ 	.word	0x000014b0


	//   ....[1]....
        /*003c*/ 	.word	0x000028b0


	//----- nvinfo : EIATTR_MAX_THREADS
	.align		4
.L_1307:
        /*0040*/ 	.byte	0x04, 0x05
        /*0042*/ 	.short	(.L_1309 - .L_1308)
.L_1308:
        /*0044*/ 	.word	0x00000080
        /*0048*/ 	.word	0x00000001
        /*004c*/ 	.word	0x00000001


	//----- nvinfo : EIATTR_CRS_STACK_SIZE
	.align		4
.L_1309:
        /*0050*/ 	.byte	0x04, 0x1e
        /*0052*/ 	.short	(.L_1311 - .L_1310)
.L_1310:
        /*0054*/ 	.word	0x00000000


	//----- nvinfo : EIATTR_CBANK_PARAM_SIZE
	.align		4
.L_1311:
        /*0058*/ 	.byte	0x03, 0x19
        /*005a*/ 	.short	0x0230


	//----- nvinfo : EIATTR_PARAM_CBANK
	.align		4
        /*005c*/ 	.byte	0x04, 0x0a
        /*005e*/ 	.short	(.L_1313 - .L_1312)
	.align		4
.L_1312:
        /*0060*/ 	.word	index@(.nv.constant0._ZN2at6native18elementwise_kernelILi128ELi2EZNS0_22gpu_kernel_impl_nocastIZZZNS0_68_GLOBAL__N__08176361_30_ActivationHardsigmoidKernel_cu_f5210f67_354618hardsigmoid_kernelERNS_18TensorIteratorBaseEENKUlvE_clEvENKUlvE0_clEvEUlfE_EEvS5_RKT_EUliE_EEviT1_)
        /*0064*/ 	.short	0x0210
        /*0066*/ 	.short	0x0230


	//----- nvinfo : EIATTR_SW_WAR
	.align		4
.L_1313:
        /*0068*/ 	.byte	0x04, 0x36
        /*006a*/ 	.short	(.L_1315 - .L_1314)
.L_1314:
        /*006c*/ 	.word	0x00000008
.L_1315:


//--------------------- .nv.info._ZN2at6native27unrolled_elementwise_kernelIZZZNS0_68_GLOBAL__N__08176361_30_ActivationHardsigmoidKernel_cu_f5210f67_354618hardsigmoid_kernelERNS_18TensorIteratorBaseEENKUlvE_clEvENKUlvE0_clEvEUlfE_St5arrayIPcLm2EELi4E23TrivialOffsetCalculatorILi1EjESC_NS0_6memory15LoadWithoutCastENSD_16StoreWithoutCastEEEviT_T0_T2_T3_T4_T5_ --------------------------
	.section	.nv.info._ZN2at6native27unrolled_elementwise_kernelIZZZNS0_68_GLOBAL__N__08176361_30_ActivationHardsigmoidKernel_cu_f5210f67_354618hardsigmoid_kernelERNS_18TensorIteratorBaseEENKUlvE_clEvENKUlvE0_clEvEUlfE_St5arrayIPcLm2EELi4E23TrivialOffsetCalculatorILi1EjESC_NS0_6memory15LoadWithoutCastENSD_16StoreWithoutCastEEEviT_T0_T2_T3_T4_T5_,"",@"SHT_CUDA_INFO"
	.sectionflags	@""
	.align	4


	//----- nvinfo : EIATTR_CUDA_API_VERSION
	.align		4
        /*0000*/ 	.byte	0x04, 0x37
        /*0002*/ 	.short	(.L_1317 - .L_1316)
.L_1316:
        /*0004*/ 	.word	0x00000082


	//----- nvinfo : EIATTR_KPARAM_INFO
	.align		4
.L_1317:
        /*0008*/ 	.byte	0x04, 0x17
        /*000a*/ 	.short	(.L_1319 - .L_1318)
.L_1318:
        /*000c*/ 	.word	0x00000000
        /*0010*/ 	.short	0x0006
        /*0012*/ 	.short	0x0033
        /*0014*/ 	.byte	0x00, 0xf0, 0x05, 0x00


	//----- nvinfo : EIATTR_KPARAM_INFO
	.align		4
.L_1319:
        /*0018*/ 	.byte	0x04, 0x17
        /*001a*/ 	.short	(.L_1321 - .L_1320)
.L_1320:
        /*001c*/ 	.word	0x00000000
        /*0020*/ 	.short	0x0005
        /*0022*/ 	.short	0x0032
        /*0024*/ 	.byte	0x00, 0xf0, 0x05, 0x00


	//----- nvinfo : EIATTR_KPARAM_INFO
	.align		4
.L_1321:
        /*0028*/ 	.byte	0x04, 0x17
        /*002a*/ 	.short	(.L_1323 - .L_1322)
.L_1322:
        /*002c*/ 	.word	0x00000000
        /*0030*/ 	.short	0x0004
        /*0032*/ 	.short	0x0031
        /*0034*/ 	.byte	0x00, 0xf0, 0x05, 0x00


	//----- nvinfo : EIATTR_KPARAM_INFO
	.align		4
.L_1323:
        /*0038*/ 	.byte	0x04, 0x17
        /*003a*/ 	.short	(.L_1325 - .L_1324)
.L_1324:
        /*003c*/ 	.word	0x00000000
        /*0040*/ 	.short	0x0003
        /*0042*/ 	.short	0x0030
        /*0044*/ 	.byte	0x00, 0xf0, 0x05, 0x00


	//----- nvinfo : EIATTR_KPARAM_INFO
	.align		4
.L_1325:
        /*0048*/ 	.byte	0x04, 0x17
        /*004a*/ 	.short	(.L_1327 - .L_1326)
.L_1326:
        /*004c*/ 	.word	0x00000000
        /*0050*/ 	.short	0x0002
        /*0052*/ 	.short	0x0020
        /*0054*/ 	.byte	0x00, 0xf0, 0x41, 0x00


	//----- nvinfo : EIATTR_KPARAM_INFO
	.align		4
.L_1327:
        /*0058*/ 	.byte	0x04, 0x17
        /*005a*/ 	.short	(.L_1329 - .L_1328)
.L_1328:
        /*005c*/ 	.word	0x00000000
        /*0060*/ 	.short	0x0001
        /*0062*/ 	.short	0x0008
        /*0064*/ 	.byte	0x00, 0xf0, 0x61, 0x00


	//----- nvinfo : EIATTR_KPARAM_INFO
	.align		4
.L_1329:
        /*0068*/ 	.byte	0x04, 0x17
        /*006a*/ 	.short	(.L_1331 - .L_1330)
.L_1330:
        /*006c*/ 	.word	0x00000000
        /*0070*/ 	.short	0x0000
        /*0072*/ 	.short	0x0000
        /*0074*/ 	.byte	0x00, 0xf0, 0x11, 0x00


	//----- nvinfo : EIATTR_SPARSE_MMA_MASK
	.align		4
.L_1331:
        /*0078*/ 	.byte	0x03, 0x50
        /*007a*/ 	.short	0x0000


	//----- nvinfo : EIATTR_MAXREG_COUNT
	.align		4
        /*007c*/ 	.byte	0x03, 0x1b
        /*007e*/ 	.short	0x00ff


	//----- nvinfo : EIATTR_MERCURY_ISA_VERSION
	.align		4
        /*0080*/ 	.byte	0x03, 0x5f
        /*0082*/ 	.short	0x0101


	//----- nvinfo : EIATTR_EXIT_INSTR_OFFSETS
	.align		4
        /*0084*/ 	.byte	0x04, 0x1c
        /*0086*/ 	.short	(.L_1333 - .L_1332)


	//   ....[0]....
.L_1332:
        /*0088*/ 	.word	0x00000510


	//   ....[1]....
        /*008c*/ 	.word	0x00000570


	//----- nvinfo : EIATTR_MAX_THREADS
	.align		4
.L_1333:
        /*0090*/ 	.byte	0x04, 0x05
        /*0092*/ 	.short	(.L_1335 - .L_1334)
.L_1334:
        /*0094*/ 	.word	0x00000080
        /*0098*/ 	.word	0x00000001
        /*009c*/ 	.word	0x00000001


	//----- nvinfo : EIATTR_CRS_STACK_SIZE
	.align		4
.L_1335:
        /*00a0*/ 	.byte	0x04, 0x1e
        /*00a2*/ 	.short	(.L_1337 - .L_1336)
.L_1336:
        /*00a4*/ 	.word	0x00000000


	//----- nvinfo : EIATTR_CBANK_PARAM_SIZE
	.align		4
.L_1337:
        /*00a8*/ 	.byte	0x03, 0x19
        /*00aa*/ 	.short	0x0034


	//----- nvinfo : EIATTR_PARAM_CBANK
	.align		4
        /*00ac*/ 	.byte	0x04, 0x0a
        /*00ae*/ 	.short	(.L_1339 - .L_1338)
	.align		4
.L_1338:
        /*00b0*/ 	.word	index@(.nv.constant0._ZN2at6native27unrolled_elementwise_kernelIZZZNS0_68_GLOBAL__N__08176361_30_ActivationHardsigmoidKernel_cu_f5210f67_354618hardsigmoid_kernelERNS_18TensorIteratorBaseEENKUlvE_clEvENKUlvE0_clEvEUlfE_St5arrayIPcLm2EELi4E23TrivialOffsetCalculatorILi1EjESC_NS0_6memory15LoadWithoutCastENSD_16StoreWithoutCastEEEviT_T0_T2_T3_T4_T5_)
        /*00b4*/ 	.short	0x0210
        /*00b6*/ 	.short	0x0034


	//----- nvinfo : EIATTR_SW_WAR
	.align		4
.L_1339:
        /*00b8*/ 	.byte	0x04, 0x36
        /*00ba*/ 	.short	(.L_1341 - .L_1340)
.L_1340:
        /*00bc*/ 	.word	0x00000008
.L_1341:


//--------------------- .nv.info._ZN2at6native29vectorized_elementwise_kernelILi2EZZZNS0_68_GLOBAL__N__08176361_30_ActivationHardsigmoidKernel_cu_f5210f67_354618hardsigmoid_kernelERNS_18TensorIteratorBaseEENKUlvE_clEvENKUlvE0_clEvEUlfE_St5arrayIPcLm2EEEEviT0_T1_ --------------------------
	.section	.nv.info._ZN2at6native29vectorized_elementwise_kernelILi2EZZZNS0_68_GLOBAL__N__08176361_30_ActivationHardsigmoidKernel_cu_f5210f67_354618hardsigmoid_kernelERNS_18TensorIteratorBaseEENKUlvE_clEvENKUlvE0_clEvEUlfE_St5arrayIPcLm2EEEEviT0_T1_,"",@"SHT_CUDA_INFO"
	.sectionflags	@""
	.align	4


	//----- nvinfo : EIATTR_CUDA_API_VERSION
	.align		4
        /*0000*/ 	.byte	0x04, 0x37
        /*0002*/ 	.short	(.L_1343 - .L_1342)
.L_1342:
        /*0004*/ 	.word	0x00000082


	//----- nvinfo : EIATTR_KPARAM_INFO
	.align		4
.L_1343:
        /*0008*/ 	.byte	0x04, 0x17
        /*000a*/ 	.short	(.L_1345 - .L_1344)
.L_1344:
        /*000c*/ 	.word	0x00000000
        /*0010*/ 	.short	0x0002
        /*0012*/ 	.short	0x0020
        /*0014*/ 	.byte	0x00, 0xf0, 0x41, 0x00


	//----- nvinfo : EIATTR_KPARAM_INFO
	.align		4
.L_1345:
        /*0018*/ 	.byte	0x04, 0x17
        /*001a*/ 	.short	(.L_1347 - .L_1346)
.L_1346:
        /*001c*/ 	.word	0x00000000
        /*0020*/ 	.short	0x0001
        /*0022*/ 	.short	0x0008
        /*0024*/ 	.byte	0x00, 0xf0, 0x61, 0x00


	//----- nvinfo : EIATTR_KPARAM_INFO
	.align		4
.L_1347:
        /*0028*/ 	.byte	0x04, 0x17
        /*002a*/ 	.short	(.L_1349 - .L_1348)
.L_1348:
        /*002c*/ 	.word	0x00000000
        /*0030*/ 	.short	0x0000
        /*0032*/ 	.short	0x0000
        /*0034*/ 	.byte	0x00, 0xf0, 0x11, 0x00


	//----- nvinfo : EIATTR_SPARSE_MMA_MASK
	.align		4
.L_1349:
        /*0038*/ 	.byte	0x03, 0x50
        /*003a*/ 	.short	0x0000


	//----- nvinfo : EIATTR_MAXREG_COUNT
	.align		4
        /*003c*/ 	.byte	0x03, 0x1b
        /*003e*/ 	.short	0x00ff


	//----- nvinfo : EIATTR_MERCURY_ISA_VERSION
	.align		4
        /*0040*/ 	.byte	0x03, 0x5f
        /*0042*/ 	.short	0x0101


	//----- nvinfo : EIATTR_EXIT_INSTR_OFFSETS
	.align		4
        /*0044*/ 	.byte	0x04, 0x1c
        /*0046*/ 	.short	(.L_1351 - .L_1350)


	//   ....[0]....
.L_1350:
        /*0048*/ 	.word	0x00000490


	//   ....[1]....
        /*004c*/ 	.word	0x00000e90


	//   ....[2]....
        /*0050*/ 	.word	0x00000ef0


	//----- nvinfo : EIATTR_MAX_THREADS
	.align		4
.L_1351:
        /*0054*/ 	.byte	0x04, 0x05
        /*0056*/ 	.short	(.L_1353 - .L_1352)
.L_1352:
        /*0058*/ 	.word	0x00000080
        /*005c*/ 	.word	0x00000001
        /*0060*/ 	.word	0x00000001


	//----- nvinfo : EIATTR_CRS_STACK_SIZE
	.align		4
.L_1353:
        /*0064*/ 	.byte	0x04, 0x1e
        /*0066*/ 	.short	(.L_1355 - .L_1354)
.L_1354:
        /*0068*/ 	.word	0x00000000


	//----- nvinfo : EIATTR_CBANK_PARAM_SIZE
	.align		4
.L_1355:
        /*006c*/ 	.byte	0x03, 0x19
        /*006e*/ 	.short	0x0030


	//----- nvinfo : EIATTR_PARAM_CBANK
	.align		4
        /*0070*/ 	.byte	0x04, 0x0a
        /*0072*/ 	.short	(.L_1357 - .L_1356)
	.align		4
.L_1356:
        /*0074*/ 	.word	index@(.nv.constant0._ZN2at6native29vectorized_elementwise_kernelILi2EZZZNS0_68_GLOBAL__N__08176361_30_ActivationHardsigmoidKernel_cu_f5210f67_354618hardsigmoid_kernelERNS_18TensorIteratorBaseEENKUlvE_clEvENKUlvE0_clEvEUlfE_St5arrayIPcLm2EEEEviT0_T1_)
        /*0078*/ 	.short	0x0210
        /*007a*/ 	.short	0x0030


	//----- nvinfo : EIATTR_SW_WAR
	.align		4
.L_1357:
        /*007c*/ 	.byte	0x04, 0x36
        /*007e*/ 	.short	(.L_1359 - .L_1358)
.L_1358:
        /*0080*/ 	.word	0x00000008
.L_1359:


//--------------------- .nv.info._ZN2at6native29vectorized_elementwise_kernelILi4EZZZNS0_68_GLOBAL__N__08176361_30_ActivationHardsigmoidKernel_cu_f5210f67_354618hardsigmoid_kernelERNS_18TensorIteratorBaseEENKUlvE_clEvENKUlvE0_clEvEUlfE_St5arrayIPcLm2EEEEviT0_T1_ --------------------------
	.section	.nv.info._ZN2at6native29vectorized_elementwise_kernelILi4EZZZNS0_68_GLOBAL__N__08176361_30_ActivationHardsigmoidKernel_cu_f5210f67_354618hardsigmoid_kernelERNS_18TensorIteratorBaseEENKUlvE_clEvENKUlvE0_clEvEUlfE_St5arrayIPcLm2EEEEviT0_T1_,"",@"SHT_CUDA_INFO"
	.sectionflags	@""
	.align	4


	//----- nvinfo : EIATTR_CUDA_API_VERSION
	.align		4
        /*0000*/ 	.byte	0x04, 0x37
        /*0002*/ 	.short	(.L_1361 - .L_1360)
.L_1360:
        /*0004*/ 	.word	0x00000082


	//----- nvinfo : EIATTR_KPARAM_INFO
	.align		4
.L_1361:
        /*0008*/ 	.byte	0x04, 0x17
        /*000a*/ 	.short	(.L_1363 - .L_1362)
.L_1362:
        /*000c*/ 	.word	0x00000000
        /*0010*/ 	.short	0x0002
        /*0012*/ 	.short	0x0020
        /*0014*/ 	.byte	0x00, 0xf0, 0x41, 0x00


	//----- nvinfo : EIATTR_KPARAM_INFO
	.align		4
.L_1363:
        /*0018*/ 	.byte	0x04, 0x17
        /*001a*/ 	.short	(.L_1365 - .L_1364)
.L_1364:
        /*001c*/ 	.word	0x00000000
        /*0020*/ 	.short	0x0001
        /*0022*/ 	.short	0x0008
        /*0024*/ 	.byte	0x00, 0xf0, 0x61, 0x00


	//----- nvinfo : EIATTR_KPARAM_INFO
	.align		4
.L_1365:
        /*0028*/ 	.byte	0x04, 0x17
        /*002a*/ 	.short	(.L_1367 - .L_1366)
.L_1366:
        /*002c*/ 	.word	0x00000000
        /*0030*/ 	.short	0x0000
        /*0032*/ 	.short	0x0000
        /*0034*/ 	.byte	0x00, 0xf0, 0x11, 0x00


	//----- nvinfo : EIATTR_SPARSE_MMA_MASK
	.align		4
.L_1367:
        /*0038*/ 	.byte	0x03, 0x50
        /*003a*/ 	.short	0x0000


	//----- nvinfo : EIATTR_MAXREG_COUNT
	.align		4
        /*003c*/ 	.byte	0x03, 0x1b
        /*003e*/ 	.short	0x00ff


	//----- nvinfo : EIATTR_MERCURY_ISA_VERSION
	.align		4
        /*0040*/ 	.byte	0x03, 0x5f
        /*0042*/ 	.short	0x0101


	//----- nvinfo : EIATTR_EXIT_INSTR_OFFSETS
	.align		4
        /*0044*/ 	.byte	0x04, 0x1c
        /*0046*/ 	.short	(.L_1369 - .L_1368)


	//   ....[0]....
.L_1368:
        /*0048*/ 	.word	0x00000450


	//   ....[1]....
        /*004c*/ 	.word	0x00000e50


	//   ....[2]....
        /*0050*/ 	.word	0x00000eb0


	//----- nvinfo : EIATTR_MAX_THREADS
	.align		4
.L_1369:
        /*0054*/ 	.byte	0x04, 0x05
        /*0056*/ 	.short	(.L_1371 - .L_1370)
.L_1370:
        /*0058*/ 	.word	0x00000080
        /*005c*/ 	.word	0x00000001
        /*0060*/ 	.word	0x00000001


	//----- nvinfo : EIATTR_CRS_STACK_SIZE
	.align		4
.L_1371:
        /*0064*/ 	.byte	0x04, 0x1e
        /*0066*/ 	.short	(.L_1373 - .L_1372)
.L_1372:
        /*0068*/ 	.word	0x00000000


	//----- nvinfo : EIATTR_CBANK_PARAM_SIZE
	.align		4
.L_1373:
        /*006c*/ 	.byte	0x03, 0x19
        /*006e*/ 	.short	0x0030


	//----- nvinfo : EIATTR_PARAM_CBANK
	.align		4
        /*0070*/ 	.byte	0x04, 0x0a
        /*0072*/ 	.short	(.L_1375 - .L_1374)
	.align		4
.L_1374:
        /*0074*/ 	.word	index@(.nv.constant0._ZN2at6native29vectorized_elementwise_kernelILi4EZZZNS0_68_GLOBAL__N__08176361_30_ActivationHardsigmoidKernel_cu_f5210f67_354618hardsigmoid_kernelERNS_18TensorIteratorBaseEENKUlvE_clEvENKUlvE0_clEvEUlfE_St5arrayIPcLm2EEEEviT0_T1_)
        /*0078*/ 	.short	0x0210
        /*007a*/ 	.short	0x0030


	//----- nvinfo : EIATTR_SW_WAR
	.align		4
.L_1375:
        /*007c*/ 	.byte	0x04, 0x36
        /*007e*/ 	.short	(.L_1377 - .L_1376)
.L_1376:
        /*0080*/ 	.word	0x00000008
.L_1377:


//--------------------- .nv.info._ZN2at6native29vectorized_elementwise_kernelILi8EZZZNS0_68_GLOBAL__N__08176361_30_ActivationHardsigmoidKernel_cu_f5210f67_354618hardsigmoid_kernelERNS_18TensorIteratorBaseEENKUlvE_clEvENKUlvE0_clEvEUlfE_St5arrayIPcLm2EEEEviT0_T1_ --------------------------
	.section	.nv.info._ZN2at6native29vectorized_elementwise_kernelILi8EZZZNS0_68_GLOBAL__N__08176361_30_ActivationHardsigmoidKernel_cu_f5210f67_354618hardsigmoid_kernelERNS_18TensorIteratorBaseEENKUlvE_clEvENKUlvE0_clEvEUlfE_St5arrayIPcLm2EEEEviT0_T1_,"",@"SHT_CUDA_INFO"
	.sectionflags	@""
	.align	4


	//----- nvinfo : EIATTR_CUDA_API_VERSION
	.align		4
        /*0000*/ 	.byte	0x04, 0x37
        /*0002*/ 	.short	(.L_1379 - .L_1378)
.L_1378:
        /*0004*/ 	.word	0x00000082


	//----- nvinfo : EIATTR_KPARAM_INFO
	.align		4
.L_1379:
        /*0008*/ 	.byte	0x04, 0x17
        /*000a*/ 	.short	(.L_1381 - .L_1380)
.L_1380:
        /*000c*/ 	.word	0x00000000
        /*0010*/ 	.short	0x0002
        /*0012*/ 	.short	0x0020
        /*0014*/ 	.byte	0x00, 0xf0, 0x41, 0x00


	//----- nvinfo : EIATTR_KPARAM_INFO
	.align		4
.L_1381:
        /*0018*/ 	.byte	0x04, 0x17
        /*001a*/ 	.short	(.L_1383 - .L_1382)
.L_1382:
        /*001c*/ 	.word	0x00000000
        /*0020*/ 	.short	0x0001
        /*0022*/ 	.short	0x0008
        /*0024*/ 	.byte	0x00, 0xf0, 0x61, 0x00


	//----- nvinfo : EIATTR_KPARAM_INFO
	.align		4
.L_1383:
        /*0028*/ 	.byte	0x04, 0x17
        /*002a*/ 	.short	(.L_1385 - .L_1384)
.L_1384:
        /*002c*/ 	.word	0x00000000
        /*0030*/ 	.short	0x0000
        /*0032*/ 	.short	0x0000
        /*0034*/ 	.byte	0x00, 0xf0, 0x11, 0x00


	//----- nvinfo : EIATTR_SPARSE_MMA_MASK
	.align		4
.L_1385:
        /*0038*/ 	.byte	0x03, 0x50
        /*003a*/ 	.short	0x0000


	//----- nvinfo : EIATTR_MAXREG_COUNT
	.align		4
        /*003c*/ 	.byte	0x03, 0x1b
        /*003e*/ 	.short	0x00ff


	//----- nvinfo : EIATTR_MERCURY_ISA_VERSION
	.align		4
        /*0040*/ 	.byte	0x03, 0x5f
        /*0042*/ 	.short	0x0101


	//----- nvinfo : EIATTR_EXIT_INSTR_OFFSETS
	.align		4
        /*0044*/ 	.byte	0x04, 0x1c
        /*0046*/ 	.short	(.L_1387 - .L_1386)


	//   ....[0]....
.L_1386:
        /*0048*/ 	.word	0x00000450


	//   ....[1]....
        /*004c*/ 	.word	0x00000e50


	//   ....[2]....
        /*0050*/ 	.word	0x00000eb0


	//----- nvinfo : EIATTR_MAX_THREADS
	.align		4
.L_1387:
        /*0054*/ 	.byte	0x04, 0x05
        /*0056*/ 	.short	(.L_1389 - .L_1388)
.L_1388:
        /*0058*/ 	.word	0x00000080
        /*005c*/ 	.word	0x00000001
        /*0060*/ 	.word	0x00000001


	//----- nvinfo : EIATTR_CRS_STACK_SIZE
	.align		4
.L_1389:
        /*0064*/ 	.byte	0x04, 0x1e
        /*0066*/ 	.short	(.L_1391 - .L_1390)
.L_1390:
        /*0068*/ 	.word	0x00000000


	//----- nvinfo : EIATTR_CBANK_PARAM_SIZE
	.align		4
.L_1391:
        /*006c*/ 	.byte	0x03, 0x19
        /*006e*/ 	.short	0x0030


	//----- nvinfo : EIATTR_PARAM_CBANK
	.align		4
        /*0070*/ 	.byte	0x04, 0x0a
        /*0072*/ 	.short	(.L_1393 - .L_1392)
	.align		4
.L_1392:
        /*0074*/ 	.word	index@(.nv.constant0._ZN2at6native29vectorized_elementwise_kernelILi8EZZZNS0_68_GLOBAL__N__08176361_30_ActivationHardsigmoidKernel_cu_f5210f67_354618hardsigmoid_kernelERNS_18TensorIteratorBaseEENKUlvE_clEvENKUlvE0_clEvEUlfE_St5arrayIPcLm2EEEEviT0_T1_)
        /*0078*/ 	.short	0x0210
        /*007a*/ 	.short	0x0030


	//----- nvinfo : EIATTR_SW_WAR
	.align		4
.L_1393:
        /*007c*/ 	.byte	0x04, 0x36
        /*007e*/ 	.short	(.L_1395 - .L_1394)
.L_1394:
        /*0080*/ 	.word	0x00000008
.L_1395:


//--------------------- .nv.info._ZN2at6native18elementwise_kernelILi128ELi4EZNS0_15gpu_kernel_implIZZZNS0_68_GLOBAL__N__08176361_30_ActivationHardsigmoidKernel_cu_f5210f67_354618hardsigmoid_kernelERNS_18TensorIteratorBaseEENKUlvE_clEvENKUlvE_clEvEUldE_EEvS5_RKT_EUliE_EEviT1_ --------------------------
	.section	.nv.info._ZN2at6native18elementwise_kernelILi128ELi4EZNS0_15gpu_kernel_implIZZZNS0_68_GLOBAL__N__08176361_30_ActivationHardsigmoidKernel_cu_f5210f67_354618hardsigmoid_kernelERNS_18TensorIteratorBaseEENKUlvE_clEvENKUlvE_clEvEUldE_EEvS5_RKT_EUliE_EEviT1_,"",@"SHT_CUDA_INFO"
	.sectionflags	@""
	.align	4


	//----- nvinfo : EIATTR_CUDA_API_VERSION
	.align		4
        /*0000*/ 	.byte	0x04, 0x37
        /*0002*/ 	.short	(.L_1397 - .L_1396)
.L_1396:
        /*0004*/ 	.word	0x00000082


	//----- nvinfo : EIATTR_KPARAM_INFO
	.align		4
.L_1397:
        /*0008*/ 	.byte	0x04, 0x17
        /*000a*/ 	.short	(.L_1399 - .L_1398)
.L_1398:
        /*000c*/ 	.word	0x00000000
        /*0010*/ 	.short	0x0001
        /*0012*/ 	.short	0x0008
        /*0014*/ 	.byte	0x00, 0xf0, 0x01, 0x09


	//----- nvinfo : EIATTR_KPARAM_INFO
	.align		4
.L_1399:
        /*0018*/ 	.byte	0x04, 0x17
        /*001a*/ 	.short	(.L_1401 - .L_1400)
.L_1400:
        /*001c*/ 	.word	0x00000000
        /*0020*/ 	.short	0x0000
        /*0022*/ 	.short	0x0000
        /*0024*/ 	.byte	0x00, 0xf0, 0x11, 0x00


	//----- nvinfo : EIATTR_SPARSE_MMA_MASK
	.align		4
.L_1401:
        /*0028*/ 	.byte	0x03, 0x50
        /*002a*/ 	.short	0x0000


	//----- nvinfo : EIATTR_MAXREG_COUNT
	.align		4
        /*002c*/ 	.byte	0x03, 0x1b
        /*002e*/ 	.short	0x0080


	//----- nvinfo : EIATTR_EXTERNS
	.align		4
        /*0030*/ 	.byte	0x04, 0x0f
        /*0032*/ 	.short	(.L_1403 - .L_1402)


	//   ....[0]....
	.align		4
.L_1402:
        /*0034*/ 	.word	index@(__assertfail)


	//----- nvinfo : EIATTR_MERCURY_ISA_VERSION
	.align		4
.L_1403:
        /*0038*/ 	.byte	0x03, 0x5f
        /*003a*/ 	.short	0x0101


	//----- nvinfo : EIATTR_SYSCALL_OFFSETS
	.align		4
        /*003c*/ 	.byte	0x04, 0x46
        /*003e*/ 	.short	(.L_1405 - .L_1404)


	//   ....[0]....
.L_1404:
        /*0040*/ 	.word	0x00002260


	//   ....[1]....
        /*0044*/ 	.word	0x00003470


	//   ....[2]....
        /*0048*/ 	.word	0x00005700


	//   ....[3]....
        /*004c*/ 	.word	0x00006910


	//   ....[4]....
        /*0050*/ 	.word	0x00008b90


	//   ....[5]....
        /*0054*/ 	.word	0x00009da0


	//   ....[6]....
        /*0058*/ 	.word	0x0000c010


	//   ....[7]....
        /*005c*/ 	.word	0x0000d220


	//----- nvinfo : EIATTR_EXIT_INSTR_OFFSETS
	.align		4
.L_1405:
        /*0060*/ 	.byte	0x04, 0x1c
        /*0062*/ 	.short	(.L_1407 - .L_1406)


	//   ....[0]....
.L_1406:
        /*0064*/ 	.word	0x00009e50


	//   ....[1]....
        /*0068*/ 	.word	0x0000c260


	//   ....[2]....
        /*006c*/ 	.word	0x0000c2a0


	//   ....[3]....
        /*0070*/ 	.word	0x0000c330


	//   ....[4]....
        /*0074*/ 	.word	0x0000c360


	//   ....[5]....
        /*0078*/ 	.word	0x0000c390


	//   ....[6]....
        /*007c*/ 	.word	0x0000c460


	//   ....[7]....
        /*0080*/ 	.word	0x0000c4e0


	//   ....[8]....
        /*0084*/ 	.word	0x0000c5c0


	//   ....[9]....
        /*0088*/ 	.word	0x0000c650


	//   ....[10]....
        /*008c*/ 	.word	0x0000c670


	//   ....[11]....
        /*0090*/ 	.word	0x0000c730


	//   ....[12]....
        /*0094*/ 	.word	0x0000c760


	//   ....[13]....
        /*0098*/ 	.word	0x0000c930


	//   ....[14]....
        /*009c*/ 	.word	0x0000cad0


	//   ....[15]....
        /*00a0*/ 	.word	0x0000cb50


	//   ....[16]....
        /*00a4*/ 	.word	0x0000cc00


	//   ....[17]....
        /*00a8*/ 	.word	0x0000cdc0


	//   ....[18]....
        /*00ac*/ 	.word	0x0000cf80


	//   ....[19]....
        /*00b0*/ 	.word	0x0000d120


	//   ....[20]....
        /*00b4*/ 	.word	0x0000d230


	//   ....[21]....
        /*00b8*/ 	.word	0x0000d260


	//   ....[22]....
        /*00bc*/ 	.word	0x0000d290


	//----- nvinfo : EIATTR_MAX_THREADS
	.align		4
.L_1407:
        /*00c0*/ 	.byte	0x04, 0x05
        /*00c2*/ 	.short	(.L_1409 - .L_1408)
.L_1408:
        /*00c4*/ 	.word	0x00000080
        /*00c8*/ 	.word	0x00000001
        /*00cc*/ 	.word	0x00000001


	//----- nvinfo : EIATTR_CRS_STACK_SIZE
	.align		4
.L_1409:
        /*00d0*/ 	.byte	0x04, 0x1e
        /*00d2*/ 	.short	(.L_1411 - .L_1410)
.L_1410:
        /*00d4*/ 	.word	0x00000000


	//----- nvinfo : EIATTR_CBANK_PARAM_SIZE
	.align		4
.L_1411:
        /*00d8*/ 	.byte	0x03, 0x19
        /*00da*/ 	.short	0x0248


	//----- nvinfo : EIATTR_PARAM_CBANK
	.align		4
        /*00dc*/ 	.byte	0x04, 0x0a
        /*00de*/ 	.short	(.L_1413 - .L_1412)
	.align		4
.L_1412:
        /*00e0*/ 	.word	index@(.nv.constant0._ZN2at6native18elementwise_kernelILi128ELi4EZNS0_15gpu_kernel_implIZZZNS0_68_GLOBAL__N__08176361_30_ActivationHardsigmoidKernel_cu_f5210f67_354618hardsigmoid_kernelERNS_18TensorIteratorBaseEENKUlvE_clEvENKUlvE_clEvEUldE_EEvS5_RKT_EUliE_EEviT1_)
        /*00e4*/ 	.short	0x0210
        /*00e6*/ 	.short	0x0248


	//----- nvinfo : EIATTR_SW_WAR
	.align		4
.L_1413:
        /*00e8*/ 	.byte	0x04, 0x36
        /*00ea*/ 	.short	(.L_1415 - .L_1414)
.L_1414:
        /*00ec*/ 	.word	0x00000008
.L_1415:


//--------------------- .nv.info._ZN2at6native27unrolled_elementwise_kernelIZZZNS0_68_GLOBAL__N__08176361_30_ActivationHardsigmoidKernel_cu_f5210f67_354618hardsigmoid_kernelERNS_18TensorIteratorBaseEENKUlvE_clEvENKUlvE_clEvEUldE_St5arrayIPcLm2EELi4E23TrivialOffsetCalculatorILi1EjESC_NS0_6memory12LoadWithCastILi1EEENSD_13StoreWithCastILi1EEEEEviT_T0_T2_T3_T4_T5_ --------------------------
	.section	.nv.info._ZN2at6native27unrolled_elementwise_kernelIZZZNS0_68_GLOBAL__N__08176361_30_ActivationHardsigmoidKernel_cu_f5210f67_354618hardsigmoid_kernelERNS_18TensorIteratorBaseEENKUlvE_clEvENKUlvE_clEvEUldE_St5arrayIPcLm2EELi4E23TrivialOffsetCalculatorILi1EjESC_NS0_6memory12LoadWithCastILi1EEENSD_13StoreWithCastILi1EEEEEviT_T0_T2_T3_T4_T5_,"",@"SHT_CUDA_INFO"
	.sectionflags	@""
	.align	4


	//----- nvinfo : EIATTR_CUDA_API_VERSION
	.align		4
        /*0000*/ 	.byte	0x04, 0x37
        /*0002*/ 	.short	(.L_1417 - .L_1416)
.L_1416:
        /*0004*/ 	.word	0x00000082


	//----- nvinfo : EIATTR_KPARAM_INFO
	.align		4
.L_1417:
        /*0008*/ 	.byte	0x04, 0x17
        /*000a*/ 	.short	(.L_1419 - .L_1418)
.L_1418:
        /*000c*/ 	.word	0x00000000
        /*0010*/ 	.short	0x0006
        /*0012*/ 	.short	0x004c
        /*0014*/ 	.byte	0x00, 0xf0, 0x21, 0x00


	//----- nvinfo : EIATTR_KPARAM_INFO
	.align		4
.L_1419:
        /*0018*/ 	.byte	0x04, 0x17
        /*001a*/ 	.short	(.L_1421 - .L_1420)
.L_1420:
        /*001c*/ 	.word	0x00000000
        /*0020*/ 	.short	0x0005
        /*0022*/ 	.short	0x0044
        /*0024*/ 	.byte	0x00, 0xf0, 0x21, 0x00


	//----- nvinfo : EIATTR_KPARAM_INFO
	.align		4
.L_1421:
        /*0028*/ 	.byte	0x04, 0x17
        /*002a*/ 	.short	(.L_1423 - .L_1422)
.L_1422:
        /*002c*/ 	.word	0x00000000
        /*0030*/ 	.short	0x0004
        /*0032*/ 	.short	0x0041
        /*0034*/ 	.byte	0x00, 0xf0, 0x05, 0x00


	//----- nvinfo : EIATTR_KPARAM_INFO
	.align		4
.L_1423:
        /*0038*/ 	.byte	0x04, 0x17
        /*003a*/ 	.short	(.L_1425 - .L_1424)
.L_1424:
        /*003c*/ 	.word	0x00000000
        /*0040*/ 	.short	0x0003
        /*0042*/ 	.short	0x0040
        /*0044*/ 	.byte	0x00, 0xf0, 0x05, 0x00


	//----- nvinfo : EIATTR_KPARAM_INFO
	.align		4
.L_1425:
        /*0048*/ 	.byte	0x04, 0x17
        /*004a*/ 	.short	(.L_1427 - .L_1426)
.L_1426:
        /*004c*/ 	.word	0x00000000
        /*0050*/ 	.short	0x0002
        /*0052*/ 	.short	0x0030
        /*0054*/ 	.byte	0x00, 0xf0, 0x41, 0x00


	//----- nvinfo : EIATTR_KPARAM_INFO
	.align		4
.L_1427:
        /*0058*/ 	.byte	0x04, 0x17
        /*005a*/ 	.short	(.L_1429 - .L_1428)
.L_1428:
        /*005c*/ 	.word	0x00000000
        /*0060*/ 	.short	0x0001
        /*0062*/ 	.short	0x0008
        /*0064*/ 	.byte	0x00, 0xf0, 0xa1, 0x00


	//----- nvinfo : EIATTR_KPARAM_INFO
	.align		4
.L_1429:
        /*0068*/ 	.byte	0x04, 0x17
        /*006a*/ 	.short	(.L_1431 - .L_1430)
.L_1430:
        /*006c*/ 	.word	0x00000000
        /*0070*/ 	.short	0x0000
        /*0072*/ 	.short	0x0000
        /*0074*/ 	.byte	0x00, 0xf0, 0x11, 0x00


	//----- nvinfo : EIATTR_SPARSE_MMA_MASK
	.align		4
.L_1431:
        /*0078*/ 	.byte	0x03, 0x50
        /*007a*/ 	.short	0x0000


	//----- nvinfo : EIATTR_MAXREG_COUNT
	.align		4
        /*007c*/ 	.byte	0x03, 0x1b
        /*007e*/ 	.short	0x00ff


	//----- nvinfo : EIATTR_EXTERNS
	.align		4
        /*0080*/ 	.byte	0x04, 0x0f
        /*0082*/ 	.short	(.L_1433 - .L_1432)


	//   ....[0]....
	.align		4
.L_1432:
        /*0084*/ 	.word	index@(__assertfail)


	//----- nvinfo : EIATTR_MERCURY_ISA_VERSION
	.align		4
.L_1433:
        /*0088*/ 	.byte	0x03, 0x5f
        /*008a*/ 	.short	0x0101


	//----- nvinfo : EIATTR_SYSCALL_OFFSETS
	.align		4
        /*008c*/ 	.byte	0x04, 0x46
        /*008e*/ 	.short	(.L_1435 - .L_1434)


	//   ....[0]....
.L_1434:
        /*0090*/ 	.word	0x00000f80


	//   ....[1]....
        /*0094*/ 	.word	0x00001f20


	//   ....[2]....
        /*0098*/ 	.word	0x00002ed0


	//   ....[3]....
        /*009c*/ 	.word	0x00003e50


	//   ....[4]....
        /*00a0*/ 	.word	0x000055e0


	//   ....[5]....
        /*00a4*/ 	.word	0x000067a0


	//   ....[6]....
        /*00a8*/ 	.word	0x00007920


	//   ....[7]....
        /*00ac*/ 	.word	0x00008ac0


	//----- nvinfo : EIATTR_EXIT_INSTR_OFFSETS
	.align		4
.L_1435:
        /*00b0*/ 	.byte	0x04, 0x1c
        /*00b2*/ 	.short	(.L_1437 - .L_1436)


	//   ....[0]....
.L_1436:
        /*00b4*/ 	.word	0x000079c0


	//   ....[1]....
        /*00b8*/ 	.word	0x00007b00


	//   ....[2]....
        /*00bc*/ 	.word	0x00007b40


	//   ....[3]....
        /*00c0*/ 	.word	0x00007bd0


	//   ....[4]....
        /*00c4*/ 	.word	0x00007c00


	//   ....[5]....
        /*00c8*/ 	.word	0x00007c30


	//   ....[6]....
        /*00cc*/ 	.word	0x00007d00


	//   ....[7]....
        /*00d0*/ 	.word	0x00007d80


	//   ....[8]....
        /*00d4*/ 	.word	0x00007e60


	//   ....[9]....
        /*00d8*/ 	.word	0x00007ef0


	//   ....[10]....
        /*00dc*/ 	.word	0x00007f10


	//   ....[11]....
        /*00e0*/ 	.word	0x00007fd0


	//   ....[12]....
        /*00e4*/ 	.word	0x00008000


	//   ....[13]....
        /*00e8*/ 	.word	0x000081d0


	//   ....[14]....
        /*00ec*/ 	.word	0x00008370


	//   ....[15]....
        /*00f0*/ 	.word	0x000083f0


	//   ....[16]....
        /*00f4*/ 	.word	0x000084a0


	//   ....[17]....
        /*00f8*/ 	.word	0x00008660


	//   ....[18]....
        /*00fc*/ 	.word	0x00008820


	//   ....[19]....
        /*0100*/ 	.word	0x000089c0


	//   ....[20]....
        /*0104*/ 	.word	0x00008ad0


	//   ....[21]....
        /*0108*/ 	.word	0x00008b00


	//   ....[22]....
        /*010c*/ 	.word	0x00008b30


	//----- nvinfo : EIATTR_MAX_THREADS
	.align		4
.L_1437:
        /*0110*/ 	.byte	0x04, 0x05
        /*0112*/ 	.short	(.L_1439 - .L_1438)
.L_1438:
        /*0114*/ 	.word	0x00000080
        /*0118*/ 	.word	0x00000001
        /*011c*/ 	.word	0x00000001


	//----- nvinfo : EIATTR_CRS_STACK_SIZE
	.align		4
.L_1439:
        /*0120*/ 	.byte	0x04, 0x1e
        /*0122*/ 	.short	(.L_1441 - .L_1440)
.L_1440:
        /*0124*/ 	.word	0x00000000


	//----- nvinfo : EIATTR_CBANK_PARAM_SIZE
	.align		4
.L_1441:
        /*0128*/ 	.byte	0x03, 0x19
        /*012a*/ 	.short	0x0054


	//----- nvinfo : EIATTR_PARAM_CBANK
	.align		4
        /*012c*/ 	.byte	0x04, 0x0a
        /*012e*/ 	.short	(.L_1443 - .L_1442)
	.align		4
.L_1442:
        /*0130*/ 	.word	index@(.nv.constant0._ZN2at6native27unrolled_elementwise_kernelIZZZNS0_68_GLOBAL__N__08176361_30_ActivationHardsigmoidKernel_cu_f5210f67_354618hardsigmoid_kernelERNS_18TensorIteratorBaseEENKUlvE_clEvENKUlvE_clEvEUldE_St5arrayIPcLm2EELi4E23TrivialOffsetCalculatorILi1EjESC_NS0_6memory12LoadWithCastILi1EEENSD_13StoreWithCastILi1EEEEEviT_T0_T2_T3_T4_T5_)
        /*0134*/ 	.short	0x0210
        /*0136*/ 	.short	0x0054


	//----- nvinfo : EIATTR_SW_WAR
	.align		4
.L_1443:
        /*0138*/ 	.byte	0x04, 0x36
        /*013a*/ 	.short	(.L_1445 - .L_1444)
.L_1444:
        /*013c*/ 	.word	0x00000008
.L_1445:


//--------------------- .nv.info._ZN2at6native18elementwise_kernelILi128ELi2EZNS0_22gpu_kernel_impl_nocastIZZZNS0_68_GLOBAL__N__08176361_30_ActivationHardsigmoidKernel_cu_f5210f67_354618hardsigmoid_kernelERNS_18TensorIteratorBaseEENKUlvE_clEvENKUlvE_clEvEUldE_EEvS5_RKT_EUliE_EEviT1_ --------------------------
	.section	.nv.info._ZN2at6native18elementwise_kernelILi128ELi2EZNS0_22gpu_kernel_impl_nocastIZZZNS0_68_GLOBAL__N__08176361_30_ActivationHardsigmoidKernel_cu_f5210f67_354618hardsigmoid_kernelERNS_18TensorIteratorBaseEENKUlvE_clEvENKUlvE_clEvEUldE_EEvS5_RKT_EUliE_EEviT1_,"",@"SHT_CUDA_INFO"
	.sectionflags	@""
	.align	4


	//----- nvinfo : EIATTR_CUDA_API_VERSION
	.align		4
        /*0000*/ 	.byte	0x04, 0x37
        /*0002*/ 	.short	(.L_1447 - .L_1446)
.L_1446:
        /*0004*/ 	.word	0x00000082


	//----- nvinfo : EIATTR_KPARAM_INFO
	.align		4
.L_1447:
        /*0008*/ 	.byte	0x04, 0x17
        /*000a*/ 	.short	(.L_1449 - .L_1448)
.L_1448:
        /*000c*/ 	.word	0x00000000
        /*0010*/ 	.short	0x0001
        /*0012*/ 	.short	0x0008
        /*0014*/ 	.byte	0x00, 0xf0, 0xe1, 0x08


	//----- nvinfo : EIATTR_KPARAM_INFO
	.align		4
.L_1449:
        /*0018*/ 	.byte	0x04, 0x17
        /*001a*/ 	.short	(.L_1451 - .L_1450)
.L_1450:
        /*001c*/ 	.word	0x00000000
        /*0020*/ 	.short	0x0000
        /*0022*/ 	.short	0x0000
        /*0024*/ 	.byte	0x00, 0xf0, 0x11, 0x00


	//----- nvinfo : EIATTR_SPARSE_MMA_MASK
	.align		4
.L_1451:
        /*0028*/ 	.byte	0x03, 0x50
        /*002a*/ 	.short	0x0000


	//----- nvinfo : EIATTR_MAXREG_COUNT
	.align		4
        /*002c*/ 	.byte	0x03, 0x1b
        /*002e*/ 	.short	0x0080


	//----- nvinfo : EIATTR_MERCURY_ISA_VERSION
	.align		4
        /*0030*/ 	.byte	0x03, 0x5f
        /*0032*/ 	.short	0x0101


	//----- nvinfo : EIATTR_EXIT_INSTR_OFFSETS
	.align		4
        /*0034*/ 	.byte	0x04, 0x1c
        /*0036*/ 	.short	(.L_1453 - .L_1452)


	//   ....[0]....
.L_1452:
        /*0038*/ 	.word	0x00001520


	//   ....[1]....
        /*003c*/ 	.word	0x00002990


	//----- nvinfo : EIATTR_MAX_THREADS
	.align		4
.L_1453:
        /*0040*/ 	.byte	0x04, 0x05
        /*0042*/ 	.short	(.L_1455 - .L_1454)
.L_1454:
        /*0044*/ 	.word	0x00000080
        /*0048*/ 	.word	0x00000001
        /*004c*/ 	.word	0x00000001


	//----- nvinfo : EIATTR_CRS_STACK_SIZE
	.align		4
.L_1455:
        /*0050*/ 	.byte	0x04, 0x1e
        /*0052*/ 	.short	(.L_1457 - .L_1456)
.L_1456:
        /*0054*/ 	.word	0x00000000


	//----- nvinfo : EIATTR_CBANK_PARAM_SIZE
	.align		4
.L_1457:
        /*0058*/ 	.byte	0x03, 0x19
        /*005a*/ 	.short	0x0240


	//----- nvinfo : EIATTR_PARAM_CBANK
	.align		4
        /*005c*/ 	.byte	0x04, 0x0a
        /*005e*/ 	.short	(.L_1459 - .L_1458)
	.align		4
.L_1458:
        /*0060*/ 	.word	index@(.nv.constant0._ZN2at6native18elementwise_kernelILi128ELi2EZNS0_22gpu_kernel_impl_nocastIZZZNS0_68_GLOBAL__N__08176361_30_ActivationHardsigmoidKernel_cu_f5210f67_354618hardsigmoid_kernelERNS_18TensorIteratorBaseEENKUlvE_clEvENKUlvE_clEvEUldE_EEvS5_RKT_EUliE_EEviT1_)
        /*0064*/ 	.short	0x0210
        /*0066*/ 	.short	0x0240


	//----- nvinfo : EIATTR_SW_WAR
	.align		4
.L_1459:
        /*0068*/ 	.byte	0x04, 0x36
        /*006a*/ 	.short	(.L_1461 - .L_1460)
.L_1460:
        /*006c*/ 	.word	0x00000008
.L_1461:


//--------------------- .nv.info._ZN2at6native27unrolled_elementwise_kernelIZZZNS0_68_GLOBAL__N__08176361_30_ActivationHardsigmoidKernel_cu_f5210f67_354618hardsigmoid_kernelERNS_18TensorIteratorBaseEENKUlvE_clEvENKUlvE_clEvEUldE_St5arrayIPcLm2EELi4E23TrivialOffsetCalculatorILi1EjESC_NS0_6memory15LoadWithoutCastENSD_16StoreWithoutCastEEEviT_T0_T2_T3_T4_T5_ --------------------------
	.section	.nv.info._ZN2at6native27unrolled_elementwise_kernelIZZZNS0_68_GLOBAL__N__08176361_30_ActivationHardsigmoidKernel_cu_f5210f67_354618hardsigmoid_kernelERNS_18TensorIteratorBaseEENKUlvE_clEvENKUlvE_clEvEUldE_St5arrayIPcLm2EELi4E23TrivialOffsetCalculatorILi1EjESC_NS0_6memory15LoadWithoutCastENSD_16StoreWithoutCastEEEviT_T0_T2_T3_T4_T5_,"",@"SHT_CUDA_INFO"
	.sectionflags	@""
	.align	4


	//----- nvinfo : EIATTR_CUDA_API_VERSION
	.align		4
        /*0000*/ 	.byte	0x04, 0x37
        /*0002*/ 	.short	(.L_1463 - .L_1462)
.L_1462:
        /*0004*/ 	.word	0x00000082


	//----- nvinfo : EIATTR_KPARAM_INFO
	.align		4
.L_1463:
        /*0008*/ 	.byte	0x04, 0x17
        /*000a*/ 	.short	(.L_1465 - .L_1464)
.L_1464:
        /*000c*/ 	.word	0x00000000
        /*0010*/ 	.short	0x0006
        /*0012*/ 	.short	0x0043
        /*0014*/ 	.byte	0x00, 0xf0, 0x05, 0x00


	//----- nvinfo : EIATTR_KPARAM_INFO
	.align		4
.L_1465:
        /*0018*/ 	.byte	0x04, 0x17
        /*001a*/ 	.short	(.L_1467 - .L_1466)
.L_1466:
        /*001c*/ 	.word	0x00000000
        /*0020*/ 	.short	0x0005
        /*0022*/ 	.short	0x0042
        /*0024*/ 	.byte	0x00, 0xf0, 0x05, 0x00


	//----- nvinfo : EIATTR_KPARAM_INFO
	.align		4
.L_1467:
        /*0028*/ 	.byte	0x04, 0x17
        /*002a*/ 	.short	(.L_1469 - .L_1468)
.L_1468:
        /*002c*/ 	.word	0x00000000
        /*0030*/ 	.short	0x0004
        /*0032*/ 	.short	0x0041
        /*0034*/ 	.byte	0x00, 0xf0, 0x05, 0x00


	//----- nvinfo : EIATTR_KPARAM_INFO
	.align		4
.L_1469:
        /*0038*/ 	.byte	0x04, 0x17
        /*003a*/ 	.short	(.L_1471 - .L_1470)
.L_1470:
        /*003c*/ 	.word	0x00000000
        /*0040*/ 	.short	0x0003
        /*0042*/ 	.short	0x0040
        /*0044*/ 	.byte	0x00, 0xf0, 0x05, 0x00


	//----- nvinfo : EIATTR_KPARAM_INFO
	.align		4
.L_1471:
        /*0048*/ 	.byte	0x04, 0x17
        /*004a*/ 	.short	(.L_1473 - .L_1472)
.L_1472:
        /*004c*/ 	.word	0x00000000
        /*0050*/ 	.short	0x0002
        /*0052*/ 	.short	0x0030
        /*0054*/ 	.byte	0x00, 0xf0, 0x41, 0x00


	//----- nvinfo : EIATTR_KPARAM_INFO
	.align		4
.L_1473:
        /*0058*/ 	.byte	0x04, 0x17
        /*005a*/ 	.short	(.L_1475 - .L_1474)
.L_1474:
        /*005c*/ 	.word	0x00000000
        /*0060*/ 	.short	0x0001
        /*0062*/ 	.short	0x0008
        /*0064*/ 	.byte	0x00, 0xf0, 0xa1, 0x00


	//----- nvinfo : EIATTR_KPARAM_INFO
	.align		4
.L_1475:
        /*0068*/ 	.byte	0x04, 0x17
        /*006a*/ 	.short	(.L_1477 - .L_1476)
.L_1476:
        /*006c*/ 	.word	0x00000000
        /*0070*/ 	.short	0x0000
        /*0072*/ 	.short	0x0000
        /*0074*/ 	.byte	0x00, 0xf0, 0x11, 0x00


	//----- nvinfo : EIATTR_SPARSE_MMA_MASK
	.align		4
.L_1477:
        /*0078*/ 	.byte	0x03, 0x50
        /*007a*/ 	.short	0x0000


	//----- nvinfo : EIATTR_MAXREG_COUNT
	.align		4
        /*007c*/ 	.byte	0x03, 0x1b
        /*007e*/ 	.short	0x00ff


	//----- nvinfo : EIATTR_MERCURY_ISA_VERSION
	.align		4
        /*0080*/ 	.byte	0x03, 0x5f
        /*0082*/ 	.short	0x0101


	//----- nvinfo : EIATTR_EXIT_INSTR_OFFSETS
	.align		4
        /*0084*/ 	.byte	0x04, 0x1c
        /*0086*/ 	.short	(.L_1479 - .L_1478)


	//   ....[0]....
.L_1478:
        /*0088*/ 	.word	0x00000610


	//   ....[1]....
        /*008c*/ 	.word	0x00000670


	//----- nvinfo : EIATTR_MAX_THREADS
	.align		4
.L_1479:
        /*0090*/ 	.byte	0x04, 0x05
        /*0092*/ 	.short	(.L_1481 - .L_1480)
.L_1480:
        /*0094*/ 	.word	0x00000080
        /*0098*/ 	.word	0x00000001
        /*009c*/ 	.word	0x00000001


	//----- nvinfo : EIATTR_CRS_STACK_SIZE
	.align		4
.L_1481:
        /*00a0*/ 	.byte	0x04, 0x1e
        /*00a2*/ 	.short	(.L_1483 - .L_1482)
.L_1482:
        /*00a4*/ 	.word	0x00000000


	//----- nvinfo : EIATTR_CBANK_PARAM_SIZE
	.align		4
.L_1483:
        /*00a8*/ 	.byte	0x03, 0x19
        /*00aa*/ 	.short	0x0044


	//----- nvinfo : EIATTR_PARAM_CBANK
	.align		4
        /*00ac*/ 	.byte	0x04, 0x0a
        /*00ae*/ 	.short	(.L_1485 - .L_1484)
	.align		4
.L_1484:
        /*00b0*/ 	.word	index@(.nv.constant0._ZN2at6native27unrolled_elementwise_kernelIZZZNS0_68_GLOBAL__N__08176361_30_ActivationHardsigmoidKernel_cu_f5210f67_354618hardsigmoid_kernelERNS_18TensorIteratorBaseEENKUlvE_clEvENKUlvE_clEvEUldE_St5arrayIPcLm2EELi4E23TrivialOffsetCalculatorILi1EjESC_NS0_6memory15LoadWithoutCastENSD_16StoreWithoutCastEEEviT_T0_T2_T3_T4_T5_)
        /*00b4*/ 	.short	0x0210
        /*00b6*/ 	.short	0x0044


	//----- nvinfo : EIATTR_SW_WAR
	.align		4
.L_1485:
        /*00b8*/ 	.byte	0x04, 0x36
        /*00ba*/ 	.short	(.L_1487 - .L_1486)
.L_1486:
        /*00bc*/ 	.word	0x00000008
.L_1487:


//--------------------- .nv.info._ZN2at6native29vectorized_elementwise_kernelILi2EZZZNS0_68_GLOBAL__N__08176361_30_ActivationHardsigmoidKernel_cu_f5210f67_354618hardsigmoid_kernelERNS_18TensorIteratorBaseEENKUlvE_clEvENKUlvE_clEvEUldE_St5arrayIPcLm2EEEEviT0_T1_ --------------------------
	.section	.nv.info._ZN2at6native29vectorized_elementwise_kernelILi2EZZZNS0_68_GLOBAL__N__08176361_30_ActivationHardsigmoidKernel_cu_f5210f67_354618hardsigmoid_kernelERNS_18TensorIteratorBaseEENKUlvE_clEvENKUlvE_clEvEUldE_St5arrayIPcLm2EEEEviT0_T1_,"",@"SHT_CUDA_INFO"
	.sectionflags	@""
	.align	4


	//----- nvinfo : EIATTR_CUDA_API_VERSION
	.align		4
        /*0000*/ 	.byte	0x04, 0x37
        /*0002*/ 	.short	(.L_1489 - .L_1488)
.L_1488:
        /*0004*/ 	.word	0x00000082


	//----- nvinfo : EIATTR_KPARAM_INFO
	.align		4
.L_1489:
        /*0008*/ 	.byte	0x04, 0x17
        /*000a*/ 	.short	(.L_1491 - .L_1490)
.L_1490:
        /*000c*/ 	.word	0x00000000
        /*0010*/ 	.short	0x0002
        /*0012*/ 	.short	0x0030
        /*0014*/ 	.byte	0x00, 0xf0, 0x41, 0x00


	//----- nvinfo : EIATTR_KPARAM_INFO
	.align		4
.L_1491:
        /*0018*/ 	.byte	0x04, 0x17
        /*001a*/ 	.short	(.L_1493 - .L_1492)
.L_1492:
        /*001c*/ 	.word	0x00000000
        /*0020*/ 	.short	0x0001
        /*0022*/ 	.short	0x0008
        /*0024*/ 	.byte	0x00, 0xf0, 0xa1, 0x00


	//----- nvinfo : EIATTR_KPARAM_INFO
	.align		4
.L_1493:
        /*0028*/ 	.byte	0x04, 0x17
        /*002a*/ 	.short	(.L_1495 - .L_1494)
.L_1494:
        /*002c*/ 	.word	0x00000000
        /*0030*/ 	.short	0x0000
        /*0032*/ 	.short	0x0000
        /*0034*/ 	.byte	0x00, 0xf0, 0x11, 0x00


	//----- nvinfo : EIATTR_SPARSE_MMA_MASK
	.align		4
.L_1495:
        /*0038*/ 	.byte	0x03, 0x50
        /*003a*/ 	.short	0x0000


	//----- nvinfo : EIATTR_MAXREG_COUNT
	.align		4
        /*003c*/ 	.byte	0x03, 0x1b
        /*003e*/ 	.short	0x00ff


	//----- nvinfo : EIATTR_MERCURY_ISA_VERSION
	.align		4
        /*0040*/ 	.byte	0x03, 0x5f
        /*0042*/ 	.short	0x0101


	//----- nvinfo : EIATTR_EXIT_INSTR_OFFSETS
	.align		4
        /*0044*/ 	.byte	0x04, 0x1c
        /*0046*/ 	.short	(.L_1497 - .L_1496)


	//   ....[0]....
.L_1496:
        /*0048*/ 	.word	0x000005d0


	//   ....[1]....
        /*004c*/ 	.word	0x00001290


	//   ....[2]....
        /*0050*/ 	.word	0x00001310


	//----- nvinfo : EIATTR_MAX_THREADS
	.align		4
.L_1497:
        /*0054*/ 	.byte	0x04, 0x05
        /*0056*/ 	.short	(.L_1499 - .L_1498)
.L_1498:
        /*0058*/ 	.word	0x00000080
        /*005c*/ 	.word	0x00000001
        /*0060*/ 	.word	0x00000001


	//----- nvinfo : EIATTR_CRS_STACK_SIZE
	.align		4
.L_1499:
        /*0064*/ 	.byte	0x04, 0x1e
        /*0066*/ 	.short	(.L_1501 - .L_1500)
.L_1500:
        /*0068*/ 	.word	0x00000000


	//----- nvinfo : EIATTR_CBANK_PARAM_SIZE
	.align		4
.L_1501:
        /*006c*/ 	.byte	0x03, 0x19
        /*006e*/ 	.short	0x0040


	//----- nvinfo : EIATTR_PARAM_CBANK
	.align		4
        /*0070*/ 	.byte	0x04, 0x0a
        /*0072*/ 	.short	(.L_1503 - .L_1502)
	.align		4
.L_1502:
        /*0074*/ 	.word	index@(.nv.constant0._ZN2at6native29vectorized_elementwise_kernelILi2EZZZNS0_68_GLOBAL__N__08176361_30_ActivationHardsigmoidKernel_cu_f5210f67_354618hardsigmoid_kernelERNS_18TensorIteratorBaseEENKUlvE_clEvENKUlvE_clEvEUldE_St5arrayIPcLm2EEEEviT0_T1_)
        /*0078*/ 	.short	0x0210
        /*007a*/ 	.short	0x0040


	//----- nvinfo : EIATTR_SW_WAR
	.align		4
.L_1503:
        /*007c*/ 	.byte	0x04, 0x36
        /*007e*/ 	.short	(.L_1505 - .L_1504)
.L_1504:
        /*0080*/ 	.word	0x00000008
.L_1505:


//--------------------- .nv.info._ZN2at6native29vectorized_elementwise_kernelILi4EZZZNS0_68_GLOBAL__N__08176361_30_ActivationHardsigmoidKernel_cu_f5210f67_354618hardsigmoid_kernelERNS_18TensorIteratorBaseEENKUlvE_clEvENKUlvE_clEvEUldE_St5arrayIPcLm2EEEEviT0_T1_ --------------------------
	.section	.nv.info._ZN2at6native29vectorized_elementwise_kernelILi4EZZZNS0_68_GLOBAL__N__08176361_30_ActivationHardsigmoidKernel_cu_f5210f67_354618hardsigmoid_kernelERNS_18TensorIteratorBaseEENKUlvE_clEvENKUlvE_clEvEUldE_St5arrayIPcLm2EEEEviT0_T1_,"",@"SHT_CUDA_INFO"
	.sectionflags	@""
	.align	4


	//----- nvinfo : EIATTR_CUDA_API_VERSION
	.align		4
        /*0000*/ 	.byte	0x04, 0x37
        /*0002*/ 	.short	(.L_1507 - .L_1506)
.L_1506:
        /*0004*/ 	.word	0x00000082


	//----- nvinfo : EIATTR_KPARAM_INFO
	.align		4
.L_1507:
        /*0008*/ 	.byte	0x04, 0x17
        /*000a*/ 	.short	(.L_1509 - .L_1508)
.L_1508:
        /*000c*/ 	.word	0x00000000
        /*0010*/ 	.short	0x0002
        /*0012*/ 	.short	0x0030
        /*0014*/ 	.byte	0x00, 0xf0, 0x41, 0x00


	//----- nvinfo : EIATTR_KPARAM_INFO
	.align		4
.L_1509:
        /*0018*/ 	.byte	0x04, 0x17
        /*001a*/ 	.short	(.L_1511 - .L_1510)
.L_1510:
        /*001c*/ 	.word	0x00000000
        /*0020*/ 	.short	0x0001
        /*0022*/ 	.short	0x0008
        /*0024*/ 	.byte	0x00, 0xf0, 0xa1, 0x00


	//----- nvinfo : EIATTR_KPARAM_INFO
	.align		4
.L_1511:
        /*0028*/ 	.byte	0x04, 0x17
        /*002a*/ 	.short	(.L_1513 - .L_1512)
.L_1512:
        /*002c*/ 	.word	0x00000000
        /*0030*/ 	.short	0x0000
        /*0032*/ 	.short	0x0000
        /*0034*/ 	.byte	0x00, 0xf0, 0x11, 0x00


	//----- nvinfo : EIATTR_SPARSE_MMA_MASK
	.align		4
.L_1513:
        /*0038*/ 	.byte	0x03, 0x50
        /*003a*/ 	.short	0x0000


	//----- nvinfo : EIATTR_MAXREG_COUNT
	.align		4
        /*003c*/ 	.byte	0x03, 0x1b
        /*003e*/ 	.short	0x00ff


	//----- nvinfo : EIATTR_MERCURY_ISA_VERSION
	.align		4
        /*0040*/ 	.byte	0x03, 0x5f
        /*0042*/ 	.short	0x0101


	//----- nvinfo : EIATTR_EXIT_INSTR_OFFSETS
	.align		4
        /*0044*/ 	.byte	0x04, 0x1c
        /*0046*/ 	.short	(.L_1515 - .L_1514)


	//   ....[0]....
.L_1514:
        /*0048*/ 	.word	0x000005d0


	//   ....[1]....
        /*004c*/ 	.word	0x00001290


	//   ....[2]....
        /*0050*/ 	.word	0x00001310


	//----- nvinfo : EIATTR_MAX_THREADS
	.align		4
.L_1515:
        /*0054*/ 	.byte	0x04, 0x05
        /*0056*/ 	.short	(.L_1517 - .L_1516)
.L_1516:
        /*0058*/ 	.word	0x00000080
        /*005c*/ 	.word	0x00000001
        /*0060*/ 	.word	0x00000001


	//----- nvinfo : EIATTR_CRS_STACK_SIZE
	.align		4
.L_1517:
        /*0064*/ 	.byte	0x04, 0x1e
        /*0066*/ 	.short	(.L_1519 - .L_1518)
.L_1518:
        /*0068*/ 	.word	0x00000000


	//----- nvinfo : EIATTR_CBANK_PARAM_SIZE
	.align		4
.L_1519:
        /*006c*/ 	.byte	0x03, 0x19
        /*006e*/ 	.short	0x0040


	//----- nvinfo : EIATTR_PARAM_CBANK
	.align		4
        /*0070*/ 	.byte	0x04, 0x0a
        /*0072*/ 	.short	(.L_1521 - .L_1520)
	.align		4
.L_1520:
        /*0074*/ 	.word	index@(.nv.constant0._ZN2at6native29vectorized_elementwise_kernelILi4EZZZNS0_68_GLOBAL__N__08176361_30_ActivationHardsigmoidKernel_cu_f5210f67_354618hardsigmoid_kernelERNS_18TensorIteratorBaseEENKUlvE_clEvENKUlvE_clEvEUldE_St5arrayIPcLm2EEEEviT0_T1_)
        /*0078*/ 	.short	0x0210
        /*007a*/ 	.short	0x0040


	//----- nvinfo : EIATTR_SW_WAR
	.align		4
.L_1521:
        /*007c*/ 	.byte	0x04, 0x36
        /*007e*/ 	.short	(.L_1523 - .L_1522)
.L_1522:
        /*0080*/ 	.word	0x00000008
.L_1523:


//--------------------- .nv.info._ZN2at6native29vectorized_elementwise_kernelILi8EZZZNS0_68_GLOBAL__N__08176361_30_ActivationHardsigmoidKernel_cu_f5210f67_354618hardsigmoid_kernelERNS_18TensorIteratorBaseEENKUlvE_clEvENKUlvE_clEvEUldE_St5arrayIPcLm2EEEEviT0_T1_ --------------------------
	.section	.nv.info._ZN2at6native29vectorized_elementwise_kernelILi8EZZZNS0_68_GLOBAL__N__08176361_30_ActivationHardsigmoidKernel_cu_f5210f67_354618hardsigmoid_kernelERNS_18TensorIteratorBaseEENKUlvE_clEvENKUlvE_clEvEUldE_St5arrayIPcLm2EEEEviT0_T1_,"",@"SHT_CUDA_INFO"
	.sectionflags	@""
	.align	4


	//----- nvinfo : EIATTR_CUDA_API_VERSION
	.align		4
        /*0000*/ 	.byte	0x04, 0x37
        /*0002*/ 	.short	(.L_1525 - .L_1524)
.L_1524:
        /*0004*/ 	.word	0x00000082


	//----- nvinfo : EIATTR_KPARAM_INFO
	.align		4
.L_1525:
        /*0008*/ 	.byte	0x04, 0x17
        /*000a*/ 	.short	(.L_1527 - .L_1526)
.L_1526:
        /*000c*/ 	.word	0x00000000
        /*0010*/ 	.short	0x0002
        /*0012*/ 	.short	0x0030
        /*0014*/ 	.byte	0x00, 0xf0, 0x41, 0x00


	//----- nvinfo : EIATTR_KPARAM_INFO
	.align		4
.L_1527:
        /*0018*/ 	.byte	0x04, 0x17
        /*001a*/ 	.short	(.L_1529 - .L_1528)
.L_1528:
        /*001c*/ 	.word	0x00000000
        /*0020*/ 	.short	0x0001
        /*0022*/ 	.short	0x0008
        /*0024*/ 	.byte	0x00, 0xf0, 0xa1, 0x00


	//----- nvinfo : EIATTR_KPARAM_INFO
	.align		4
.L_1529:
        /*0028*/ 	.byte	0x04, 0x17
        /*002a*/ 	.short	(.L_1531 - .L_1530)
.L_1530:
        /*002c*/ 	.word	0x00000000
        /*0030*/ 	.short	0x0000
        /*0032*/ 	.short	0x0000
        /*0034*/ 	.byte	0x00, 0xf0, 0x11, 0x00


	//----- nvinfo : EIATTR_SPARSE_MMA_MASK
	.align		4
.L_1531:
        /*0038*/ 	.byte	0x03, 0x50
        /*003a*/ 	.short	0x0000


	//----- nvinfo : EIATTR_MAXREG_COUNT
	.align		4
        /*003c*/ 	.byte	0x03, 0x1b
        /*003e*/ 	.short	0x00ff


	//----- nvinfo : EIATTR_MERCURY_ISA_VERSION
	.align		4
        /*0040*/ 	.byte	0x03, 0x5f
        /*0042*/ 	.short	0x0101


	//----- nvinfo : EIATTR_EXIT_INSTR_OFFSETS
	.align		4
        /*0044*/ 	.byte	0x04, 0x1c
        /*0046*/ 	.short	(.L_1533 - .L_1532)


	//   ....[0]....
.L_1532:
        /*0048*/ 	.word	0x000005d0


	//   ....[1]....
        /*004c*/ 	.word	0x00001290


	//   ....[2]....
        /*0050*/ 	.word	0x00001310


	//----- nvinfo : EIATTR_MAX_THREADS
	.align		4
.L_1533:
        /*0054*/ 	.byte	0x04, 0x05
        /*0056*/ 	.short	(.L_1535 - .L_1534)
.L_1534:
        /*0058*/ 	.word	0x00000080
        /*005c*/ 	.word	0x00000001
        /*0060*/ 	.word	0x00000001


	//----- nvinfo : EIATTR_CRS_STACK_SIZE
	.align		4
.L_1535:
        /*0064*/ 	.byte	0x04, 0x1e
        /*0066*/ 	.short	(.L_1537 - .L_1536)
.L_1536:
        /*0068*/ 	.word	0x00000000


	//----- nvinfo : EIATTR_CBANK_PARAM_SIZE
	.align		4
.L_1537:
        /*006c*/ 	.byte	0x03, 0x19
        /*006e*/ 	.short	0x0040


	//----- nvinfo : EIATTR_PARAM_CBANK
	.align		4
        /*0070*/ 	.byte	0x04, 0x0a
        /*0072*/ 	.short	(.L_1539 - .L_1538)
	.align		4
.L_1538:
        /*0074*/ 	.word	index@(.nv.constant0._ZN2at6native29vectorized_elementwise_kernelILi8EZZZNS0_68_GLOBAL__N__08176361_30_ActivationHardsigmoidKernel_cu_f5210f67_354618hardsigmoid_kernelERNS_18TensorIteratorBaseEENKUlvE_clEvENKUlvE_clEvEUldE_St5arrayIPcLm2EEEEviT0_T1_)
        /*0078*/ 	.short	0x0210
        /*007a*/ 	.short	0x0040


	//----- nvinfo : EIATTR_SW_WAR
	.align		4
.L_1539:
        /*007c*/ 	.byte	0x04, 0x36
        /*007e*/ 	.short	(.L_1541 - .L_1540)
.L_1540:
        /*0080*/ 	.word	0x00000008
.L_1541:


//--------------------- .nv.callgraph             --------------------------
	.section	.nv.callgraph,"",@"SHT_CUDA_CALLGRAPH"
	.align	4
	.sectionentsize	8
	.align		4
        /*0000*/ 	.word	0x00000000
	.align		4
        /*0004*/ 	.word	0xffffffff
	.align		4
        /*0008*/ 	.word	index@(_ZN2at6native18elementwise_kernelILi128ELi4EZNS0_15gpu_kernel_implIZZZNS0_68_GLOBAL__N__08176361_30_ActivationHardsigmoidKernel_cu_f5210f67_354627hardsigmoid_backward_kernelERNS_18TensorIteratorBaseEENKUlvE_clEvENKUlvE2_clEvEUlN3c108BFloat16ES9_E_EEvS5_RKT_EUliE_EEviT1_)
	.align		4
        /*000c*/ 	.word	index@(__assertfail)
	.align		4
        /*0010*/ 	.word	index@(_ZN2at6native27unrolled_elementwise_kernelIZZZNS0_68_GLOBAL__N__08176361_30_ActivationHardsigmoidKernel_cu_f5210f67_354627hardsigmoid_backward_kernelERNS_18TensorIteratorBaseEENKUlvE_clEvENKUlvE2_clEvEUlN3c108BFloat16ES8_E_St5arrayIPcLm3EELi4E23TrivialOffsetCalculatorILi2EjESD_ILi1EjENS0_6memory12LoadWithCastILi2EEENSG_13StoreWithCastILi1EEEEEviT_T0_T2_T3_T4_T5_)
	.align		4
        /*0014*/ 	.word	index@(__assertfail)
	.align		4
        /*0018*/ 	.word	index@(_ZN2at6native18elementwise_kernelILi128ELi4EZNS0_15gpu_kernel_implIZZZNS0_68_GLOBAL__N__08176361_30_ActivationHardsigmoidKernel_cu_f5210f67_354627hardsigmoid_backward_kernelERNS_18TensorIteratorBaseEENKUlvE_clEvENKUlvE1_clEvEUlN3c104HalfES9_E_EEvS5_RKT_EUliE_EEviT1_)
	.align		4
        /*001c*/ 	.word	index@(__assertfail)
	.align		4
        /*0020*/ 	.word	index@(_ZN2at6native27unrolled_elementwise_kernelIZZZNS0_68_GLOBAL__N__08176361_30_ActivationHardsigmoidKernel_cu_f5210f67_354627hardsigmoid_backward_kernelERNS_18TensorIteratorBaseEENKUlvE_clEvENKUlvE1_clEvEUlN3c104HalfES8_E_St5arrayIPcLm3EELi4E23TrivialOffsetCalculatorILi2EjESD_ILi1EjENS0_6memory12LoadWithCastILi2EEENSG_13StoreWithCastILi1EEEEEviT_T0_T2_T3_T4_T5_)
	.align		4
        /*0024*/ 	.word	index@(__assertfail)
	.align		4
        /*0028*/ 	.word	index@(_ZN2at6native18elementwise_kernelILi128ELi4EZNS0_15gpu_kernel_implIZZZNS0_68_GLOBAL__N__08176361_30_ActivationHardsigmoidKernel_cu_f5210f67_354627hardsigmoid_backward_kernelERNS_18TensorIteratorBaseEENKUlvE_clEvENKUlvE0_clEvEUlffE_EEvS5_RKT_EUliE_EEviT1_)
	.align		4
        /*002c*/ 	.word	index@(__assertfail)
	.align		4
        /*0030*/ 	.word	index@(_ZN2at6native27unrolled_elementwise_kernelIZZZNS0_68_GLOBAL__N__08176361_30_ActivationHardsigmoidKernel_cu_f5210f67_354627hardsigmoid_backward_kernelERNS_18TensorIteratorBaseEENKUlvE_clEvENKUlvE0_clEvEUlffE_St5arrayIPcLm3EELi4E23TrivialOffsetCalculatorILi2EjESB_ILi1EjENS0_6memory12LoadWithCastILi2EEENSE_13StoreWithCastILi1EEEEEviT_T0_T2_T3_T4_T5_)
	.align		4
        /*0034*/ 	.word	index@(__assertfail)
	.align		4
        /*0038*/ 	.word	index@(_ZN2at6native18elementwise_kernelILi128ELi4EZNS0_15gpu_kernel_implIZZZNS0_68_GLOBAL__N__08176361_30_ActivationHardsigmoidKernel_cu_f5210f67_354627hardsigmoid_backward_kernelERNS_18TensorIteratorBaseEENKUlvE_clEvENKUlvE_clEvEUlddE_EEvS5_RKT_EUliE_EEviT1_)
	.align		4
        /*003c*/ 	.word	index@(__assertfail)
	.align		4
        /*0040*/ 	.word	index@(_ZN2at6native27unrolled_elementwise_kernelIZZZNS0_68_GLOBAL__N__08176361_30_ActivationHardsigmoidKernel_cu_f5210f67_354627hardsigmoid_backward_kernelERNS_18TensorIteratorBaseEENKUlvE_clEvENKUlvE_clEvEUlddE_St5arrayIPcLm3EELi4E23TrivialOffsetCalculatorILi2EjESB_ILi1EjENS0_6memory12LoadWithCastILi2EEENSE_13StoreWithCastILi1EEEEEviT_T0_T2_T3_T4_T5_)
	.align		4
        /*0044*/ 	.word	index@(__assertfail)
	.align		4
        /*0048*/ 	.word	index@(_ZN2at6native18elementwise_kernelILi128ELi4EZNS0_15gpu_kernel_implIZZZNS0_68_GLOBAL__N__08176361_30_ActivationHardsigmoidKernel_cu_f5210f67_354618hardsigmoid_kernelERNS_18TensorIteratorBaseEENKUlvE_clEvENKUlvE2_clEvEUlN3c108BFloat16EE_EEvS5_RKT_EUliE_EEviT1_)
	.align		4
        /*004c*/ 	.word	index@(__assertfail)
	.align		4
        /*0050*/ 	.word	index@(_ZN2at6native27unrolled_elementwise_kernelIZZZNS0_68_GLOBAL__N__08176361_30_ActivationHardsigmoidKernel_cu_f5210f67_354618hardsigmoid_kernelERNS_18TensorIteratorBaseEENKUlvE_clEvENKUlvE2_clEvEUlN3c108BFloat16EE_St5arrayIPcLm2EELi4E23TrivialOffsetCalculatorILi1EjESE_NS0_6memory12LoadWithCastILi1EEENSF_13StoreWithCastILi1EEEEEviT_T0_T2_T3_T4_T5_)
	.align		4
        /*0054*/ 	.word	index@(__assertfail)
	.align		4
        /*0058*/ 	.word	index@(_ZN2at6native18elementwise_kernelILi128ELi4EZNS0_15gpu_kernel_implIZZZNS0_68_GLOBAL__N__08176361_30_ActivationHardsigmoidKernel_cu_f5210f67_354618hardsigmoid_kernelERNS_18TensorIteratorBaseEENKUlvE_clEvENKUlvE1_clEvEUlN3c104HalfEE_EEvS5_RKT_EUliE_EEviT1_)
	.align		4
        /*005c*/ 	.word	index@(__assertfail)
	.align		4
        /*0060*/ 	.word	index@(_ZN2at6native27unrolled_elementwise_kernelIZZZNS0_68_GLOBAL__N__08176361_30_ActivationHardsigmoidKernel_cu_f5210f67_354618hardsigmoid_kernelERNS_18TensorIteratorBaseEENKUlvE_clEvENKUlvE1_clEvEUlN3c104HalfEE_St5arrayIPcLm2EELi4E23TrivialOffsetCalculatorILi1EjESE_NS0_6memory12LoadWithCastILi1EEENSF_13StoreWithCastILi1EEEEEviT_T0_T2_T3_T4_T5_)
	.align		4
        /*0064*/ 	.word	index@(__assertfail)
	.align		4
        /*0068*/ 	.word	index@(_ZN2at6native18elementwise_kernelILi128ELi4EZNS0_15gpu_kernel_implIZZZNS0_68_GLOBAL__N__08176361_30_ActivationHardsigmoidKernel_cu_f5210f67_354618hardsigmoid_kernelERNS_18TensorIteratorBaseEENKUlvE_clEvENKUlvE0_clEvEUlfE_EEvS5_RKT_EUliE_EEviT1_)
	.align		4
        /*006c*/ 	.word	index@(__assertfail)
	.align		4
        /*0070*/ 	.word	index@(_ZN2at6native27unrolled_elementwise_kernelIZZZNS0_68_GLOBAL__N__08176361_30_ActivationHardsigmoidKernel_cu_f5210f67_354618hardsigmoid_kernelERNS_18TensorIteratorBaseEENKUlvE_clEvENKUlvE0_clEvEUlfE_St5arrayIPcLm2EELi4E23TrivialOffsetCalculatorILi1EjESC_NS0_6memory12LoadWithCastILi1EEENSD_13StoreWithCastILi1EEEEEviT_T0_T2_T3_T4_T5_)
	.align		4
        /*0074*/ 	.word	index@(__assertfail)
	.align		4
        /*0078*/ 	.word	index@(_ZN2at6native18elementwise_kernelILi128ELi4EZNS0_15gpu_kernel_implIZZZNS0_68_GLOBAL__N__08176361_30_ActivationHardsigmoidKernel_cu_f5210f67_354618hardsigmoid_kernelERNS_18TensorIteratorBaseEENKUlvE_clEvENKUlvE_clEvEUldE_EEvS5_RKT_EUliE_EEviT1_)
	.align		4
        /*007c*/ 	.word	index@(__assertfail)
	.align		4
        /*0080*/ 	.word	index@(_ZN2at6native27unrolled_elementwise_kernelIZZZNS0_68_GLOBAL__N__08176361_30_ActivationHardsigmoidKernel_cu_f5210f67_354618hardsigmoid_kernelERNS_18TensorIteratorBaseEENKUlvE_clEvENKUlvE_clEvEUldE_St5arrayIPcLm2EELi4E23TrivialOffsetCalculatorILi1EjESC_NS0_6memory12LoadWithCastILi1EEENSD_13StoreWithCastILi1EEEEEviT_T0_T2_T3_T4_T5_)
	.align		4
        /*0084*/ 	.word	index@(__assertfail)
	.align		4
        /*0088*/ 	.word	0x00000000
	.align		4
        /*008c*/ 	.word	0xfffffffe
	.align		4
        /*0090*/ 	.word	0x00000000
	.align		4
        /*0094*/ 	.word	0xfffffffd
	.align		4
        /*0098*/ 	.word	0x00000000
	.align		4
        /*009c*/ 	.word	0xfffffffc


//--------------------- .nv.constant4             --------------------------
	.section	.nv.constant4,"a",@progbits
	.align	8
	.align		8
.nv.constant4:
        /*0000*/ 	.dword	__assertfail
	.align		8
        /*0008*/ 	.dword	__unnamed_1
	.align		8
        /*0010*/ 	.dword	__unnamed_2
	.align		8
        /*0018*/ 	.dword	__unnamed_3
	.align		8
        /*0020*/ 	.dword	__unnamed_4
	.align		8
        /*0028*/ 	.dword	__unnamed_5
	.align		8
        /*0030*/ 	.dword	__unnamed_6
	.align		8
        /*0038*/ 	.dword	__unnamed_7
	.align		8
        /*0040*/ 	.dword	__unnamed_8
	.align		8
        /*0048*/ 	.dword	_ZN66_INTERNAL_08176361_30_ActivationHardsigmoidKernel_cu_f5210f67_35464cuda3std3__468_GLOBAL__N__08176361_30_ActivationHardsigmoidKernel_cu_f5210f67_35466ignoreE
	.align		8
        /*0050*/ 	.dword	_ZN66_INTERNAL_08176361_30_ActivationHardsigmoidKernel_cu_f5210f67_35464cuda3std3__45__cpo5beginE
	.align		8
        /*0058*/ 	.dword	_ZN66_INTERNAL_08176361_30_ActivationHardsigmoidKernel_cu_f5210f67_35464cuda3std3__45__cpo3endE
	.align		8
        /*0060*/ 	.dword	_ZN66_INTERNAL_08176361_30_ActivationHardsigmoidKernel_cu_f5210f67_35464cuda3std3__45__cpo6cbeginE
	.align		8
        /*0068*/ 	.dword	_ZN66_INTERNAL_08176361_30_ActivationHardsigmoidKernel_cu_f5210f67_35464cuda3std3__45__cpo4cendE
	.align		8
        /*0070*/ 	.dword	_ZN66_INTERNAL_08176361_30_ActivationHardsigmoidKernel_cu_f5210f67_35464cuda3std3__45__cpo6rbeginE
	.align		8
        /*0078*/ 	.dword	_ZN66_INTERNAL_08176361_30_ActivationHardsigmoidKernel_cu_f5210f67_35464cuda3std3__45__cpo4rendE
	.align		8
        /*0080*/ 	.dword	_ZN66_INTERNAL_08176361_30_ActivationHardsigmoidKernel_cu_f5210f67_35464cuda3std3__45__cpo7crbeginE
	.align		8
        /*0088*/ 	.dword	_ZN66_INTERNAL_08176361_30_ActivationHardsigmoidKernel_cu_f5210f67_35464cuda3std3__45__cpo5crendE
	.align		8
        /*0090*/ 	.dword	_ZN66_INTERNAL_08176361_30_ActivationHardsigmoidKernel_cu_f5210f67_35464cuda3std3__419piecewise_constructE
	.align		8
        /*0098*/ 	.dword	_ZN66_INTERNAL_08176361_30_ActivationHardsigmoidKernel_cu_f5210f67_35464cuda3std3__48in_placeE
	.align		8
        /*00a0*/ 	.dword	_ZN66_INTERNAL_08176361_30_ActivationHardsigmoidKernel_cu_f5210f67_35464cuda3std3__420unreachable_sentinelE
	.align		8
        /*00a8*/ 	.dword	_ZN66_INTERNAL_08176361_30_ActivationHardsigmoidKernel_cu_f5210f67_35464cuda3std6ranges3__45__cpo4swapE
	.align		8
        /*00b0*/ 	.dword	_ZN66_INTERNAL_08176361_30_ActivationHardsigmoidKernel_cu_f5210f67_35464cuda3std6ranges3__45__cpo9iter_moveE
	.align		8
        /*00b8*/ 	.dword	_ZN66_INTERNAL_08176361_30_ActivationHardsigmoidKernel_cu_f5210f67_35464cuda3std6ranges3__45__cpo5beginE
	.align		8
        /*00c0*/ 	.dword	_ZN66_INTERNAL_08176361_30_ActivationHardsigmoidKernel_cu_f5210f67_35464cuda3std6ranges3__45__cpo3endE
	.align		8
        /*00c8*/ 	.dword	_ZN66_INTERNAL_08176361_30_ActivationHardsigmoidKernel_cu_f5210f67_35464cuda3std6ranges3__45__cpo6cbeginE
	.align		8
        /*00d0*/ 	.dword	_ZN66_INTERNAL_08176361_30_ActivationHardsigmoidKernel_cu_f5210f67_35464cuda3std6ranges3__45__cpo4cendE
	.align		8
        /*00d8*/ 	.dword	_ZN66_INTERNAL_08176361_30_ActivationHardsigmoidKernel_cu_f5210f67_35464cuda3std6ranges3__45__cpo7advanceE
	.align		8
        /*00e0*/ 	.dword	_ZN66_INTERNAL_08176361_30_ActivationHardsigmoidKernel_cu_f5210f67_35464cuda3std6ranges3__45__cpo9iter_swapE
	.align		8
        /*00e8*/ 	.dword	_ZN66_INTERNAL_08176361_30_ActivationHardsigmoidKernel_cu_f5210f67_35464cuda3std6ranges3__45__cpo4nextE
	.align		8
        /*00f0*/ 	.dword	_ZN66_INTERNAL_08176361_30_ActivationHardsigmoidKernel_cu_f5210f67_35464cuda3std6ranges3__45__cpo4prevE
	.align		8
        /*00f8*/ 	.dword	_ZN66_INTERNAL_08176361_30_ActivationHardsigmoidKernel_cu_f5210f67_35464cuda3std6ranges3__45__cpo4dataE
	.align		8
        /*0100*/ 	.dword	_ZN66_INTERNAL_08176361_30_ActivationHardsigmoidKernel_cu_f5210f67_35464cuda3std6ranges3__45__cpo5cdataE
	.align		8
        /*0108*/ 	.dword	_ZN66_INTERNAL_08176361_30_ActivationHardsigmoidKernel_cu_f5210f67_35464cuda3std6ranges3__45__cpo4sizeE
	.align		8
        /*0110*/ 	.dword	_ZN66_INTERNAL_08176361_30_ActivationHardsigmoidKernel_cu_f5210f67_35464cuda3std6ranges3__45__cpo5ssizeE
	.align		8
        /*0118*/ 	.dword	_ZN66_INTERNAL_08176361_30_ActivationHardsigmoidKernel_cu_f5210f67_35464cuda3std6ranges3__45__cpo8distanceE
	.align		8
        /*0120*/ 	.dword	_ZN66_INTERNAL_08176361_30_ActivationHardsigmoidKernel_cu_f5210f67_35466thrust23THRUST_300001_SM_900_NS6system6detail10sequential3seqE
	.align		8
        /*0128*/ 	.dword	$str$6
	.align		8
        /*0130*/ 	.dword	$str$7


//--------------------- .text._ZN2at6native18elementwise_kernelILi128ELi4EZNS0_15gpu_kernel_implIZZZNS0_68_GLOBAL__N__08176361_30_ActivationHardsigmoidKernel_cu_f5210f67_354627hardsigmoid_backward_kernelERNS_18TensorIteratorBaseEENKUlvE_clEvENKUlvE2_clEvEUlN3c108BFloat16ES9_E_EEvS5_RKT_EUliE_EEviT1_ --------------------------
	.section	.text._ZN2at6native18elementwise_kernelILi128ELi4EZNS0_15gpu_kernel_implIZZZNS0_68_GLOBAL__N__08176361_30_ActivationHardsigmoidKernel_cu_f5210f67_354627hardsigmoid_backward_kernelERNS_18TensorIteratorBaseEENKUlvE_clEvENKUlvE2_clEvEUlN3c108BFloat16ES9_E_EEvS5_RKT_EUliE_EEviT1_,"ax",@progbits
	.align	128
        .global         _ZN2at6native18elementwise_kernelILi128ELi4EZNS0_15gpu_kernel_implIZZZNS0_68_GLOBAL__N__08176361_30_ActivationHardsigmoidKernel_cu_f5210f67_354627hardsigmoid_backward_kernelERNS_18TensorIteratorBaseEENKUlvE_clEvENKUlvE2_clEvEUlN3c108BFloat16ES9_E_EEvS5_RKT_EUliE_EEviT1_
        .type           _ZN2at6native18elementwise_kernelILi128ELi4EZNS0_15gpu_kernel_implIZZZNS0_68_GLOBAL__N__08176361_30_ActivationHardsigmoidKernel_cu_f5210f67_354627hardsigmoid_backward_kernelERNS_18TensorIteratorBaseEENKUlvE_clEvENKUlvE2_clEvEUlN3c108BFloat16ES9_E_EEvS5_RKT_EUliE_EEviT1_,@function
        .size           _ZN2at6native18elementwise_kernelILi128ELi4EZNS0_15gpu_kernel_implIZZZNS0_68_GLOBAL__N__08176361_30_ActivationHardsigmoidKernel_cu_f5210f67_354627hardsigmoid_backward_kernelERNS_18TensorIteratorBaseEENKUlvE_clEvENKUlvE2_clEvEUlN3c108BFloat16ES9_E_EEvS5_RKT_EUliE_EEviT1_,(.L_x_5814 - _ZN2at6native18elementwise_kernelILi128ELi4EZNS0_15gpu_kernel_implIZZZNS0_68_GLOBAL__N__08176361_30_ActivationHardsigmoidKernel_cu_f5210f67_354627hardsigmoid_backward_kernelERNS_18TensorIteratorBaseEENKUlvE_clEvENKUlvE2_clEvEUlN3c108BFloat16ES9_E_EEvS5_RKT_EUliE_EEviT1_)
        .other          _ZN2at6native18elementwise_kernelILi128ELi4EZNS0_15gpu_kernel_implIZZZNS0_68_GLOBAL__N__08176361_30_ActivationHardsigmoidKernel_cu_f5210f67_354627hardsigmoid_backward_kernelERNS_18TensorIteratorBaseEENKUlvE_clEvENKUlvE2_clEvEUlN3c108BFloat16ES9_E_EEvS5_RKT_EUliE_EEviT1_,@"STO_CUDA_ENTRY STV_DEFAULT"
_ZN2at6native18elementwise_kernelILi128ELi4EZNS0_15gpu_kernel_implIZZZNS0_68_GLOBAL__N__08176361_30_ActivationHardsigmoidKernel_cu_f5210f67_354627hardsigmoid_backward_kernelERNS_18TensorIteratorBaseEENKUlvE_clEvENKUlvE2_clEvEUlN3c108BFloat16ES9_E_EEvS5_RKT_EUliE_EEviT1_:
.text._ZN2at6native18elementwise_kernelILi128ELi4EZNS0_15gpu_kernel_implIZZZNS0_68_GLOBAL__N__08176361_30_ActivationHardsigmoidKernel_cu_f5210f67_354627hardsigmoid_backward_kernelERNS_18TensorIteratorBaseEENKUlvE_clEvENKUlvE2_clEvEUlN3c108BFloat16ES9_E_EEvS5_RKT_EUliE_EEviT1_:
[----:B------:R-:W0:Y:S01]  /*0000*/  LDC R1, c[0x0][0x28] ;  /* 0x00000a00ff017b82 */ /* 0x000e220000000800 */
[----:B------:R-:W1:Y:S01]  /*0010*/  S2R R18, SR_CTAID.X ;  /* 0x0000000000127919 */ /* 0x000e620000002500 */
[----:B------:R-:W-:Y:S01]  /*0020*/  ULDC UR4, c[0x0][0x210] ;  /* 0x0000840000047ab9 */ /* 0x000fe20000000800 */
[----:B------:R-:W-:Y:S01]  /*0030*/  ULDC.64 UR36, c[0x0][0x208] ;  /* 0x0000820000247ab9 */ /* 0x000fe20000000a00 */
[----:B------:R-:W-:Y:S01]  /*0040*/  BSSY B6, `(.L_x_0) ;  /* 0x0000471000067945 */ /* 0x000fe20003800000 */
[----:B------:R-:W1:Y:S02]  /*0050*/  S2R R23, SR_TID.X ;  /* 0x0000000000177919 */ /* 0x000e640000002100 */
[----:B-1----:R-:W-:-:S05]  /*0060*/  IMAD R19, R18, 0x200, R23 ;  /* 0x0000020012137824 */ /* 0x002fca00078e0217 */
[----:B------:R-:W-:-:S13]  /*0070*/  ISETP.GE.AND P0, PT, R19, UR4, PT ;  /* 0x0000000413007c0c */ /* 0x000fda000bf06270 */
[----:B0-----:R-:W-:Y:S05]  /*0080*/  @P0 BRA `(.L_x_1) ;  /* 0x0000004400b00947 */ /* 0x001fea0003800000 */
[----:B------:R-:W0:Y:S01]  /*0090*/  LDC R6, c[0x0][0x218] ;  /* 0x00008600ff067b82 */ /* 0x000e220000000800 */
[----:B------:R-:W-:Y:S02]  /*00a0*/  IMAD.MOV.U32 R22, RZ, RZ, RZ ;  /* 0x000000ffff167224 */ /* 0x000fe400078e00ff */
[----:B------:R-:W-:Y:S02]  /*00b0*/  IMAD.MOV.U32 R0, RZ, RZ, RZ ;  /* 0x000000ffff007224 */ /* 0x000fe400078e00ff */
[----:B------:R-:W-:Y:S01]  /*00c0*/  IMAD.MOV.U32 R16, RZ, RZ, RZ ;  /* 0x000000ffff107224 */ /* 0x000fe200078e00ff */
[----:B0-----:R-:W-:-:S13]  /*00d0*/  ISETP.NE.AND P0, PT, R6, RZ, PT ;  /* 0x000000ff0600720c */ /* 0x001fda0003f05270 */
[----:B------:R-:W-:Y:S05]  /*00e0*/  @!P0 BRA `(.L_x_2) ;  /* 0x0000001400788947 */ /* 0x000fea0003800000 */
[----:B------:R-:W-:Y:S01]  /*00f0*/  IMAD.MOV.U32 R2, RZ, RZ, RZ ;  /* 0x000000ffff027224 */ /* 0x000fe200078e00ff */
[----:B------:R-:W-:Y:S01]  /*0100*/  ULDC.64 UR4, c[0x0][0x220] ;  /* 0x0000880000047ab9 */ /* 0x000fe20000000a00 */
[----:B------:R-:W-:Y:S01]  /*0110*/  IMAD.MOV.U32 R3, RZ, RZ, R19 ;  /* 0x000000ffff037224 */ /* 0x000fe200078e0013 */
[----:B------:R-:W-:Y:S01]  /*0120*/  ISETP.NE.AND P0, PT, R6, 0x1, PT ;  /* 0x000000010600780c */ /* 0x000fe20003f05270 */
[----:B------:R-:W-:Y:S01]  /*0130*/  ULDC UR6, c[0x0][0x350] ;  /* 0x0000d40000067ab9 */ /* 0x000fe20000000800 */
[----:B------:R-:W-:Y:S01]  /*0140*/  IMAD.HI.U32 R4, R19, UR4, R2 ;  /* 0x0000000413047c27 */ /* 0x000fe2000f8e0002 */
[----:B------:R-:W-:-:S04]  /*0150*/  ULDC UR4, c[0x0][0x21c] ;  /* 0x0000870000047ab9 */ /* 0x000fc80000000800 */
[----:B------:R-:W-:-:S05]  /*0160*/  SHF.R.U32.HI R5, RZ, UR5, R4 ;  /* 0x00000005ff057c19 */ /* 0x000fca0008011604 */
[----:B------:R-:W-:-:S04]  /*0170*/  IMAD.MOV R0, RZ, RZ, -R5 ;  /* 0x000000ffff007224 */ /* 0x000fc800078e0a05 */
[----:B------:R-:W-:Y:S01]  /*0180*/  IMAD R19, R0, UR4, R19 ;  /* 0x0000000400137c24 */ /* 0x000fe2000f8e0213 */
[----:B------:R-:W-:-:S03]  /*0190*/  ULDC.64 UR4, c[0x0][0x348] ;  /* 0x0000d20000047ab9 */ /* 0x000fc60000000a00 */
[C---:B------:R-:W-:Y:S02]  /*01a0*/  IMAD R16, R19.reuse, UR4, RZ ;  /* 0x0000000413107c24 */ /* 0x040fe4000f8e02ff */
[C---:B------:R-:W-:Y:S02]  /*01b0*/  IMAD R0, R19.reuse, UR5, RZ ;  /* 0x0000000513007c24 */ /* 0x040fe4000f8e02ff */
[----:B------:R-:W-:Y:S01]  /*01c0*/  IMAD R22, R19, UR6, RZ ;  /* 0x0000000613167c24 */ /* 0x000fe2000f8e02ff */
[----:B------:R-:W-:Y:S06]  /*01d0*/  @!P0 BRA `(.L_x_2) ;  /* 0x00000014003c8947 */ /* 0x000fec0003800000 */
[----:B------:R-:W-:Y:S01]  /*01e0*/  IMAD.MOV.U32 R4, RZ, RZ, RZ ;  /* 0x000000ffff047224 */ /* 0x000fe200078e00ff */
[----:B------:R-:W-:Y:S01]  /*01f0*/  ULDC.64 UR8, c[0x0][0x228] ;  /* 0x00008a0000087ab9 */ /* 0x000fe20000000a00 */
[----:B------:R-:W-:Y:S01]  /*0200*/  ULDC UR4, c[0x0][0x230] ;  /* 0x00008c0000047ab9 */ /* 0x000fe20000000800 */
[----:B------:R-:W-:Y:S01]  /*0210*/  ISETP.NE.AND P0, PT, R6, 0x2, PT ;  /* 0x000000020600780c */ /* 0x000fe20003f05270 */
[----:B------:R-:W-:-:S05]  /*0220*/  IMAD.HI.U32 R2, R5, UR9, R4 ;  /* 0x0000000905027c27 */ /* 0x000fca000f8e0004 */
[----:B------:R-:W-:Y:S01]  /*0230*/  SHF.R.U32.HI R3, RZ, UR4, R2 ;  /* 0x00000004ff037c19 */ /* 0x000fe20008011602 */
[----:B------:R-:W-:-:S04]  /*0240*/  ULDC UR4, c[0x0][0x354] ;  /* 0x0000d50000047ab9 */ /* 0x000fc80000000800 */
[----:B------:R-:W-:-:S04]  /*0250*/  IMAD.MOV R4, RZ, RZ, -R3 ;  /* 0x000000ffff047224 */ /* 0x000fc800078e0a03 */
[----:B------:R-:W-:Y:S01]  /*0260*/  IMAD R5, R4, UR8, R5 ;  /* 0x0000000804057c24 */ /* 0x000fe2000f8e0205 */
[----:B------:R-:W-:-:S03]  /*0270*/  ULDC.64 UR8, c[0x0][0x358] ;  /* 0x0000d60000087ab9 */ /* 0x000fc60000000a00 */
[C---:B------:R-:W-:Y:S02]  /*0280*/  IMAD R22, R5.reuse, UR9, RZ ;  /* 0x0000000905167c24 */ /* 0x040fe4000f8e02ff */
[C---:B------:R-:W-:Y:S02]  /*0290*/  IMAD R16, R5.reuse, UR4, R16 ;  /* 0x0000000405107c24 */ /* 0x040fe4000f8e0210 */
[----:B------:R-:W-:Y:S02]  /*02a0*/  IMAD R0, R5, UR8, R0 ;  /* 0x0000000805007c24 */ /* 0x000fe4000f8e0200 */
[----:B------:R-:W-:Y:S01]  /*02b0*/  IMAD R22, R19, UR6, R22 ;  /* 0x0000000613167c24 */ /* 0x000fe2000f8e0216 */
[----:B------:R-:W-:Y:S06]  /*02c0*/  @!P0 BRA `(.L_x_2) ;  /* 0x0000001400008947 */ /* 0x000fec0003800000 */
[----:B------:R-:W-:Y:S01]  /*02d0*/  IMAD.MOV.U32 R2, RZ, RZ, RZ ;  /* 0x000000ffff027224 */ /* 0x000fe200078e00ff */
[----:B------:R-:W-:Y:S01]  /*02e0*/  ULDC.64 UR4, c[0x0][0x238] ;  /* 0x00008e0000047ab9 */ /* 0x000fe20000000a00 */
        /* <DEDUP_REMOVED lines=8> */
[C---:B------:R-:W-:Y:S02]  /*0370*/  IMAD R16, R3.reuse, UR4, R16 ;  /* 0x0000000403107c24 */ /* 0x040fe4000f8e0210 */
[C---:B------:R-:W-:Y:S02]  /*0380*/  IMAD R0, R3.reuse, UR5, R0 ;  /* 0x0000000503007c24 */ /* 0x040fe4000f8e0200 */
[----:B------:R-:W-:Y:S01]  /*0390*/  IMAD R22, R3, UR6, R22 ;  /* 0x0000000603167c24 */ /* 0x000fe2000f8e0216 */
        /* <DEDUP_REMOVED lines=297> */
[----:B------:R-:W-:Y:S02]  /*1630*/  ULDC UR6, c[0x0][0x470] ;  /* 0x00011c0000067ab9 */ /* 0x000fe40000000800 */
        /* <DEDUP_REMOVED lines=8> */
[----:B------:R-:W-:-:S07]  /*16c0*/  IMAD R22, R3, UR6, R22 ;  /* 0x0000000603167c24 */ /* 0x000fce000f8e0216 */
.L_x_2:
[----:B------:R-:W0:Y:S01]  /*16d0*/  LDC.U8 R5, c[0x0][0x4a9] ;  /* 0x00012a40ff057b82 */ /* 0x000e220000000000 */
[----:B------:R-:W-:Y:S01]  /*16e0*/  ULDC.64 UR4, c[0x0][0x478] ;  /* 0x00011e0000047ab9 */ /* 0x000fe20000000a00 */
[----:B------:R-:W-:Y:S01]  /*16f0*/  ULDC.64 UR6, c[0x0][0x480] ;  /* 0x0001200000067ab9 */ /* 0x000fe20000000a00 */
[----:B------:R-:W-:Y:S02]  /*1700*/  IADD3 R16, P1, R16, UR4, RZ ;  /* 0x0000000410107c10 */ /* 0x000fe4000ff3e0ff */
[----:B------:R-:W-:-:S03]  /*1710*/  IADD3 R2, P2, R0, UR6, RZ ;  /* 0x0000000600027c10 */ /* 0x000fc6000ff5e0ff */
[----:B------:R-:W-:Y:S02]  /*1720*/  IMAD.X R17, RZ, RZ, UR5, P1 ;  /* 0x00000005ff117e24 */ /* 0x000fe400088e06ff */
[----:B------:R-:W-:Y:S01]  /*1730*/  IMAD.X R3, RZ, RZ, UR7, P2 ;  /* 0x00000007ff037e24 */ /* 0x000fe200090e06ff */
[----:B0-----:R-:W-:-:S04]  /*1740*/  PRMT R4, R5, 0x9910, RZ ;  /* 0x0000991005047816 */ /* 0x001fc800000000ff */
[----:B------:R-:W-:-:S13]  /*1750*/  ISETP.GT.AND P0, PT, R4, 0x9, PT ;  /* 0x000000090400780c */ /* 0x000fda0003f04270 */
[----:B------:R-:W-:Y:S05]  /*1760*/  @P0 BRA `(.L_x_3) ;  /* 0x0000000400300947 */ /* 0x000fea0003800000 */
[----:B------:R-:W-:-:S13]  /*1770*/  ISETP.GT.AND P0, PT, R4, 0x4, PT ;  /* 0x000000040400780c */ /* 0x000fda0003f04270 */
[----:B------:R-:W-:Y:S05]  /*1780*/  @P0 BRA `(.L_x_4) ;  /* 0x0000000000940947 */ /* 0x000fea0003800000 */
[----:B------:R-:W-:-:S13]  /*1790*/  ISETP.GT.AND P0, PT, R4, 0x1, PT ;  /* 0x000000010400780c */ /* 0x000fda0003f04270 */
[----:B------:R-:W-:Y:S05]  /*17a0*/  @P0 BRA `(.L_x_5) ;  /* 0x0000000000380947 */ /* 0x000fea0003800000 */
[----:B------:R-:W-:-:S13]  /*17b0*/  ISETP.NE.AND P0, PT, R5, RZ, PT ;  /* 0x000000ff0500720c */ /* 0x000fda0003f05270 */
[----:B------:R-:W-:Y:S05]  /*17c0*/  @!P0 BRA `(.L_x_6) ;  /* 0x00000000001c8947 */ /* 0x000fea0003800000 */
[----:B------:R-:W-:-:S13]  /*17d0*/  ISETP.NE.AND P0, PT, R4, 0x1, PT ;  /* 0x000000010400780c */ /* 0x000fda0003f05270 */
[----:B------:R-:W-:Y:S05]  /*17e0*/  @P0 BRA `(.L_x_7) ;  /* 0x0000000c00840947 */ /* 0x000fea0003800000 */
[----:B------:R-:W2:Y:S02]  /*17f0*/  LDG.E.S8 R2, desc[UR36][R2.64] ;  /* 0x0000002402027981 */ /* 0x000ea4000c1e1300 */
[----:B--2---:R-:W0:Y:S02]  /*1800*/  I2F.S16 R0, R2 ;  /* 0x0000000200007306 */ /* 0x004e240000101400 */
[----:B0-----:R-:W-:-:S04]  /*1810*/  F2FP.BF16.F32.PACK_AB R0, RZ, R0 ;  /* 0x00000000ff00723e */ /* 0x001fc800000010ff */
[----:B------:R-:W-:Y:S01]  /*1820*/  PRMT R19, R0, 0x7610, R19 ;  /* 0x0000761000137816 */ /* 0x000fe20000000013 */
[----:B------:R-:W-:Y:S06]  /*1830*/  BRA `(.L_x_8) ;  /* 0x0000000c00dc7947 */ /* 0x000fec0003800000 */
.L_x_6:
[----:B------:R-:W2:Y:S02]  /*1840*/  LDG.E.U8 R2, desc[UR36][R2.64] ;  /* 0x0000002402027981 */ /* 0x000ea4000c1e1100 */
[----:B--2---:R-:W-:-:S04]  /*1850*/  I2FP.F32.U32 R0, R2 ;  /* 0x0000000200007245 */ /* 0x004fc80000201000 */
[----:B------:R-:W-:-:S04]  /*1860*/  F2FP.BF16.F32.PACK_AB R0, RZ, R0 ;  /* 0x00000000ff00723e */ /* 0x000fc800000010ff */
[----:B------:R-:W-:Y:S01]  /*1870*/  PRMT R19, R0, 0x7610, R19 ;  /* 0x0000761000137816 */ /* 0x000fe20000000013 */
[----:B------:R-:W-:Y:S06]  /*1880*/  BRA `(.L_x_8) ;  /* 0x0000000c00c87947 */ /* 0x000fec0003800000 */
.L_x_5:
[----:B------:R-:W-:-:S13]  /*1890*/  ISETP.NE.AND P0, PT, R4, 0x2, PT ;  /* 0x000000020400780c */ /* 0x000fda0003f05270 */
[----:B------:R-:W-:Y:S05]  /*18a0*/  @!P0 BRA `(.L_x_9) ;  /* 0x0000000000388947 */ /* 0x000fea0003800000 */
[----:B------:R-:W-:-:S13]  /*18b0*/  ISETP.NE.AND P0, PT, R4, 0x3, PT ;  /* 0x000000030400780c */ /* 0x000fda0003f05270 */
[----:B------:R-:W-:Y:S05]  /*18c0*/  @!P0 BRA `(.L_x_10) ;  /* 0x00000000001c8947 */ /* 0x000fea0003800000 */
[----:B------:R-:W-:-:S13]  /*18d0*/  ISETP.NE.AND P0, PT, R4, 0x4, PT ;  /* 0x000000040400780c */ /* 0x000fda0003f05270 */
[----:B------:R-:W-:Y:S05]  /*18e0*/  @P0 BRA `(.L_x_7) ;  /* 0x0000000c00440947 */ /* 0x000fea0003800000 */
[----:B------:R-:W2:Y:S02]  /*18f0*/  LDG.E.64 R2, desc[UR36][R2.64] ;  /* 0x0000002402027981 */ /* 0x000ea4000c1e1b00 */
[----:B--2---:R-:W0:Y:S02]  /*1900*/  I2F.S64 R0, R2 ;  /* 0x0000000200007312 */ /* 0x004e240000301400 */
[----:B0-----:R-:W-:-:S04]  /*1910*/  F2FP.BF16.F32.PACK_AB R0, RZ, R0 ;  /* 0x00000000ff00723e */ /* 0x001fc800000010ff */
[----:B------:R-:W-:Y:S01]  /*1920*/  PRMT R19, R0, 0x7610, R19 ;  /* 0x0000761000137816 */ /* 0x000fe20000000013 */
[----:B------:R-:W-:Y:S06]  /*1930*/  BRA `(.L_x_8) ;  /* 0x0000000c009c7947 */ /* 0x000fec0003800000 */
.L_x_10:
[----:B------:R-:W2:Y:S02]  /*1940*/  LDG.E R2, desc[UR36][R2.64] ;  /* 0x0000002402027981 */ /* 0x000ea4000c1e1900 */
[----:B--2---:R-:W-:-:S04]  /*1950*/  I2FP.F32.S32 R0, R2 ;  /* 0x0000000200007245 */ /* 0x004fc80000201400 */
[----:B------:R-:W-:-:S04]  /*1960*/  F2FP.BF16.F32.PACK_AB R0, RZ, R0 ;  /* 0x00000000ff00723e */ /* 0x000fc800000010ff */
[----:B------:R-:W-:Y:S01]  /*1970*/  PRMT R19, R0, 0x7610, R19 ;  /* 0x0000761000137816 */ /* 0x000fe20000000013 */
[----:B------:R-:W-:Y:S06]  /*1980*/  BRA `(.L_x_8) ;  /* 0x0000000c00887947 */ /* 0x000fec0003800000 */
.L_x_9:
[----:B------:R-:W2:Y:S02]  /*1990*/  LDG.E.U16 R2, desc[UR36][R2.64] ;  /* 0x0000002402027981 */ /* 0x000ea4000c1e1500 */
[----:B--2---:R-:W0:Y:S02]  /*19a0*/  I2F.S16 R0, R2 ;  /* 0x0000000200007306 */ /* 0x004e240000101400 */
[----:B0-----:R-:W-:-:S04]  /*19b0*/  F2FP.BF16.F32.PACK_AB R0, RZ, R0 ;  /* 0x00000000ff00723e */ /* 0x001fc800000010ff */
[----:B------:R-:W-:Y:S01]  /*19c0*/  PRMT R19, R0, 0x7610, R19 ;  /* 0x0000761000137816 */ /* 0x000fe20000000013 */
[----:B------:R-:W-:Y:S06]  /*19d0*/  BRA `(.L_x_8) ;  /* 0x0000000c00747947 */ /* 0x000fec0003800000 */
.L_x_4:
[----:B------:R-:W-:-:S13]  /*19e0*/  ISETP.GT.AND P0, PT, R4, 0x6, PT ;  /* 0x000000060400780c */ /* 0x000fda0003f04270 */
[----:B------:R-:W-:Y:S05]  /*19f0*/  @P0 BRA `(.L_x_11) ;  /* 0x0000000000300947 */ /* 0x000fea0003800000 */
[----:B------:R-:W-:-:S13]  /*1a00*/  ISETP.NE.AND P0, PT, R4, 0x5, PT ;  /* 0x000000050400780c */ /* 0x000fda0003f05270 */
[----:B------:R-:W-:Y:S05]  /*1a10*/  @!P0 BRA `(.L_x_12) ;  /* 0x0000000000148947 */ /* 0x000fea0003800000 */
[----:B------:R-:W-:-:S13]  /*1a20*/  ISETP.NE.AND P0, PT, R4, 0x6, PT ;  /* 0x000000060400780c */ /* 0x000fda0003f05270 */
[----:B------:R-:W-:Y:S05]  /*1a30*/  @P0 BRA `(.L_x_7) ;  /* 0x0000000800f00947 */ /* 0x000fea0003800000 */
[----:B------:R-:W2:Y:S02]  /*1a40*/  LDG.E R2, desc[UR36][R2.64] ;  /* 0x0000002402027981 */ /* 0x000ea4000c1e1900 */
[----:B--2---:R-:W-:Y:S01]  /*1a50*/  F2FP.BF16.F32.PACK_AB R19, RZ, R2 ;  /* 0x00000002ff13723e */ /* 0x004fe200000010ff */
[----:B------:R-:W-:Y:S06]  /*1a60*/  BRA `(.L_x_8) ;  /* 0x0000000c00507947 */ /* 0x000fec0003800000 */
.L_x_12:
[----:B------:R-:W2:Y:S02]  /*1a70*/  LDG.E.U16 R0, desc[UR36][R2.64] ;  /* 0x0000002402007981 */ /* 0x000ea4000c1e1500 */
[----:B--2---:R-:W-:-:S05]  /*1a80*/  HADD2.F32 R0, -RZ, R0.H0_H0 ;  /* 0x20000000ff007230 */ /* 0x004fca0000004100 */
[----:B------:R-:W-:-:S04]  /*1a90*/  F2FP.BF16.F32.PACK_AB R0, RZ, R0 ;  /* 0x00000000ff00723e */ /* 0x000fc800000010ff */
[----:B------:R-:W-:Y:S01]  /*1aa0*/  PRMT R19, R0, 0x7610, R19 ;  /* 0x0000761000137816 */ /* 0x000fe20000000013 */
[----:B------:R-:W-:Y:S06]  /*1ab0*/  BRA `(.L_x_8) ;  /* 0x0000000c003c7947 */ /* 0x000fec0003800000 */
.L_x_11:
[----:B------:R-:W-:-:S13]  /*1ac0*/  ISETP.NE.AND P0, PT, R4, 0x7, PT ;  /* 0x000000070400780c */ /* 0x000fda0003f05270 */
[----:B------:R-:W-:Y:S05]  /*1ad0*/  @!P0 BRA `(.L_x_13) ;  /* 0x0000000000308947 */ /* 0x000fea0003800000 */
[----:B------:R-:W-:-:S13]  /*1ae0*/  ISETP.NE.AND P0, PT, R4, 0x8, PT ;  /* 0x000000080400780c */ /* 0x000fda0003f05270 */
[----:B------:R-:W-:Y:S05]  /*1af0*/  @!P0 BRA `(.L_x_14) ;  /* 0x0000000000148947 */ /* 0x000fea0003800000 */
[----:B------:R-:W-:-:S13]  /*1b00*/  ISETP.NE.AND P0, PT, R4, 0x9, PT ;  /* 0x000000090400780c */ /* 0x000fda0003f05270 */
[----:B------:R-:W-:Y:S05]  /*1b10*/  @P0 BRA `(.L_x_7) ;  /* 0x0000000800b80947 */ /* 0x000fea0003800000 */
[----:B------:R-:W2:Y:S02]  /*1b20*/  LDG.E R2, desc[UR36][R2.64] ;  /* 0x0000002402027981 */ /* 0x000ea4000c1e1900 */
[----:B--2---:R-:W-:Y:S01]  /*1b30*/  F2FP.BF16.F32.PACK_AB R19, RZ, R2 ;  /* 0x00000002ff13723e */ /* 0x004fe200000010ff */
[----:B------:R-:W-:Y:S06]  /*1b40*/  BRA `(.L_x_8) ;  /* 0x0000000c00187947 */ /* 0x000fec0003800000 */
.L_x_14:
[----:B------:R-:W2:Y:S02]  /*1b50*/  LDG.E.U16 R2, desc[UR36][R2.64] ;  /* 0x0000002402027981 */ /* 0x000ea4000c1e1500 */
[----:B--2---:R-:W-:-:S05]  /*1b60*/  HADD2.F32 R0, -RZ, R2.H0_H0 ;  /* 0x20000002ff007230 */ /* 0x004fca0000004100 */
[----:B------:R-:W-:-:S04]  /*1b70*/  F2FP.BF16.F32.PACK_AB R0, RZ, R0 ;  /* 0x00000000ff00723e */ /* 0x000fc800000010ff */
[----:B------:R-:W-:Y:S01]  /*1b80*/  PRMT R19, R0, 0x7610, R19 ;  /* 0x0000761000137816 */ /* 0x000fe20000000013 */
[----:B------:R-:W-:Y:S06]  /*1b90*/  BRA `(.L_x_8) ;  /* 0x0000000c00047947 */ /* 0x000fec0003800000 */
.L_x_13:
[----:B------:R-:W2:Y:S01]  /*1ba0*/  LDG.E.64 R2, desc[UR36][R2.64] ;  /* 0x0000002402027981 */ /* 0x000ea2000c1e1b00 */
[----:B------:R-:W-:Y:S01]  /*1bb0*/  UMOV UR4, 0xf0000000 ;  /* 0xf000000000047882 */ /* 0x000fe20000000000 */
[----:B------:R-:W-:Y:S01]  /*1bc0*/  UMOV UR5, 0x380fffff ;  /* 0x380fffff00057882 */ /* 0x000fe20000000000 */
[----:B--2---:R-:W0:Y:S01]  /*1bd0*/  F2F.F32.F64 R0, R2 ;  /* 0x0000000200007310 */ /* 0x004e220000301000 */
[----:B------:R-:W-:-:S14]  /*1be0*/  DSETP.GEU.AND P0, PT, |R2|, UR4, PT ;  /* 0x0000000402007e2a */ /* 0x000fdc000bf0e200 */
[----:B0-----:R-:W-:-:S05]  /*1bf0*/  @!P0 FMUL R0, R0, 1.175494350822287508e-38 ;  /* 0x0080000000008820 */ /* 0x001fca0000400000 */
[----:B------:R-:W-:-:S04]  /*1c00*/  F2FP.BF16.F32.PACK_AB R0, RZ, R0 ;  /* 0x00000000ff00723e */ /* 0x000fc800000010ff */
[----:B------:R-:W-:Y:S01]  /*1c10*/  PRMT R19, R0, 0x7610, R19 ;  /* 0x0000761000137816 */ /* 0x000fe20000000013 */
[----:B------:R-:W-:Y:S06]  /*1c20*/  BRA `(.L_x_8) ;  /* 0x0000000800e07947 */ /* 0x000fec0003800000 */
.L_x_3:
[----:B------:R-:W-:-:S13]  /*1c30*/  ISETP.GT.AND P0, PT, R4, 0x18, PT ;  /* 0x000000180400780c */ /* 0x000fda0003f04270 */
[----:B------:R-:W-:Y:S05]  /*1c40*/  @P0 BRA `(.L_x_15) ;  /* 0x0000000400080947 */ /* 0x000fea0003800000 */
[----:B------:R-:W-:-:S13]  /*1c50*/  ISETP.GT.AND P0, PT, R4, 0xe, PT ;  /* 0x0000000e0400780c */ /* 0x000fda0003f04270 */
[----:B------:R-:W-:Y:S05]  /*1c60*/  @P0 BRA `(.L_x_16) ;  /* 0x00000000004c0947 */ /* 0x000fea0003800000 */
[----:B------:R-:W-:-:S13]  /*1c70*/  ISETP.NE.AND P0, PT, R4, 0xa, PT ;  /* 0x0000000a0400780c */ /* 0x000fda0003f05270 */
[----:B------:R-:W-:Y:S05]  /*1c80*/  @!P0 BRA `(.L_x_17) ;  /* 0x0000000000208947 */ /* 0x000fea0003800000 */
[----:B------:R-:W-:-:S13]  /*1c90*/  ISETP.NE.AND P0, PT, R4, 0xb, PT ;  /* 0x0000000b0400780c */ /* 0x000fda0003f05270 */
[----:B------:R-:W-:Y:S05]  /*1ca0*/  @P0 BRA `(.L_x_7) ;  /* 0x0000000800540947 */ /* 0x000fea0003800000 */
[----:B------:R-:W2:Y:S02]  /*1cb0*/  LDG.E.U8 R2, desc[UR36][R2.64] ;  /* 0x0000002402027981 */ /* 0x000ea4000c1e1100 */
[----:B--2---:R-:W-:-:S04]  /*1cc0*/  ISETP.NE.AND P0, PT, R2, RZ, PT ;  /* 0x000000ff0200720c */ /* 0x004fc80003f05270 */
[----:B------:R-:W-:-:S04]  /*1cd0*/  FSEL R0, RZ, 1, !P0 ;  /* 0x3f800000ff007808 */ /* 0x000fc80004000000 */
[----:B------:R-:W-:-:S04]  /*1ce0*/  F2FP.BF16.F32.PACK_AB R0, RZ, R0 ;  /* 0x00000000ff00723e */ /* 0x000fc800000010ff */
[----:B------:R-:W-:Y:S01]  /*1cf0*/  PRMT R19, R0, 0x7610, R19 ;  /* 0x0000761000137816 */ /* 0x000fe20000000013 */
[----:B------:R-:W-:Y:S06]  /*1d00*/  BRA `(.L_x_8) ;  /* 0x0000000800a87947 */ /* 0x000fec0003800000 */
.L_x_17:
        /* <DEDUP_REMOVED lines=9> */
.L_x_16:
[----:B------:R-:W-:-:S13]  /*1da0*/  ISETP.NE.AND P0, PT, R4, 0xf, PT ;  /* 0x0000000f0400780c */ /* 0x000fda0003f05270 */
[----:B------:R-:W-:Y:S05]  /*1db0*/  @!P0 BRA `(.L_x_18) ;  /* 0x0000000000a48947 */ /* 0x000fea0003800000 */
[----:B------:R-:W-:-:S13]  /*1dc0*/  ISETP.NE.AND P0, PT, R4, 0x17, PT ;  /* 0x000000170400780c */ /* 0x000fda0003f05270 */
[----:B------:R-:W-:Y:S05]  /*1dd0*/  @!P0 BRA `(.L_x_19) ;  /* 0x0000000000608947 */ /* 0x000fea0003800000 */
[----:B------:R-:W-:-:S13]  /*1de0*/  ISETP.NE.AND P0, PT, R4, 0x18, PT ;  /* 0x000000180400780c */ /* 0x000fda0003f05270 */
[----:B------:R-:W-:Y:S05]  /*1df0*/  @P0 BRA `(.L_x_7) ;  /* 0x0000000800000947 */ /* 0x000fea0003800000 */
[----:B------:R-:W2:Y:S01]  /*1e00*/  LDG.E.U8 R0, desc[UR36][R2.64] ;  /* 0x0000002402007981 */ /* 0x000ea2000c1e1100 */
[----:B------:R-:W-:Y:S02]  /*1e10*/  IMAD.MOV.U32 R8, RZ, RZ, -0x800000 ;  /* 0xff800000ff087424 */ /* 0x000fe400078e00ff */
[----:B--2---:R-:W-:-:S05]  /*1e20*/  IMAD.SHL.U32 R0, R0, 0x1000000, RZ ;  /* 0x0100000000007824 */ /* 0x004fca00078e00ff */
[----:B------:R-:W-:-:S04]  /*1e30*/  LOP3.LUT R4, R0, 0x7f000000, RZ, 0xc0, !PT ;  /* 0x7f00000000047812 */ /* 0x000fc800078ec0ff */
[----:B------:R-:W0:Y:S01]  /*1e40*/  FLO.U32 R5, R4 ;  /* 0x0000000400057300 */ /* 0x000e2200000e0000 */
[C---:B------:R-:W-:Y:S02]  /*1e50*/  VIADD R6, R4.reuse, 0x1000000 ;  /* 0x0100000004067836 */ /* 0x040fe40000000000 */
[----:B------:R-:W-:-:S03]  /*1e60*/  VIADD R2, R4, 0xffffffff ;  /* 0xffffffff04027836 */ /* 0x000fc60000000000 */
[----:B------:R-:W-:Y:S02]  /*1e70*/  SHF.R.S32.HI R6, RZ, 0x8, R6 ;  /* 0x00000008ff067819 */ /* 0x000fe40000011406 */
[----:B------:R-:W-:Y:S02]  /*1e80*/  SHF.R.S32.HI R2, RZ, 0x1f, R2 ;  /* 0x0000001fff027819 */ /* 0x000fe40000011402 */
[----:B0-----:R-:W-:-:S04]  /*1e90*/  IADD3 R5, -R5, 0x1f, RZ ;  /* 0x0000001f05057810 */ /* 0x001fc80007ffe1ff */
[C---:B------:R-:W-:Y:S01]  /*1ea0*/  ISETP.GT.U32.AND P0, PT, R5.reuse, 0x4, PT ;  /* 0x000000040500780c */ /* 0x040fe20003f04070 */
[----:B------:R-:W-:-:S05]  /*1eb0*/  VIADD R5, R5, 0xfffffffc ;  /* 0xfffffffc05057836 */ /* 0x000fca0000000000 */
[----:B------:R-:W-:-:S05]  /*1ec0*/  SEL R5, R5, RZ, P0 ;  /* 0x000000ff05057207 */ /* 0x000fca0000000000 */
[----:B------:R-:W-:Y:S01]  /*1ed0*/  IMAD R8, R5, R8, 0x3c000000 ;  /* 0x3c00000005087424 */ /* 0x000fe200078e0208 */
[----:B------:R-:W-:-:S04]  /*1ee0*/  SHF.L.U32 R5, R4, R5, RZ ;  /* 0x0000000504057219 */ /* 0x000fc800000006ff */
[----:B------:R-:W-:-:S04]  /*1ef0*/  LEA.HI R5, R5, R8, RZ, 0x1c ;  /* 0x0000000805057211 */ /* 0x000fc800078fe0ff */
[----:B------:R-:W-:-:S04]  /*1f00*/  LOP3.LUT R5, R5, 0x7f800000, R6, 0xf8, !PT ;  /* 0x7f80000005057812 */ /* 0x000fc800078ef806 */
[----:B------:R-:W-:-:S04]  /*1f10*/  LOP3.LUT R5, R5, R2, RZ, 0x30, !PT ;  /* 0x0000000205057212 */ /* 0x000fc800078e30ff */
[----:B------:R-:W-:-:S04]  /*1f20*/  LOP3.LUT R5, R5, 0x80000000, R0, 0xf8, !PT ;  /* 0x8000000005057812 */ /* 0x000fc800078ef800 */
[----:B------:R-:W-:-:S04]  /*1f30*/  F2FP.BF16.F32.PACK_AB R5, RZ, R5 ;  /* 0x00000005ff05723e */ /* 0x000fc800000010ff */
[----:B------:R-:W-:Y:S01]  /*1f40*/  PRMT R19, R5, 0x7610, R19 ;  /* 0x0000761005137816 */ /* 0x000fe20000000013 */
[----:B------:R-:W-:Y:S06]  /*1f50*/  BRA `(.L_x_8) ;  /* 0x0000000800147947 */ /* 0x000fec0003800000 */
.L_x_19:
[----:B------:R-:W2:Y:S02]  /*1f60*/  LDG.E.U8 R2, desc[UR36][R2.64] ;  /* 0x0000002402027981 */ /* 0x000ea4000c1e1100 */
[C---:B--2---:R-:W-:Y:S02]  /*1f70*/  IMAD.SHL.U32 R0, R2.reuse, 0x2000000, RZ ;  /* 0x0200000002007824 */ /* 0x044fe400078e00ff */
[----:B------:R-:W-:-:S03]  /*1f80*/  IMAD.SHL.U32 R5, R2, 0x1000000, RZ ;  /* 0x0100000002057824 */ /* 0x000fc600078e00ff */
[----:B------:R-:W-:-:S13]  /*1f90*/  ISETP.GE.U32.AND P0, PT, R0, 0x8000000, PT ;  /* 0x080000000000780c */ /* 0x000fda0003f06070 */
[C---:B------:R-:W-:Y:S02]  /*1fa0*/  @!P0 IMAD.SHL.U32 R0, R2.reuse, 0x100, RZ ;  /* 0x0000010002008824 */ /* 0x040fe400078e00ff */
[----:B------:R-:W-:-:S03]  /*1fb0*/  @P0 IMAD.SHL.U32 R4, R2, 0x200000, RZ ;  /* 0x0020000002040824 */ /* 0x000fc600078e00ff */
[----:B------:R-:W-:Y:S02]  /*1fc0*/  @!P0 LOP3.LUT R0, R0, 0x7f00, RZ, 0xc0, !PT ;  /* 0x00007f0000008812 */ /* 0x000fe400078ec0ff */
[----:B------:R-:W-:Y:S02]  /*1fd0*/  @P0 LOP3.LUT R4, R4, 0x70000000, RZ, 0xfc, !PT ;  /* 0x7000000004040812 */ /* 0x000fe400078efcff */
[----:B------:R-:W-:-:S03]  /*1fe0*/  @!P0 LOP3.LUT R0, R0, 0x3f000000, RZ, 0xfc, !PT ;  /* 0x3f00000000008812 */ /* 0x000fc600078efcff */
[----:B------:R-:W-:Y:S02]  /*1ff0*/  @P0 FMUL.FTZ R4, R4, 1.9259299443872358531e-34 ;  /* 0x0780000004040820 */ /* 0x000fe40000410000 */
[----:B------:R-:W-:-:S05]  /*2000*/  @!P0 FADD.FTZ R4, R0, -0.5 ;  /* 0xbf00000000048421 */ /* 0x000fca0000010000 */
[----:B------:R-:W-:-:S04]  /*2010*/  LOP3.LUT R4, R4, 0x80000000, R5, 0xf8, !PT ;  /* 0x8000000004047812 */ /* 0x000fc800078ef805 */
[----:B------:R-:W-:-:S04]  /*2020*/  F2FP.BF16.F32.PACK_AB R4, RZ, R4 ;  /* 0x00000004ff04723e */ /* 0x000fc800000010ff */
[----:B------:R-:W-:Y:S01]  /*2030*/  PRMT R19, R4, 0x7610, R19 ;  /* 0x0000761004137816 */ /* 0x000fe20000000013 */
[----:B------:R-:W-:Y:S06]  /*2040*/  BRA `(.L_x_8) ;  /* 0x0000000400d87947 */ /* 0x000fec0003800000 */
.L_x_18:
[----:B------:R0:W5:Y:S01]  /*2050*/  LDG.E.U16 R19, desc[UR36][R2.64] ;  /* 0x0000002402137981 */ /* 0x000162000c1e1500 */
[----:B------:R-:W-:Y:S05]  /*2060*/  BRA `(.L_x_8) ;  /* 0x0000000400d07947 */ /* 0x000fea0003800000 */
.L_x_15:
[----:B------:R-:W-:-:S13]  /*2070*/  ISETP.GT.AND P0, PT, R4, 0x1b, PT ;  /* 0x0000001b0400780c */ /* 0x000fda0003f04270 */
[----:B------:R-:W-:Y:S05]  /*2080*/  @P0 BRA `(.L_x_20) ;  /* 0x0000000400140947 */ /* 0x000fea0003800000 */
[----:B------:R-:W-:-:S13]  /*2090*/  ISETP.NE.AND P0, PT, R4, 0x19, PT ;  /* 0x000000190400780c */ /* 0x000fda0003f05270 */
[----:B------:R-:W-:Y:S05]  /*20a0*/  @!P0 BRA `(.L_x_21) ;  /* 0x0000000000988947 */ /* 0x000fea0003800000 */
[----:B------:R-:W-:-:S13]  /*20b0*/  ISETP.NE.AND P0, PT, R4, 0x1a, PT ;  /* 0x0000001a0400780c */ /* 0x000fda0003f05270 */
[----:B------:R-:W-:Y:S05]  /*20c0*/  @!P0 BRA `(.L_x_22) ;  /* 0x00000000001c8947 */ /* 0x000fea0003800000 */
[----:B------:R-:W-:-:S13]  /*20d0*/  ISETP.NE.AND P0, PT, R4, 0x1b, PT ;  /* 0x0000001b0400780c */ /* 0x000fda0003f05270 */
[----:B------:R-:W-:Y:S05]  /*20e0*/  @P0 BRA `(.L_x_7) ;  /* 0x0000000400440947 */ /* 0x000fea0003800000 */
[----:B------:R-:W2:Y:S02]  /*20f0*/  LDG.E.U16 R0, desc[UR36][R2.64] ;  /* 0x0000002402007981 */ /* 0x000ea4000c1e1500 */
[----:B--2---:R-:W-:-:S04]  /*2100*/  I2FP.F32.U32 R0, R0 ;  /* 0x0000000000007245 */ /* 0x004fc80000201000 */
[----:B------:R-:W-:-:S04]  /*2110*/  F2FP.BF16.F32.PACK_AB R0, RZ, R0 ;  /* 0x00000000ff00723e */ /* 0x000fc800000010ff */
[----:B------:R-:W-:Y:S01]  /*2120*/  PRMT R19, R0, 0x7610, R19 ;  /* 0x0000761000137816 */ /* 0x000fe20000000013 */
[----:B------:R-:W-:Y:S06]  /*2130*/  BRA `(.L_x_8) ;  /* 0x00000004009c7947 */ /* 0x000fec0003800000 */
.L_x_22:
[----:B------:R-:W2:Y:S01]  /*2140*/  LDG.E.U8 R2, desc[UR36][R2.64] ;  /* 0x0000002402027981 */ /* 0x000ea2000c1e1100 */
[----:B------:R-:W-:Y:S01]  /*2150*/  BSSY B0, `(.L_x_23) ;  /* 0x0000018000007945 */ /* 0x000fe20003800000 */
[----:B------:R-:W-:Y:S01]  /*2160*/  IMAD.MOV.U32 R0, RZ, RZ, RZ ;  /* 0x000000ffff007224 */ /* 0x000fe200078e00ff */
[----:B--2---:R-:W-:-:S13]  /*2170*/  ISETP.NE.AND P0, PT, R2, RZ, PT ;  /* 0x000000ff0200720c */ /* 0x004fda0003f05270 */
[----:B------:R-:W-:Y:S05]  /*2180*/  @!P0 BRA `(.L_x_24) ;  /* 0x0000000000508947 */ /* 0x000fea0003800000 */
[----:B------:R-:W-:-:S13]  /*2190*/  ISETP.NE.AND P0, PT, R2, 0x80, PT ;  /* 0x000000800200780c */ /* 0x000fda0003f05270 */
[----:B------:R-:W-:Y:S01]  /*21a0*/  @!P0 IMAD.MOV.U32 R0, RZ, RZ, 0x7f800001 ;  /* 0x7f800001ff008424 */ /* 0x000fe200078e00ff */
[----:B------:R-:W-:Y:S06]  /*21b0*/  @!P0 BRA `(.L_x_24) ;  /* 0x0000000000448947 */ /* 0x000fec0003800000 */
[C---:B------:R-:W-:Y:S01]  /*21c0*/  LOP3.LUT P0, R0, R2.reuse, 0x78, RZ, 0xc0, !PT ;  /* 0x0000007802007812 */ /* 0x040fe2000780c0ff */
[----:B------:R-:W-:Y:S01]  /*21d0*/  BSSY B1, `(.L_x_25) ;  /* 0x000000c000017945 */ /* 0x000fe20003800000 */
[----:B------:R-:W-:Y:S02]  /*21e0*/  SHF.R.U32.HI R3, RZ, 0x7, R2 ;  /* 0x00000007ff037819 */ /* 0x000fe40000011602 */
[----:B------:R-:W-:Y:S02]  /*21f0*/  LOP3.LUT R2, R2, 0x7, RZ, 0xc0, !PT ;  /* 0x0000000702027812 */ /* 0x000fe400078ec0ff */
[----:B------:R-:W-:Y:S01]  /*2200*/  SHF.R.U32.HI R0, RZ, 0x3, R0 ;  /* 0x00000003ff007819 */ /* 0x000fe20000011600 */
[----:B------:R-:W-:-:S06]  /*2210*/  IMAD.U32 R4, R3, -0x80000000, RZ ;  /* 0x8000000003047824 */ /* 0x000fcc00078e00ff */
[----:B------:R-:W-:Y:S05]  /*2220*/  @P0 BRA `(.L_x_26) ;  /* 0x0000000000180947 */ /* 0x000fea0003800000 */
[----:B------:R-:W0:Y:S02]  /*2230*/  FLO.U32 R3, R2 ;  /* 0x0000000200037300 */ /* 0x000e2400000e0000 */
[----:B0-----:R-:W-:-:S04]  /*2240*/  IADD3 R3, -R3, 0x1f, RZ ;  /* 0x0000001f03037810 */ /* 0x001fc80007ffe1ff */
[----:B------:R-:W-:Y:S01]  /*2250*/  IADD3 R0, R0, 0x1d, -R3 ;  /* 0x0000001d00007810 */ /* 0x000fe20007ffe803 */
[----:B------:R-:W-:-:S05]  /*2260*/  VIADD R5, R3, 0xffffffe4 ;  /* 0xffffffe403057836 */ /* 0x000fca0000000000 */
[----:B------:R-:W-:-:S04]  /*2270*/  SHF.L.U32 R5, R2, R5, RZ ;  /* 0x0000000502057219 */ /* 0x000fc800000006ff */
[----:B------:R-:W-:-:S07]  /*2280*/  LOP3.LUT R2, R5, 0x7, RZ, 0xc0, !PT ;  /* 0x0000000705027812 */ /* 0x000fce00078ec0ff */
.L_x_26:
[----:B------:R-:W-:Y:S05]  /*2290*/  BSYNC B1 ;  /* 0x0000000000017941 */ /* 0x000fea0003800000 */
.L_x_25:
[----:B------:R-:W-:Y:S01]  /*22a0*/  LEA R3, R0, 0x3b800000, 0x17 ;  /* 0x3b80000000037811 */ /* 0x000fe200078eb8ff */
[----:B------:R-:W-:-:S05]  /*22b0*/  IMAD.SHL.U32 R0, R2, 0x100000, RZ ;  /* 0x0010000002007824 */ /* 0x000fca00078e00ff */
[----:B------:R-:W-:-:S07]  /*22c0*/  LOP3.LUT R0, R3, R0, R4, 0xfe, !PT ;  /* 0x0000000003007212 */ /* 0x000fce00078efe04 */
.L_x_24:
[----:B------:R-:W-:Y:S05]  /*22d0*/  BSYNC B0 ;  /* 0x0000000000007941 */ /* 0x000fea0003800000 */
.L_x_23:
[----:B------:R-:W-:-:S04]  /*22e0*/  F2FP.BF16.F32.PACK_AB R0, RZ, R0 ;  /* 0x00000000ff00723e */ /* 0x000fc800000010ff */
[----:B------:R-:W-:Y:S01]  /*22f0*/  PRMT R19, R0, 0x7610, R19 ;  /* 0x0000761000137816 */ /* 0x000fe20000000013 */
[----:B------:R-:W-:Y:S06]  /*2300*/  BRA `(.L_x_8) ;  /* 0x0000000400287947 */ /* 0x000fec0003800000 */
.L_x_21:
        /* <DEDUP_REMOVED lines=21> */
.L_x_30:
[----:B------:R-:W-:Y:S05]  /*2460*/  BSYNC B1 ;  /* 0x0000000000017941 */ /* 0x000fea0003800000 */
.L_x_29:
[----:B------:R-:W-:Y:S01]  /*2470*/  LEA R3, R0, 0x37800000, 0x17 ;  /* 0x3780000000037811 */ /* 0x000fe200078eb8ff */
[----:B------:R-:W-:-:S05]  /*2480*/  IMAD.SHL.U32 R0, R2, 0x200000, RZ ;  /* 0x0020000002007824 */ /* 0x000fca00078e00ff */
[----:B------:R-:W-:-:S07]  /*2490*/  LOP3.LUT R0, R3, R0, R4, 0xfe, !PT ;  /* 0x0000000003007212 */ /* 0x000fce00078efe04 */
.L_x_28:
[----:B------:R-:W-:Y:S05]  /*24a0*/  BSYNC B0 ;  /* 0x0000000000007941 */ /* 0x000fea0003800000 */
.L_x_27:
[----:B------:R-:W-:-:S04]  /*24b0*/  F2FP.BF16.F32.PACK_AB R0, RZ, R0 ;  /* 0x00000000ff00723e */ /* 0x000fc800000010ff */
[----:B------:R-:W-:Y:S01]  /*24c0*/  PRMT R19, R0, 0x7610, R19 ;  /* 0x0000761000137816 */ /* 0x000fe20000000013 */
[----:B------:R-:W-:Y:S06]  /*24d0*/  BRA `(.L_x_8) ;  /* 0x0000000000b47947 */ /* 0x000fec0003800000 */
.L_x_20:
[----:B------:R-:W-:-:S13]  /*24e0*/  ISETP.NE.AND P0, PT, R4, 0x1c, PT ;  /* 0x0000001c0400780c */ /* 0x000fda0003f05270 */
[----:B------:R-:W-:Y:S05]  /*24f0*/  @!P0 BRA `(.L_x_31) ;  /* 0x00000000009c8947 */ /* 0x000fea0003800000 */
[----:B------:R-:W-:-:S13]  /*2500*/  ISETP.NE.AND P0, PT, R4, 0x1d, PT ;  /* 0x0000001d0400780c */ /* 0x000fda0003f05270 */
[----:B------:R-:W-:Y:S05]  /*2510*/  @!P0 BRA `(.L_x_32) ;  /* 0x0000000000808947 */ /* 0x000fea0003800000 */
[----:B------:R-:W-:-:S13]  /*2520*/  ISETP.NE.AND P0, PT, R4, 0x2c, PT ;  /* 0x0000002c0400780c */ /* 0x000fda0003f05270 */
[----:B------:R-:W-:Y:S05]  /*2530*/  @P0 BRA `(.L_x_7) ;  /* 0x0000000000300947 */ /* 0x000fea0003800000 */
[----:B------:R-:W2:Y:S01]  /*2540*/  LDG.E.U8 R2, desc[UR36][R2.64] ;  /* 0x0000002402027981 */ /* 0x000ea2000c1e1100 */
[----:B------:R-:W-:Y:S01]  /*2550*/  BSSY B0, `(.L_x_33) ;  /* 0x0000007000007945 */ /* 0x000fe20003800000 */
[----:B------:R-:W-:Y:S01]  /*2560*/  IMAD.MOV.U32 R0, RZ, RZ, 0x400000 ;  /* 0x00400000ff007424 */ /* 0x000fe200078e00ff */
[----:B--2---:R-:W-:-:S13]  /*2570*/  ISETP.NE.AND P0, PT, R2, RZ, PT ;  /* 0x000000ff0200720c */ /* 0x004fda0003f05270 */
[----:B------:R-:W-:Y:S05]  /*2580*/  @!P0 BRA `(.L_x_34) ;  /* 0x00000000000c8947 */ /* 0x000fea0003800000 */
[----:B------:R-:W-:-:S13]  /*2590*/  ISETP.NE.AND P0, PT, R2, 0xff, PT ;  /* 0x000000ff0200780c */ /* 0x000fda0003f05270 */
[----:B------:R-:W-:Y:S02]  /*25a0*/  @!P0 IMAD.MOV.U32 R0, RZ, RZ, 0x7f800001 ;  /* 0x7f800001ff008424 */ /* 0x000fe400078e00ff */
[----:B------:R-:W-:-:S07]  /*25b0*/  @P0 IMAD.SHL.U32 R0, R2, 0x800000, RZ ;  /* 0x0080000002000824 */ /* 0x000fce00078e00ff */
.L_x_34:
[----:B------:R-:W-:Y:S05]  /*25c0*/  BSYNC B0 ;  /* 0x0000000000007941 */ /* 0x000fea0003800000 */
.L_x_33:
[----:B------:R-:W-:-:S04]  /*25d0*/  F2FP.BF16.F32.PACK_AB R0, RZ, R0 ;  /* 0x00000000ff00723e */ /* 0x000fc800000010ff */
[----:B------:R-:W-:Y:S01]  /*25e0*/  PRMT R19, R0, 0x7610, R19 ;  /* 0x0000761000137816 */ /* 0x000fe20000000013 */
[----:B------:R-:W-:Y:S06]  /*25f0*/  BRA `(.L_x_8) ;  /* 0x00000000006c7947 */ /* 0x000fec0003800000 */
.L_x_7:
[----:B------:R-:W-:Y:S01]  /*2600*/  MOV R2, 0x0 ;  /* 0x0000000000027802 */ /* 0x000fe20000000f00 */
[----:B------:R-:W-:Y:S01]  /*2610*/  ULDC.64 UR4, c[0x4][0x128] ;  /* 0x01004a0000047ab9 */ /* 0x000fe20000000a00 */
[----:B------:R-:W-:Y:S01]  /*2620*/  ULDC.64 UR6, c[0x4][0x38] ;  /* 0x01000e0000067ab9 */ /* 0x000fe20000000a00 */
[----:B------:R-:W-:Y:S02]  /*2630*/  IMAD.U32 R4, RZ, RZ, UR4 ;  /* 0x00000004ff047e24 */ /* 0x000fe4000f8e00ff */
[----:B------:R-:W-:Y:S01]  /*2640*/  IMAD.U32 R5, RZ, RZ, UR5 ;  /* 0x00000005ff057e24 */ /* 0x000fe2000f8e00ff */
[----:B------:R-:W0:Y:S01]  /*2650*/  LDC.64 R2, c[0x4][R2] ;  /* 0x0100000002027b82 */ /* 0x000e220000000a00 */
[----:B------:R-:W-:Y:S01]  /*2660*/  ULDC.64 UR4, c[0x4][0x130] ;  /* 0x01004c0000047ab9 */ /* 0x000fe20000000a00 */
[----:B------:R-:W-:Y:S02]  /*2670*/  IMAD.U32 R10, RZ, RZ, UR6 ;  /* 0x00000006ff0a7e24 */ /* 0x000fe4000f8e00ff */
[----:B------:R-:W-:-:S02]  /*2680*/  IMAD.U32 R6, RZ, RZ, UR4 ;  /* 0x00000004ff067e24 */ /* 0x000fc4000f8e00ff */
[----:B------:R-:W-:Y:S02]  /*2690*/  IMAD.U32 R7, RZ, RZ, UR5 ;  /* 0x00000005ff077e24 */ /* 0x000fe4000f8e00ff */
[----:B------:R-:W-:Y:S02]  /*26a0*/  IMAD.U32 R11, RZ, RZ, UR7 ;  /* 0x00000007ff0b7e24 */ /* 0x000fe4000f8e00ff */
[----:B------:R-:W-:Y:S02]  /*26b0*/  IMAD.MOV.U32 R8, RZ, RZ, 0x4e ;  /* 0x0000004eff087424 */ /* 0x000fe400078e00ff */
[----:B------:R-:W-:Y:S02]  /*26c0*/  IMAD.MOV.U32 R12, RZ, RZ, 0x1 ;  /* 0x00000001ff0c7424 */ /* 0x000fe400078e00ff */
[----:B------:R-:W-:-:S07]  /*26d0*/  IMAD.MOV.U32 R13, RZ, RZ, RZ ;  /* 0x000000ffff0d7224 */ /* 0x000fce00078e00ff */
[----:B------:R-:W-:-:S07]  /*26e0*/  LEPC R20, `(.L_x_35) ;  /* 0x000000001014794e */ /* 0x000fce0000000000 */
[----:B0-----:R-:W-:Y:S05]  /*26f0*/  CALL.ABS.NOINC R2 ;  /* 0x0000000002007343 */ /* 0x001fea0003c00000 */
.L_x_35:
[----:B------:R-:W-:Y:S01]  /*2700*/  PRMT R19, RZ, 0x7610, R19 ;  /* 0x00007610ff137816 */ /* 0x000fe20000000013 */
[----:B------:R-:W-:Y:S06]  /*2710*/  BRA `(.L_x_8) ;  /* 0x0000000000247947 */ /* 0x000fec0003800000 */
.L_x_32:
[----:B------:R-:W2:Y:S02]  /*2720*/  LDG.E.64 R2, desc[UR36][R2.64] ;  /* 0x0000002402027981 */ /* 0x000ea4000c1e1b00 */
[----:B--2---:R-:W0:Y:S02]  /*2730*/  I2F.U64 R0, R2 ;  /* 0x0000000200007312 */ /* 0x004e240000301000 */
[----:B0-----:R-:W-:-:S04]  /*2740*/  F2FP.BF16.F32.PACK_AB R0, RZ, R0 ;  /* 0x00000000ff00723e */ /* 0x001fc800000010ff */
[----:B------:R-:W-:Y:S01]  /*2750*/  PRMT R19, R0, 0x7610, R19 ;  /* 0x0000761000137816 */ /* 0x000fe20000000013 */
[----:B------:R-:W-:Y:S06]  /*2760*/  BRA `(.L_x_8) ;  /* 0x0000000000107947 */ /* 0x000fec0003800000 */
.L_x_31:
[----:B------:R-:W2:Y:S02]  /*2770*/  LDG.E R2, desc[UR36][R2.64] ;  /* 0x0000002402027981 */ /* 0x000ea4000c1e1900 */
[----:B--2---:R-:W-:-:S04]  /*2780*/  I2FP.F32.U32 R0, R2 ;  /* 0x0000000200007245 */ /* 0x004fc80000201000 */
[----:B------:R-:W-:-:S04]  /*2790*/  F2FP.BF16.F32.PACK_AB R0, RZ, R0 ;  /* 0x00000000ff00723e */ /* 0x000fc800000010ff */
[----:B------:R-:W-:-:S07]  /*27a0*/  PRMT R19, R0, 0x7610, R19 ;  /* 0x0000761000137816 */ /* 0x000fce0000000013 */
.L_x_8:
[----:B------:R-:W1:Y:S01]  /*27b0*/  LDC.U8 R4, c[0x0][0x4aa] ;  /* 0x00012a80ff047b82 */ /* 0x000e620000000000 */
[----:B------:R-:W-:Y:S02]  /*27c0*/  ULDC.64 UR4, c[0x0][0x488] ;  /* 0x0001220000047ab9 */ /* 0x000fe40000000a00 */
[----:B0-----:R-:W-:-:S05]  /*27d0*/  IADD3 R2, P1, R22, UR4, RZ ;  /* 0x0000000416027c10 */ /* 0x001fca000ff3e0ff */
[----:B------:R-:W-:Y:S01]  /*27e0*/  IMAD.X R3, RZ, RZ, UR5, P1 ;  /* 0x00000005ff037e24 */ /* 0x000fe200088e06ff */
[----:B-1----:R-:W-:-:S04]  /*27f0*/  PRMT R0, R4, 0x9910, RZ ;  /* 0x0000991004007816 */ /* 0x002fc800000000ff */
        /* <DEDUP_REMOVED lines=12> */
[----:B0-----:R-:W-:Y:S01]  /*28c0*/  F2FP.BF16.F32.PACK_AB R0, RZ, R0 ;  /* 0x00000000ff00723e */ /* 0x001fe200000010ff */
[----:B------:R-:W-:Y:S06]  /*28d0*/  BRA `(.L_x_41) ;  /* 0x0000000c00a07947 */ /* 0x000fec0003800000 */
.L_x_39:
[----:B------:R-:W2:Y:S02]  /*28e0*/  LDG.E.U8 R2, desc[UR36][R2.64] ;  /* 0x0000002402027981 */ /* 0x000ea4000c1e1100 */
[----:B--2---:R-:W-:-:S04]  /*28f0*/  I2FP.F32.U32 R0, R2 ;  /* 0x0000000200007245 */ /* 0x004fc80000201000 */
[----:B------:R-:W-:Y:S01]  /*2900*/  F2FP.BF16.F32.PACK_AB R0, RZ, R0 ;  /* 0x00000000ff00723e */ /* 0x000fe200000010ff */
[----:B------:R-:W-:Y:S06]  /*2910*/  BRA `(.L_x_41) ;  /* 0x0000000c00907947 */ /* 0x000fec0003800000 */
.L_x_38:
        /* <DEDUP_REMOVED lines=8> */
[----:B0-----:R-:W-:Y:S01]  /*29a0*/  F2FP.BF16.F32.PACK_AB R0, RZ, R0 ;  /* 0x00000000ff00723e */ /* 0x001fe200000010ff */
[----:B------:R-:W-:Y:S06]  /*29b0*/  BRA `(.L_x_41) ;  /* 0x0000000c00687947 */ /* 0x000fec0003800000 */
.L_x_43:
[----:B------:R-:W2:Y:S02]  /*29c0*/  LDG.E R2, desc[UR36][R2.64] ;  /* 0x0000002402027981 */ /* 0x000ea4000c1e1900 */
[----:B--2---:R-:W-:-:S04]  /*29d0*/  I2FP.F32.S32 R0, R2 ;  /* 0x0000000200007245 */ /* 0x004fc80000201400 */
[----:B------:R-:W-:Y:S01]  /*29e0*/  F2FP.BF16.F32.PACK_AB R0, RZ, R0 ;  /* 0x00000000ff00723e */ /* 0x000fe200000010ff */
[----:B------:R-:W-:Y:S06]  /*29f0*/  BRA `(.L_x_41) ;  /* 0x0000000c00587947 */ /* 0x000fec0003800000 */
.L_x_42:
[----:B------:R-:W2:Y:S02]  /*2a00*/  LDG.E.U16 R2, desc[UR36][R2.64] ;  /* 0x0000002402027981 */ /* 0x000ea4000c1e1500 */
[----:B--2---:R-:W0:Y:S02]  /*2a10*/  I2F.S16 R0, R2 ;  /* 0x0000000200007306 */ /* 0x004e240000101400 */
[----:B0-----:R-:W-:Y:S01]  /*2a20*/  F2FP.BF16.F32.PACK_AB R0, RZ, R0 ;  /* 0x00000000ff00723e */ /* 0x001fe200000010ff */
[----:B------:R-:W-:Y:S06]  /*2a30*/  BRA `(.L_x_41) ;  /* 0x0000000c00487947 */ /* 0x000fec0003800000 */
.L_x_37:
        /* <DEDUP_REMOVED lines=9> */
.L_x_45:
[----:B------:R-:W2:Y:S02]  /*2ad0*/  LDG.E.U16 R0, desc[UR36][R2.64] ;  /* 0x0000002402007981 */ /* 0x000ea4000c1e1500 */
[----:B--2---:R-:W-:-:S05]  /*2ae0*/  HADD2.F32 R0, -RZ, R0.H0_H0 ;  /* 0x20000000ff007230 */ /* 0x004fca0000004100 */
[----:B------:R-:W-:Y:S01]  /*2af0*/  F2FP.BF16.F32.PACK_AB R0, RZ, R0 ;  /* 0x00000000ff00723e */ /* 0x000fe200000010ff */
[----:B------:R-:W-:Y:S06]  /*2b00*/  BRA `(.L_x_41) ;  /* 0x0000000c00147947 */ /* 0x000fec0003800000 */
.L_x_44:
        /* <DEDUP_REMOVED lines=9> */
.L_x_47:
[----:B------:R-:W2:Y:S02]  /*2ba0*/  LDG.E.U16 R2, desc[UR36][R2.64] ;  /* 0x0000002402027981 */ /* 0x000ea4000c1e1500 */
[----:B--2---:R-:W-:-:S05]  /*2bb0*/  HADD2.F32 R0, -RZ, R2.H0_H0 ;  /* 0x20000002ff007230 */ /* 0x004fca0000004100 */
[----:B------:R-:W-:Y:S01]  /*2bc0*/  F2FP.BF16.F32.PACK_AB R0, RZ, R0 ;  /* 0x00000000ff00723e */ /* 0x000fe200000010ff */
[----:B------:R-:W-:Y:S06]  /*2bd0*/  BRA `(.L_x_41) ;  /* 0x0000000800e07947 */ /* 0x000fec0003800000 */
.L_x_46:
[----:B------:R-:W2:Y:S01]  /*2be0*/  LDG.E.64 R2, desc[UR36][R2.64] ;  /* 0x0000002402027981 */ /* 0x000ea2000c1e1b00 */
[----:B------:R-:W-:Y:S01]  /*2bf0*/  UMOV UR4, 0xf0000000 ;  /* 0xf000000000047882 */ /* 0x000fe20000000000 */
[----:B------:R-:W-:Y:S01]  /*2c00*/  UMOV UR5, 0x380fffff ;  /* 0x380fffff00057882 */ /* 0x000fe20000000000 */
[----:B--2---:R-:W0:Y:S01]  /*2c10*/  F2F.F32.F64 R0, R2 ;  /* 0x0000000200007310 */ /* 0x004e220000301000 */
[----:B------:R-:W-:-:S14]  /*2c20*/  DSETP.GEU.AND P0, PT, |R2|, UR4, PT ;  /* 0x0000000402007e2a */ /* 0x000fdc000bf0e200 */
[----:B0-----:R-:W-:-:S05]  /*2c30*/  @!P0 FMUL R0, R0, 1.175494350822287508e-38 ;  /* 0x0080000000008820 */ /* 0x001fca0000400000 */
[----:B------:R-:W-:Y:S01]  /*2c40*/  F2FP.BF16.F32.PACK_AB R0, RZ, R0 ;  /* 0x00000000ff00723e */ /* 0x000fe200000010ff */
[----:B------:R-:W-:Y:S06]  /*2c50*/  BRA `(.L_x_41) ;  /* 0x0000000800c07947 */ /* 0x000fec0003800000 */
.L_x_36:
        /* <DEDUP_REMOVED lines=11> */
[----:B------:R-:W-:Y:S01]  /*2d10*/  F2FP.BF16.F32.PACK_AB R0, RZ, R0 ;  /* 0x00000000ff00723e */ /* 0x000fe200000010ff */
[----:B------:R-:W-:Y:S06]  /*2d20*/  BRA `(.L_x_41) ;  /* 0x00000008008c7947 */ /* 0x000fec0003800000 */
.L_x_50:
        /* <DEDUP_REMOVED lines=8> */
.L_x_49:
        /* <DEDUP_REMOVED lines=28> */
.L_x_52:
        /* <DEDUP_REMOVED lines=15> */
.L_x_51:
[----:B------:R0:W5:Y:S01]  /*3060*/  LDG.E.U16 R0, desc[UR36][R2.64] ;  /* 0x0000002402007981 */ /* 0x000162000c1e1500 */
[----:B------:R-:W-:Y:S05]  /*3070*/  BRA `(.L_x_41) ;  /* 0x0000000400b87947 */ /* 0x000fea0003800000 */
.L_x_48:
        /* <DEDUP_REMOVED lines=10> */
[----:B------:R-:W-:Y:S01]  /*3120*/  F2FP.BF16.F32.PACK_AB R0, RZ, R0 ;  /* 0x00000000ff00723e */ /* 0x000fe200000010ff */
[----:B------:R-:W-:Y:S06]  /*3130*/  BRA `(.L_x_41) ;  /* 0x0000000400887947 */ /* 0x000fec0003800000 */
.L_x_55:
        /* <DEDUP_REMOVED lines=21> */
.L_x_59:
[----:B------:R-:W-:Y:S05]  /*3290*/  BSYNC B1 ;  /* 0x0000000000017941 */ /* 0x000fea0003800000 */
.L_x_58:
[----:B------:R-:W-:Y:S01]  /*32a0*/  LEA R3, R0, 0x3b800000, 0x17 ;  /* 0x3b80000000037811 */ /* 0x000fe200078eb8ff */
[----:B------:R-:W-:-:S05]  /*32b0*/  IMAD.SHL.U32 R0, R2, 0x100000, RZ ;  /* 0x0010000002007824 */ /* 0x000fca00078e00ff */
[----:B------:R-:W-:-:S07]  /*32c0*/  LOP3.LUT R0, R3, R0, R4, 0xfe, !PT ;  /* 0x0000000003007212 */ /* 0x000fce00078efe04 */
.L_x_57:
[----:B------:R-:W-:Y:S05]  /*32d0*/  BSYNC B0 ;  /* 0x0000000000007941 */ /* 0x000fea0003800000 */
.L_x_56:
[----:B------:R-:W-:Y:S01]  /*32e0*/  F2FP.BF16.F32.PACK_AB R0, RZ, R0 ;  /* 0x00000000ff00723e */ /* 0x000fe200000010ff */
[----:B------:R-:W-:Y:S06]  /*32f0*/  BRA `(.L_x_41) ;  /* 0x0000000400187947 */ /* 0x000fec0003800000 */
.L_x_54:
        /* <DEDUP_REMOVED lines=21> */
.L_x_63:
[----:B------:R-:W-:Y:S05]  /*3450*/  BSYNC B1 ;  /* 0x0000000000017941 */ /* 0x000fea0003800000 */
.L_x_62:
[----:B------:R-:W-:Y:S01]  /*3460*/  LEA R3, R0, 0x37800000, 0x17 ;  /* 0x3780000000037811 */ /* 0x000fe200078eb8ff */
[----:B------:R-:W-:-:S05]  /*3470*/  IMAD.SHL.U32 R0, R2, 0x200000, RZ ;  /* 0x0020000002007824 */ /* 0x000fca00078e00ff */
[----:B------:R-:W-:-:S07]  /*3480*/  LOP3.LUT R0, R3, R0, R4, 0xfe, !PT ;  /* 0x0000000003007212 */ /* 0x000fce00078efe04 */
.L_x_61:
[----:B------:R-:W-:Y:S05]  /*3490*/  BSYNC B0 ;  /* 0x0000000000007941 */ /* 0x000fea0003800000 */
.L_x_60:
[----:B------:R-:W-:Y:S01]  /*34a0*/  F2FP.BF16.F32.PACK_AB R0, RZ, R0 ;  /* 0x00000000ff00723e */ /* 0x000fe200000010ff */
[----:B------:R-:W-:Y:S06]  /*34b0*/  BRA `(.L_x_41) ;  /* 0x0000000000a87947 */ /* 0x000fec0003800000 */
.L_x_53:
        /* <DEDUP_REMOVED lines=14> */
.L_x_67:
[----:B------:R-:W-:Y:S05]  /*35a0*/  BSYNC B0 ;  /* 0x0000000000007941 */ /* 0x000fea0003800000 */
.L_x_66:
[----:B------:R-:W-:Y:S01]  /*35b0*/  F2FP.BF16.F32.PACK_AB R0, RZ, R0 ;  /* 0x00000000ff00723e */ /* 0x000fe200000010ff */
[----:B------:R-:W-:Y:S06]  /*35c0*/  BRA `(.L_x_41) ;  /* 0x0000000000647947 */ /* 0x000fec0003800000 */
.L_x_40:
        /* <DEDUP_REMOVED lines=15> */
[----:B0----5:R-:W-:Y:S05]  /*36c0*/  CALL.ABS.NOINC R2 ;  /* 0x0000000002007343 */ /* 0x021fea0003c00000 */
.L_x_68:
[----:B------:R-:W-:Y:S01]  /*36d0*/  PRMT R0, RZ, 0x7610, R0 ;  /* 0x00007610ff007816 */ /* 0x000fe20000000000 */
[----:B------:R-:W-:Y:S06]  /*36e0*/  BRA `(.L_x_41) ;  /* 0x00000000001c7947 */ /* 0x000fec0003800000 */
.L_x_65:
[----:B------:R-:W2:Y:S02]  /*36f0*/  LDG.E.64 R2, desc[UR36][R2.64] ;  /* 0x0000002402027981 */ /* 0x000ea4000c1e1b00 */
[----:B--2---:R-:W0:Y:S02]  /*3700*/  I2F.U64 R0, R2 ;  /* 0x0000000200007312 */ /* 0x004e240000301000 */
[----:B0-----:R-:W-:Y:S01]  /*3710*/  F2FP.BF16.F32.PACK_AB R0, RZ, R0 ;  /* 0x00000000ff00723e */ /* 0x001fe200000010ff */
[----:B------:R-:W-:Y:S06]  /*3720*/  BRA `(.L_x_41) ;  /* 0x00000000000c7947 */ /* 0x000fec0003800000 */
.L_x_64:
[----:B------:R-:W2:Y:S02]  /*3730*/  LDG.E R2, desc[UR36][R2.64] ;  /* 0x0000002402027981 */ /* 0x000ea4000c1e1900 */
[----:B--2---:R-:W-:-:S04]  /*3740*/  I2FP.F32.U32 R0, R2 ;  /* 0x0000000200007245 */ /* 0x004fc80000201000 */
[----:B------:R-:W-:-:S07]  /*3750*/  F2FP.BF16.F32.PACK_AB R0, RZ, R0 ;  /* 0x00000000ff00723e */ /* 0x000fce00000010ff */
.L_x_41:
[----:B0-----:R-:W0:Y:S01]  /*3760*/  LDC.U8 R2, c[0x0][0x4a8] ;  /* 0x00012a00ff027b82 */ /* 0x001e220000000000 */
[----:B-----5:R-:W-:Y:S02]  /*3770*/  IMAD.U32 R0, R0, 0x10000, RZ ;  /* 0x0001000000007824 */ /* 0x020fe400078e00ff */
[----:B------:R-:W-:-:S03]  /*3780*/  IMAD.U32 R19, R19, 0x10000, RZ ;  /* 0x0001000013137824 */ /* 0x000fc600078e00ff */
[C---:B------:R-:W-:Y:S01]  /*3790*/  FSETP.GT.FTZ.AND P0, PT, R0.reuse, -3, PT ;  /* 0xc04000000000780b */ /* 0x040fe20003f14000 */
[----:B------:R-:W-:Y:S01]  /*37a0*/  FMUL.FTZ R19, R19, 0.16666667163372039795 ;  /* 0x3e2aaaab13137820 */ /* 0x000fe20000410000 */
[----:B------:R-:W-:-:S04]  /*37b0*/  FSETP.GEU.FTZ.AND P1, PT, R0, 3, PT ;  /* 0x404000000000780b */ /* 0x000fc80003f3e000 */
[----:B------:R-:W-:-:S04]  /*37c0*/  PLOP3.LUT P0, PT, P0, P1, PT, 0x20, 0x0 ;  /* 0x000000000000781c */ /* 0x000fc80000702470 */
[----:B------:R-:W-:-:S06]  /*37d0*/  FSEL R19, R19, RZ, P0 ;  /* 0x000000ff13137208 */ /* 0x000fcc0000000000 */
[----:B------:R-:W1:Y:S01]  /*37e0*/  F2F.BF16.F32 R19, R19 ;  /* 0x0000001300137304 */ /* 0x000e620000202000 */
[----:B0-----:R-:W-:-:S04]  /*37f0*/  PRMT R0, R2, 0x9910, RZ ;  /* 0x0000991002007816 */ /* 0x001fc800000000ff */
[----:B------:R-:W-:-:S13]  /*3800*/  ISETP.GT.AND P0, PT, R0, 0x9, PT ;  /* 0x000000090000780c */ /* 0x000fda0003f04270 */
[----:B-1----:R-:W-:Y:S05]  /*3810*/  @P0 BRA `(.L_x_69) ;  /* 0x00000004000c0947 */ /* 0x002fea0003800000 */
        /* <DEDUP_REMOVED lines=8> */
[----:B------:R-:W-:-:S04]  /*38a0*/  IMAD.U32 R0, R19, 0x10000, RZ ;  /* 0x0001000013007824 */ /* 0x000fc800078e00ff */
[----:B------:R-:W0:Y:S02]  /*38b0*/  F2I.FTZ.TRUNC.NTZ R3, R0 ;  /* 0x0000000000037305 */ /* 0x000e24000021f100 */
[----:B0-----:R0:W-:Y:S01]  /*38c0*/  STG.E.U8 desc[UR36][R16.64], R3 ;  /* 0x0000000310007986 */ /* 0x0011e2000c101124 */
[----:B------:R-:W-:Y:S05]  /*38d0*/  BRA `(.L_x_74) ;  /* 0x0000000c00947947 */ /* 0x000fea0003800000 */
.L_x_72:
[----:B------:R-:W-:-:S06]  /*38e0*/  IMAD.U32 R3, R19, 0x10000, RZ ;  /* 0x0001000013037824 */ /* 0x000fcc00078e00ff */
[----:B------:R-:W0:Y:S02]  /*38f0*/  F2I.S64.TRUNC R2, R3 ;  /* 0x0000000300027311 */ /* 0x000e24000020d900 */
[----:B0-----:R1:W-:Y:S01]  /*3900*/  STG.E.U8 desc[UR36][R16.64], R2 ;  /* 0x0000000210007986 */ /* 0x0013e2000c101124 */
[----:B------:R-:W-:Y:S05]  /*3910*/  BRA `(.L_x_74) ;  /* 0x0000000c00847947 */ /* 0x000fea0003800000 */
.L_x_71:
[----:B------:R-:W-:-:S13]  /*3920*/  ISETP.NE.AND P0, PT, R0, 0x2, PT ;  /* 0x000000020000780c */ /* 0x000fda0003f05270 */
[----:B------:R-:W-:Y:S05]  /*3930*/  @!P0 BRA `(.L_x_75) ;  /* 0x0000000000308947 */ /* 0x000fea0003800000 */
[----:B------:R-:W-:-:S13]  /*3940*/  ISETP.NE.AND P0, PT, R0, 0x3, PT ;  /* 0x000000030000780c */ /* 0x000fda0003f05270 */
[----:B------:R-:W-:Y:S05]  /*3950*/  @!P0 BRA `(.L_x_76) ;  /* 0x0000000000188947 */ /* 0x000fea0003800000 */
[----:B------:R-:W-:-:S13]  /*3960*/  ISETP.NE.AND P0, PT, R0, 0x4, PT ;  /* 0x000000040000780c */ /* 0x000fda0003f05270 */
[----:B------:R-:W-:Y:S05]  /*3970*/  @P0 BRA `(.L_x_73) ;  /* 0x0000000c000c0947 */ /* 0x000fea0003800000 */
[----:B------:R-:W-:-:S06]  /*3980*/  IMAD.U32 R2, R19, 0x10000, RZ ;  /* 0x0001000013027824 */ /* 0x000fcc00078e00ff */
[----:B------:R-:W0:Y:S02]  /*3990*/  F2I.S64.TRUNC R2, R2 ;  /* 0x0000000200027311 */ /* 0x000e24000020d900 */
[----:B0-----:R4:W-:Y:S01]  /*39a0*/  STG.E.64 desc[UR36][R16.64], R2 ;  /* 0x0000000210007986 */ /* 0x0019e2000c101b24 */
[----:B------:R-:W-:Y:S05]  /*39b0*/  BRA `(.L_x_74) ;  /* 0x0000000c005c7947 */ /* 0x000fea0003800000 */
.L_x_76:
[----:B------:R-:W-:-:S06]  /*39c0*/  IMAD.U32 R19, R19, 0x10000, RZ ;  /* 0x0001000013137824 */ /* 0x000fcc00078e00ff */
[----:B------:R-:W0:Y:S02]  /*39d0*/  F2I.FTZ.TRUNC.NTZ R19, R19 ;  /* 0x0000001300137305 */ /* 0x000e24000021f100 */
[----:B0-----:R3:W-:Y:S01]  /*39e0*/  STG.E desc[UR36][R16.64], R19 ;  /* 0x0000001310007986 */ /* 0x0017e2000c101924 */
[----:B------:R-:W-:Y:S05]  /*39f0*/  BRA `(.L_x_74) ;  /* 0x0000000c004c7947 */ /* 0x000fea0003800000 */
.L_x_75:
[----:B------:R-:W-:-:S06]  /*3a00*/  IMAD.U32 R19, R19, 0x10000, RZ ;  /* 0x0001000013137824 */ /* 0x000fcc00078e00ff */
[----:B------:R-:W0:Y:S02]  /*3a10*/  F2I.FTZ.TRUNC.NTZ R19, R19 ;  /* 0x0000001300137305 */ /* 0x000e24000021f100 */
[----:B0-----:R2:W-:Y:S01]  /*3a20*/  STG.E.U16 desc[UR36][R16.64], R19 ;  /* 0x0000001310007986 */ /* 0x0015e2000c101524 */
[----:B------:R-:W-:Y:S05]  /*3a30*/  BRA `(.L_x_74) ;  /* 0x0000000c003c7947 */ /* 0x000fea0003800000 */
.L_x_70:
[----:B------:R-:W-:-:S13]  /*3a40*/  ISETP.GT.AND P0, PT, R0, 0x6, PT ;  /* 0x000000060000780c */ /* 0x000fda0003f04270 */
[----:B------:R-:W-:Y:S05]  /*3a50*/  @P0 BRA `(.L_x_77) ;  /* 0x00000000002c0947 */ /* 0x000fea0003800000 */
[----:B------:R-:W-:-:S13]  /*3a60*/  ISETP.NE.AND P0, PT, R0, 0x5, PT ;  /* 0x000000050000780c */ /* 0x000fda0003f05270 */
[----:B------:R-:W-:Y:S05]  /*3a70*/  @!P0 BRA `(.L_x_78) ;  /* 0x0000000000148947 */ /* 0x000fea0003800000 */
[----:B------:R-:W-:-:S13]  /*3a80*/  ISETP.NE.AND P0, PT, R0, 0x6, PT ;  /* 0x000000060000780c */ /* 0x000fda0003f05270 */
[----:B------:R-:W-:Y:S05]  /*3a90*/  @P0 BRA `(.L_x_73) ;  /* 0x0000000800c40947 */ /* 0x000fea0003800000 */
[----:B------:R-:W-:-:S05]  /*3aa0*/  IMAD.U32 R19, R19, 0x10000, RZ ;  /* 0x0001000013137824 */ /* 0x000fca00078e00ff */
[----:B------:R0:W-:Y:S01]  /*3ab0*/  STG.E desc[UR36][R16.64], R19 ;  /* 0x0000001310007986 */ /* 0x0001e2000c101924 */
[----:B------:R-:W-:Y:S05]  /*3ac0*/  BRA `(.L_x_74) ;  /* 0x0000000c00187947 */ /* 0x000fea0003800000 */
.L_x_78:
[----:B------:R-:W-:-:S05]  /*3ad0*/  IMAD.U32 R0, R19, 0x10000, RZ ;  /* 0x0001000013007824 */ /* 0x000fca00078e00ff */
[----:B------:R-:W-:-:S05]  /*3ae0*/  F2FP.F16.F32.PACK_AB R0, RZ, R0 ;  /* 0x00000000ff00723e */ /* 0x000fca00000000ff */
[----:B------:R0:W-:Y:S01]  /*3af0*/  STG.E.U16 desc[UR36][R16.64], R0 ;  /* 0x0000000010007986 */ /* 0x0001e2000c101524 */
[----:B------:R-:W-:Y:S05]  /*3b00*/  BRA `(.L_x_74) ;  /* 0x0000000c00087947 */ /* 0x000fea0003800000 */
.L_x_77:
[----:B------:R-:W-:-:S13]  /*3b10*/  ISETP.NE.AND P0, PT, R0, 0x7, PT ;  /* 0x000000070000780c */ /* 0x000fda0003f05270 */
[----:B------:R-:W-:Y:S05]  /*3b20*/  @!P0 BRA `(.L_x_79) ;  /* 0x0000000000348947 */ /* 0x000fea0003800000 */
[----:B------:R-:W-:-:S13]  /*3b30*/  ISETP.NE.AND P0, PT, R0, 0x8, PT ;  /* 0x000000080000780c */ /* 0x000fda0003f05270 */
[----:B------:R-:W-:Y:S05]  /*3b40*/  @!P0 BRA `(.L_x_80) ;  /* 0x0000000000188947 */ /* 0x000fea0003800000 */
[----:B------:R-:W-:-:S13]  /*3b50*/  ISETP.NE.AND P0, PT, R0, 0x9, PT ;  /* 0x000000090000780c */ /* 0x000fda0003f05270 */
[----:B------:R-:W-:Y:S05]  /*3b60*/  @P0 BRA `(.L_x_73) ;  /* 0x0000000800900947 */ /* 0x000fea0003800000 */
[----:B------:R-:W-:Y:S02]  /*3b70*/  IMAD.U32 R2, R19, 0x10000, RZ ;  /* 0x0001000013027824 */ /* 0x000fe400078e00ff */
[----:B------:R-:W-:-:S05]  /*3b80*/  IMAD.MOV.U32 R3, RZ, RZ, RZ ;  /* 0x000000ffff037224 */ /* 0x000fca00078e00ff */
[----:B------:R0:W-:Y:S01]  /*3b90*/  STG.E.64 desc[UR36][R16.64], R2 ;  /* 0x0000000210007986 */ /* 0x0001e2000c101b24 */
[----:B------:R-:W-:Y:S05]  /*3ba0*/  BRA `(.L_x_74) ;  /* 0x0000000800e07947 */ /* 0x000fea0003800000 */
.L_x_80:
[----:B------:R-:W-:-:S05]  /*3bb0*/  IMAD.U32 R19, R19, 0x10000, RZ ;  /* 0x0001000013137824 */ /* 0x000fca00078e00ff */
[----:B------:R-:W-:-:S04]  /*3bc0*/  F2FP.F16.F32.PACK_AB R3, RZ, R19 ;  /* 0x00000013ff03723e */ /* 0x000fc800000000ff */
[----:B------:R-:W-:-:S05]  /*3bd0*/  PRMT R3, R3, 0x5410, RZ ;  /* 0x0000541003037816 */ /* 0x000fca00000000ff */
[----:B------:R0:W-:Y:S01]  /*3be0*/  STG.E desc[UR36][R16.64], R3 ;  /* 0x0000000310007986 */ /* 0x0001e2000c101924 */
[----:B------:R-:W-:Y:S05]  /*3bf0*/  BRA `(.L_x_74) ;  /* 0x0000000800cc7947 */ /* 0x000fea0003800000 */
.L_x_79:
[----:B------:R-:W-:-:S04]  /*3c00*/  IMAD.U32 R2, R19, 0x10000, RZ ;  /* 0x0001000013027824 */ /* 0x000fc800078e00ff */
[----:B------:R-:W-:-:S06]  /*3c10*/  FMUL.FTZ R2, R2, 1 ;  /* 0x3f80000002027820 */ /* 0x000fcc0000410000 */
[----:B------:R-:W0:Y:S02]  /*3c20*/  F2F.F64.F32 R2, R2 ;  /* 0x0000000200027310 */ /* 0x000e240000201800 */
[----:B0-----:R0:W-:Y:S01]  /*3c30*/  STG.E.64 desc[UR36][R16.64], R2 ;  /* 0x0000000210007986 */ /* 0x0011e2000c101b24 */
[----:B------:R-:W-:Y:S05]  /*3c40*/  BRA `(.L_x_74) ;  /* 0x0000000800b87947 */ /* 0x000fea0003800000 */
.L_x_69:
        /* <DEDUP_REMOVED lines=8> */
[----:B------:R-:W-:-:S05]  /*3cd0*/  IMAD.U32 R19, R19, 0x10000, RZ ;  /* 0x0001000013137824 */ /* 0x000fca00078e00ff */
[----:B------:R-:W-:-:S04]  /*3ce0*/  FSETP.NEU.FTZ.AND P0, PT, R19, RZ, PT ;  /* 0x000000ff1300720b */ /* 0x000fc80003f1d000 */
[----:B------:R-:W-:-:S05]  /*3cf0*/  SEL R3, RZ, 0x1, !P0 ;  /* 0x00000001ff037807 */ /* 0x000fca0004000000 */
[----:B------:R0:W-:Y:S01]  /*3d00*/  STG.E.U8 desc[UR36][R16.64], R3 ;  /* 0x0000000310007986 */ /* 0x0001e2000c101124 */
[----:B------:R-:W-:Y:S05]  /*3d10*/  BRA `(.L_x_74) ;  /* 0x0000000800847947 */ /* 0x000fea0003800000 */
.L_x_83:
[----:B------:R-:W-:Y:S01]  /*3d20*/  IMAD.U32 R19, R19, 0x10000, RZ ;  /* 0x0001000013137824 */ /* 0x000fe200078e00ff */
[----:B------:R-:W-:-:S03]  /*3d30*/  CS2R R6, SRZ ;  /* 0x0000000000067805 */ /* 0x000fc6000001ff00 */
[----:B------:R-:W-:-:S06]  /*3d40*/  FMUL.FTZ R4, R19, 1 ;  /* 0x3f80000013047820 */ /* 0x000fcc0000410000 */
[----:B------:R-:W0:Y:S02]  /*3d50*/  F2F.F64.F32 R4, R4 ;  /* 0x0000000400047310 */ /* 0x000e240000201800 */
[----:B0-----:R0:W-:Y:S01]  /*3d60*/  STG.E.128 desc[UR36][R16.64], R4 ;  /* 0x0000000410007986 */ /* 0x0011e2000c101d24 */
[----:B------:R-:W-:Y:S05]  /*3d70*/  BRA `(.L_x_74) ;  /* 0x00000008006c7947 */ /* 0x000fea0003800000 */
.L_x_82:
[----:B------:R-:W-:-:S13]  /*3d80*/  ISETP.NE.AND P0, PT, R0, 0xf, PT ;  /* 0x0000000f0000780c */ /* 0x000fda0003f05270 */
[----:B------:R-:W-:Y:S05]  /*3d90*/  @!P0 BRA `(.L_x_84) ;  /* 0x0000000000b48947 */ /* 0x000fea0003800000 */
[----:B------:R-:W-:-:S13]  /*3da0*/  ISETP.NE.AND P0, PT, R0, 0x17, PT ;  /* 0x000000170000780c */ /* 0x000fda0003f05270 */
[----:B------:R-:W-:Y:S05]  /*3db0*/  @!P0 BRA `(.L_x_85) ;  /* 0x0000000000548947 */ /* 0x000fea0003800000 */
[----:B------:R-:W-:-:S13]  /*3dc0*/  ISETP.NE.AND P0, PT, R0, 0x18, PT ;  /* 0x000000180000780c */ /* 0x000fda0003f05270 */
[----:B------:R-:W-:Y:S05]  /*3dd0*/  @P0 BRA `(.L_x_73) ;  /* 0x0000000400f40947 */ /* 0x000fea0003800000 */
[----:B------:R-:W-:Y:S01]  /*3de0*/  IMAD.U32 R19, R19, 0x10000, RZ ;  /* 0x0001000013137824 */ /* 0x000fe200078e00ff */
[----:B------:R-:W-:Y:S04]  /*3df0*/  BSSY B0, `(.L_x_86) ;  /* 0x000000e000007945 */ /* 0x000fe80003800000 */
[C---:B------:R-:W-:Y:S02]  /*3e00*/  LOP3.LUT R2, R19.reuse, 0x7fffffff, RZ, 0xc0, !PT ;  /* 0x7fffffff13027812 */ /* 0x040fe400078ec0ff */
[----:B------:R-:W-:Y:S02]  /*3e10*/  LOP3.LUT R0, R19, 0x80000000, RZ, 0xc0, !PT ;  /* 0x8000000013007812 */ /* 0x000fe400078ec0ff */
[----:B------:R-:W-:Y:S02]  /*3e20*/  ISETP.GT.U32.AND P0, PT, R2, 0x43efffff, PT ;  /* 0x43efffff0200780c */ /* 0x000fe40003f04070 */
[----:B------:R-:W-:Y:S01]  /*3e30*/  SHF.R.U32.HI R3, RZ, 0x18, R0 ;  /* 0x00000018ff037819 */ /* 0x000fe20000011600 */
[----:B------:R-:W-:-:S10]  /*3e40*/  IMAD.MOV.U32 R0, RZ, RZ, 0x7f ;  /* 0x0000007fff007424 */ /* 0x000fd400078e00ff */
[----:B------:R-:W-:Y:S05]  /*3e50*/  @P0 BRA `(.L_x_87) ;  /* 0x00000000001c0947 */ /* 0x000fea0003800000 */
[----:B------:R-:W-:-:S13]  /*3e60*/  ISETP.GE.U32.AND P0, PT, R2, 0x3c800000, PT ;  /* 0x3c8000000200780c */ /* 0x000fda0003f06070 */
[----:B------:R-:W-:Y:S01]  /*3e70*/  @P0 SHF.R.U32.HI R0, RZ, 0x14, R19 ;  /* 0x00000014ff000819 */ /* 0x000fe20000011613 */
[----:B------:R-:W-:-:S03]  /*3e80*/  @!P0 FADD.FTZ R2, R2, 16384 ;  /* 0x4680000002028421 */ /* 0x000fc60000010000 */
[----:B------:R-:W-:-:S04]  /*3e90*/  @P0 LOP3.LUT R0, R0, 0x1, RZ, 0xc0, !PT ;  /* 0x0000000100000812 */ /* 0x000fc800078ec0ff */
[----:B------:R-:W-:-:S04]  /*3ea0*/  @P0 IADD3 R0, R19, 0x407ffff, R0 ;  /* 0x0407ffff13000810 */ /* 0x000fc80007ffe000 */
[----:B------:R-:W-:Y:S01]  /*3eb0*/  @P0 SHF.R.U32.HI R0, RZ, 0x14, R0 ;  /* 0x00000014ff000819 */ /* 0x000fe20000011600 */
[----:B------:R-:W-:-:S07]  /*3ec0*/  @!P0 VIADD R0, R2, 0xb9800000 ;  /* 0xb980000002008836 */ /* 0x000fce0000000000 */
.L_x_87:
[----:B------:R-:W-:Y:S05]  /*3ed0*/  BSYNC B0 ;  /* 0x0000000000007941 */ /* 0x000fea0003800000 */
.L_x_86:
[----:B------:R-:W-:-:S05]  /*3ee0*/  LOP3.LUT R3, R0, R3, RZ, 0xfc, !PT ;  /* 0x0000000300037212 */ /* 0x000fca00078efcff */
[----:B------:R0:W-:Y:S01]  /*3ef0*/  STG.E.U8 desc[UR36][R16.64], R3 ;  /* 0x0000000310007986 */ /* 0x0001e2000c101124 */
[----:B------:R-:W-:Y:S05]  /*3f00*/  BRA `(.L_x_74) ;  /* 0x0000000800087947 */ /* 0x000fea0003800000 */
.L_x_85:
[----:B------:R-:W-:Y:S01]  /*3f10*/  IMAD.U32 R19, R19, 0x10000, RZ ;  /* 0x0001000013137824 */ /* 0x000fe200078e00ff */
[----:B------:R-:W-:Y:S04]  /*3f20*/  BSSY B0, `(.L_x_88) ;  /* 0x000000f000007945 */ /* 0x000fe80003800000 */
[----:B------:R-:W-:-:S04]  /*3f30*/  LOP3.LUT R2, R19, 0x7fffffff, RZ, 0xc0, !PT ;  /* 0x7fffffff13027812 */ /* 0x000fc800078ec0ff */
[----:B------:R-:W-:-:S13]  /*3f40*/  ISETP.GT.U32.AND P0, PT, R2, 0x477fffff, PT ;  /* 0x477fffff0200780c */ /* 0x000fda0003f04070 */
[----:B------:R-:W-:Y:S05]  /*3f50*/  @P0 BRA `(.L_x_89) ;  /* 0x0000000000200947 */ /* 0x000fea0003800000 */
[----:B------:R-:W-:-:S13]  /*3f60*/  ISETP.GE.U32.AND P0, PT, R2, 0x38800000, PT ;  /* 0x388000000200780c */ /* 0x000fda0003f06070 */
[----:B------:R-:W-:Y:S01]  /*3f70*/  @P0 SHF.R.U32.HI R0, RZ, 0x15, R19 ;  /* 0x00000015ff000819 */ /* 0x000fe20000011613 */
[----:B------:R-:W-:-:S03]  /*3f80*/  @!P0 FADD.FTZ R2, R2, 128 ;  /* 0x4300000002028421 */ /* 0x000fc60000010000 */
[----:B------:R-:W-:-:S04]  /*3f90*/  @P0 LOP3.LUT R0, R0, 0x1, RZ, 0xc0, !PT ;  /* 0x0000000100000812 */ /* 0x000fc800078ec0ff */
[----:B------:R-:W-:-:S04]  /*3fa0*/  @P0 IADD3 R0, R19, 0x80fffff, R0 ;  /* 0x080fffff13000810 */ /* 0x000fc80007ffe000 */
[----:B------:R-:W-:Y:S01]  /*3fb0*/  @P0 SHF.R.U32.HI R0, RZ, 0x15, R0 ;  /* 0x00000015ff000819 */ /* 0x000fe20000011600 */
[----:B------:R-:W-:Y:S01]  /*3fc0*/  @!P0 VIADD R0, R2, 0xbd000000 ;  /* 0xbd00000002008836 */ /* 0x000fe20000000000 */
[----:B------:R-:W-:Y:S06]  /*3fd0*/  BRA `(.L_x_90) ;  /* 0x00000000000c7947 */ /* 0x000fec0003800000 */
.L_x_89:
[----:B------:R-:W-:Y:S01]  /*3fe0*/  IMAD.MOV.U32 R0, RZ, RZ, 0x7f ;  /* 0x0000007fff007424 */ /* 0x000fe200078e00ff */
[----:B------:R-:W-:-:S04]  /*3ff0*/  ISETP.GT.U32.AND P0, PT, R2, 0x7f800000, PT ;  /* 0x7f8000000200780c */ /* 0x000fc80003f04070 */
[----:B------:R-:W-:-:S09]  /*4000*/  SEL R0, R0, 0x7c, P0 ;  /* 0x0000007c00007807 */ /* 0x000fd20000000000 */
.L_x_90:
[----:B------:R-:W-:Y:S05]  /*4010*/  BSYNC B0 ;  /* 0x0000000000007941 */ /* 0x000fea0003800000 */
.L_x_88:
[----:B------:R-:W-:-:S04]  /*4020*/  LOP3.LUT R2, R19, 0x80000000, RZ, 0xc0, !PT ;  /* 0x8000000013027812 */ /* 0x000fc800078ec0ff */
[----:B------:R-:W-:-:S04]  /*4030*/  SHF.R.U32.HI R3, RZ, 0x18, R2 ;  /* 0x00000018ff037819 */ /* 0x000fc80000011602 */
[----:B------:R-:W-:-:S05]  /*4040*/  LOP3.LUT R3, R0, R3, RZ, 0xfc, !PT ;  /* 0x0000000300037212 */ /* 0x000fca00078efcff */
[----:B------:R0:W-:Y:S01]  /*4050*/  STG.E.U8 desc[UR36][R16.64], R3 ;  /* 0x0000000310007986 */ /* 0x0001e2000c101124 */
[----:B------:R-:W-:Y:S05]  /*4060*/  BRA `(.L_x_74) ;  /* 0x0000000400b07947 */ /* 0x000fea0003800000 */
.L_x_84:
[----:B------:R0:W-:Y:S01]  /*4070*/  STG.E.U16 desc[UR36][R16.64], R19 ;  /* 0x0000001310007986 */ /* 0x0001e2000c101524 */
[----:B------:R-:W-:Y:S05]  /*4080*/  BRA `(.L_x_74) ;  /* 0x0000000400a87947 */ /* 0x000fea0003800000 */
.L_x_81:
        /* <DEDUP_REMOVED lines=8> */
[----:B------:R-:W-:-:S06]  /*4110*/  IMAD.U32 R3, R19, 0x10000, RZ ;  /* 0x0001000013037824 */ /* 0x000fcc00078e00ff */
[----:B------:R-:W0:Y:S02]  /*4120*/  F2I.FTZ.U32.TRUNC.NTZ R3, R3 ;  /* 0x0000000300037305 */ /* 0x000e24000021f000 */
[----:B0-----:R0:W-:Y:S01]  /*4130*/  STG.E.U16 desc[UR36][R16.64], R3 ;  /* 0x0000000310007986 */ /* 0x0011e2000c101524 */
[----:B------:R-:W-:Y:S05]  /*4140*/  BRA `(.L_x_74) ;  /* 0x0000000400787947 */ /* 0x000fea0003800000 */
.L_x_93:
[----:B------:R-:W-:Y:S01]  /*4150*/  IMAD.U32 R19, R19, 0x10000, RZ ;  /* 0x0001000013137824 */ /* 0x000fe200078e00ff */
[----:B------:R-:W-:Y:S01]  /*4160*/  BSSY B0, `(.L_x_94) ;  /* 0x0000014000007945 */ /* 0x000fe20003800000 */
[----:B------:R-:W-:-:S03]  /*4170*/  IMAD.MOV.U32 R8, RZ, RZ, 0x80 ;  /* 0x00000080ff087424 */ /* 0x000fc600078e00ff */
[----:B------:R-:W-:-:S04]  /*4180*/  LOP3.LUT R2, R19, 0x7fffffff, RZ, 0xc0, !PT ;  /* 0x7fffffff13027812 */ /* 0x000fc800078ec0ff */
[----:B------:R-:W-:-:S13]  /*4190*/  ISETP.GT.U32.AND P0, PT, R2, 0x437fffff, PT ;  /* 0x437fffff0200780c */ /* 0x000fda0003f04070 */
[----:B------:R-:W-:Y:S05]  /*41a0*/  @P0 BRA `(.L_x_95) ;  /* 0x00000000003c0947 */ /* 0x000fea0003800000 */
[----:B------:R-:W-:-:S13]  /*41b0*/  ISETP.GE.U32.AND P0, PT, R2, 0x3c000000, PT ;  /* 0x3c0000000200780c */ /* 0x000fda0003f06070 */
[----:B------:R-:W-:-:S04]  /*41c0*/  @P0 SHF.R.U32.HI R0, RZ, 0x14, R19 ;  /* 0x00000014ff000819 */ /* 0x000fc80000011613 */
[----:B------:R-:W-:-:S04]  /*41d0*/  @P0 LOP3.LUT R0, R0, 0x1, RZ, 0xc0, !PT ;  /* 0x0000000100000812 */ /* 0x000fc800078ec0ff */
[----:B------:R-:W-:-:S04]  /*41e0*/  @P0 IADD3 R0, R19, 0x487ffff, R0 ;  /* 0x0487ffff13000810 */ /* 0x000fc80007ffe000 */
[----:B------:R-:W-:-:S04]  /*41f0*/  @P0 SHF.R.U32.HI R0, RZ, 0x14, R0 ;  /* 0x00000014ff000819 */ /* 0x000fc80000011600 */
[----:B------:R-:W-:Y:S01]  /*4200*/  @P0 LOP3.LUT R0, R0, 0xff, RZ, 0xc0, !PT ;  /* 0x000000ff00000812 */ /* 0x000fe200078ec0ff */
[----:B------:R-:W-:Y:S06]  /*4210*/  @P0 BRA `(.L_x_96) ;  /* 0x0000000000100947 */ /* 0x000fec0003800000 */
[----:B------:R-:W-:Y:S01]  /*4220*/  FADD.FTZ R0, R2, 8192 ;  /* 0x4600000002007421 */ /* 0x000fe20000010000 */
[----:B------:R-:W-:-:S04]  /*4230*/  PRMT R8, RZ, 0x7610, R8 ;  /* 0x00007610ff087816 */ /* 0x000fc80000000008 */
[----:B------:R-:W-:-:S13]  /*4240*/  LOP3.LUT P0, R0, R0, 0xff, RZ, 0xc0, !PT ;  /* 0x000000ff00007812 */ /* 0x000fda000780c0ff */
[----:B------:R-:W-:Y:S05]  /*4250*/  @!P0 BRA `(.L_x_95) ;  /* 0x0000000000108947 */ /* 0x000fea0003800000 */
.L_x_96:
[----:B------:R-:W-:-:S04]  /*4260*/  LOP3.LUT R2, R19, 0x80000000, RZ, 0xc0, !PT ;  /* 0x8000000013027812 */ /* 0x000fc800078ec0ff */
[----:B------:R-:W-:-:S04]  /*4270*/  SHF.R.U32.HI R3, RZ, 0x18, R2 ;  /* 0x00000018ff037819 */ /* 0x000fc80000011602 */
[----:B------:R-:W-:-:S04]  /*4280*/  LOP3.LUT R0, R0, R3, RZ, 0xfc, !PT ;  /* 0x0000000300007212 */ /* 0x000fc800078efcff */
[----:B------:R-:W-:-:S07]  /*4290*/  PRMT R8, R0, 0x7610, R8 ;  /* 0x0000761000087816 */ /* 0x000fce0000000008 */
.L_x_95:
[----:B------:R-:W-:Y:S05]  /*42a0*/  BSYNC B0 ;  /* 0x0000000000007941 */ /* 0x000fea0003800000 */
.L_x_94:
[----:B------:R0:W-:Y:S01]  /*42b0*/  STG.E.U8 desc[UR36][R16.64], R8 ;  /* 0x0000000810007986 */ /* 0x0001e2000c101124 */
[----:B------:R-:W-:Y:S05]  /*42c0*/  BRA `(.L_x_74) ;  /* 0x0000000400187947 */ /* 0x000fea0003800000 */
.L_x_92:
        /* <DEDUP_REMOVED lines=17> */
.L_x_99:
[----:B------:R-:W-:-:S04]  /*43e0*/  LOP3.LUT R2, R19, 0x80000000, RZ, 0xc0, !PT ;  /* 0x8000000013027812 */ /* 0x000fc800078ec0ff */
[----:B------:R-:W-:-:S04]  /*43f0*/  SHF.R.U32.HI R3, RZ, 0x18, R2 ;  /* 0x00000018ff037819 */ /* 0x000fc80000011602 */
[----:B------:R-:W-:-:S04]  /*4400*/  LOP3.LUT R0, R0, R3, RZ, 0xfc, !PT ;  /* 0x0000000300007212 */ /* 0x000fc800078efcff */
[----:B------:R-:W-:-:S07]  /*4410*/  PRMT R8, R0, 0x7610, R8 ;  /* 0x0000761000087816 */ /* 0x000fce0000000008 */
.L_x_98:
[----:B------:R-:W-:Y:S05]  /*4420*/  BSYNC B0 ;  /* 0x0000000000007941 */ /* 0x000fea0003800000 */
.L_x_97:
[----:B------:R0:W-:Y:S01]  /*4430*/  STG.E.U8 desc[UR36][R16.64], R8 ;  /* 0x0000000810007986 */ /* 0x0001e2000c101124 */
[----:B------:R-:W-:Y:S05]  /*4440*/  BRA `(.L_x_74) ;  /* 0x0000000000b87947 */ /* 0x000fea0003800000 */
.L_x_91:
[----:B------:R-:W-:-:S13]  /*4450*/  ISETP.NE.AND P0, PT, R0, 0x1c, PT ;  /* 0x0000001c0000780c */ /* 0x000fda0003f05270 */
[----:B------:R-:W-:Y:S05]  /*4460*/  @!P0 BRA `(.L_x_100) ;  /* 0x0000000000a48947 */ /* 0x000fea0003800000 */
[----:B------:R-:W-:-:S13]  /*4470*/  ISETP.NE.AND P0, PT, R0, 0x1d, PT ;  /* 0x0000001d0000780c */ /* 0x000fda0003f05270 */
[----:B------:R-:W-:Y:S05]  /*4480*/  @!P0 BRA `(.L_x_101) ;  /* 0x00000000008c8947 */ /* 0x000fea0003800000 */
[----:B------:R-:W-:-:S13]  /*4490*/  ISETP.NE.AND P0, PT, R0, 0x2c, PT ;  /* 0x0000002c0000780c */ /* 0x000fda0003f05270 */
[----:B------:R-:W-:Y:S05]  /*44a0*/  @P0 BRA `(.L_x_73) ;  /* 0x0000000000400947 */ /* 0x000fea0003800000 */
[----:B------:R-:W-:Y:S02]  /*44b0*/  IMAD.U32 R19, R19, 0x10000, RZ ;  /* 0x0001000013137824 */ /* 0x000fe400078e00ff */
[----:B------:R-:W-:-:S03]  /*44c0*/  IMAD.MOV.U32 R3, RZ, RZ, 0xff ;  /* 0x000000ffff037424 */ /* 0x000fc600078e00ff */
[----:B------:R-:W-:-:S04]  /*44d0*/  SHF.R.U32.HI R4, RZ, 0x17, R19 ;  /* 0x00000017ff047819 */ /* 0x000fc80000011613 */
[----:B------:R-:W-:-:S04]  /*44e0*/  LOP3.LUT R2, R4, 0xff, RZ, 0xc0, !PT ;  /* 0x000000ff04027812 */ /* 0x000fc800078ec0ff */
[----:B------:R-:W-:-:S13]  /*44f0*/  ISETP.NE.AND P1, PT, R2, 0xff, PT ;  /* 0x000000ff0200780c */ /* 0x000fda0003f25270 */
[--C-:B------:R-:W-:Y:S02]  /*4500*/  @P1 SHF.R.U32.HI R0, RZ, 0x16, R19.reuse ;  /* 0x00000016ff001819 */ /* 0x100fe40000011613 */
[----:B------:R-:W-:Y:S02]  /*4510*/  @P1 LOP3.LUT P0, RZ, R2, 0x3fffff, R19, 0xf8, !PT ;  /* 0x003fffff02ff1812 */ /* 0x000fe4000780f813 */
[----:B------:R-:W-:-:S04]  /*4520*/  @P1 LOP3.LUT R0, R0, 0x1, RZ, 0xc0, !PT ;  /* 0x0000000100001812 */ /* 0x000fc800078ec0ff */
[----:B------:R-:W-:Y:S01]  /*4530*/  @P1 ISETP.EQ.U32.AND P2, PT, R0, 0x1, P0 ;  /* 0x000000010000180c */ /* 0x000fe20000742070 */
[----:B------:R-:W-:Y:S01]  /*4540*/  @P1 VIADD R0, R4, 0x1 ;  /* 0x0000000104001836 */ /* 0x000fe20000000000 */
[----:B------:R-:W-:Y:S02]  /*4550*/  PLOP3.LUT P0, PT, PT, PT, PT, 0x80, 0x0 ;  /* 0x000000000000781c */ /* 0x000fe40003f0f070 */
[----:B------:R-:W-:-:S13]  /*4560*/  @P1 PLOP3.LUT P0, PT, P2, PT, PT, 0x80, 0x0 ;  /* 0x000000000000181c */ /* 0x000fda000170f070 */
[----:B------:R-:W-:-:S04]  /*4570*/  @!P0 IMAD.MOV R0, RZ, RZ, R4 ;  /* 0x000000ffff008224 */ /* 0x000fc800078e0204 */
[----:B------:R-:W-:-:S05]  /*4580*/  @P1 IMAD.MOV.U32 R3, RZ, RZ, R0 ;  /* 0x000000ffff031224 */ /* 0x000fca00078e0000 */
[----:B------:R0:W-:Y:S01]  /*4590*/  STG.E.U8 desc[UR36][R16.64], R3 ;  /* 0x0000000310007986 */ /* 0x0001e2000c101124 */
[----:B------:R-:W-:Y:S05]  /*45a0*/  BRA `(.L_x_74) ;  /* 0x0000000000607947 */ /* 0x000fea0003800000 */
.L_x_73:
        /* <DEDUP_REMOVED lines=16> */
.L_x_102:
[----:B------:R-:W-:Y:S05]  /*46b0*/  BRA `(.L_x_74) ;  /* 0x00000000001c7947 */ /* 0x000fea0003800000 */
.L_x_101:
[----:B------:R-:W-:-:S06]  /*46c0*/  IMAD.U32 R2, R19, 0x10000, RZ ;  /* 0x0001000013027824 */ /* 0x000fcc00078e00ff */
[----:B------:R-:W0:Y:S02]  /*46d0*/  F2I.U64.TRUNC R2, R2 ;  /* 0x0000000200027311 */ /* 0x000e24000020d800 */
[----:B0-----:R0:W-:Y:S01]  /*46e0*/  STG.E.64 desc[UR36][R16.64], R2 ;  /* 0x0000000210007986 */ /* 0x0011e2000c101b24 */
[----:B------:R-:W-:Y:S05]  /*46f0*/  BRA `(.L_x_74) ;  /* 0x00000000000c7947 */ /* 0x000fea0003800000 */
.L_x_100:
[----:B------:R-:W-:-:S06]  /*4700*/  IMAD.U32 R19, R19, 0x10000, RZ ;  /* 0x0001000013137824 */ /* 0x000fcc00078e00ff */
[----:B------:R-:W0:Y:S02]  /*4710*/  F2I.FTZ.U32.TRUNC.NTZ R19, R19 ;  /* 0x0000001300137305 */ /* 0x000e24000021f000 */
[----:B0-----:R0:W-:Y:S02]  /*4720*/  STG.E desc[UR36][R16.64], R19 ;  /* 0x0000001310007986 */ /* 0x0011e4000c101924 */
.L_x_74:
[----:B------:R-:W-:-:S04]  /*4730*/  IMAD R18, R18, 0x200, R23 ;  /* 0x0000020012127824 */ /* 0x000fc800078e0217 */
[----:B0-23--:R-:W-:-:S07]  /*4740*/  VIADD R19, R18, 0x80 ;  /* 0x0000008012137836 */ /* 0x00dfce0000000000 */
.L_x_1:
[----:B------:R-:W-:Y:S05]  /*4750*/  BSYNC B6 ;  /* 0x0000000000067941 */ /* 0x000fea0003800000 */
.L_x_0:
[----:B------:R-:W-:Y:S01]  /*4760*/  ULDC UR4, c[0x0][0x210] ;  /* 0x0000840000047ab9 */ /* 0x000fe20000000800 */
[----:B------:R-:W-:Y:S01]  /*4770*/  BSSY B6, `(.L_x_103) ;  /* 0x000046c000067945 */ /* 0x000fe20003800000 */
[----:B------:R-:W-:-:S13]  /*4780*/  ISETP.GE.AND P0, PT, R19, UR4, PT ;  /* 0x0000000413007c0c */ /* 0x000fda000bf06270 */
[----:B------:R-:W-:Y:S05]  /*4790*/  @P0 BRA `(.L_x_104) ;  /* 0x0000004400a40947 */ /* 0x000fea0003800000 */
[----:B------:R-:W0:Y:S01]  /*47a0*/  LDC R6, c[0x0][0x218] ;  /* 0x00008600ff067b82 */ /* 0x000e220000000800 */
[----:B------:R-:W-:Y:S02]  /*47b0*/  IMAD.MOV.U32 R18, RZ, RZ, RZ ;  /* 0x000000ffff127224 */ /* 0x000fe400078e00ff */
[----:B------:R-:W-:Y:S02]  /*47c0*/  IMAD.MOV.U32 R0, RZ, RZ, RZ ;  /* 0x000000ffff007224 */ /* 0x000fe400078e00ff */
[----:B-1--4-:R-:W-:Y:S01]  /*47d0*/  IMAD.MOV.U32 R16, RZ, RZ, RZ ;  /* 0x000000ffff107224 */ /* 0x012fe200078e00ff */
[----:B0-----:R-:W-:-:S13]  /*47e0*/  ISETP.NE.AND P0, PT, R6, RZ, PT ;  /* 0x000000ff0600720c */ /* 0x001fda0003f05270 */
[----:B------:R-:W-:Y:S05]  /*47f0*/  @!P0 BRA `(.L_x_105) ;  /* 0x0000001400708947 */ /* 0x000fea0003800000 */
        /* <DEDUP_REMOVED lines=348> */
.L_x_105:
        /* <DEDUP_REMOVED lines=23> */
.L_x_109:
[----:B------:R-:W2:Y:S02]  /*5f30*/  LDG.E.U8 R2, desc[UR36][R2.64] ;  /* 0x0000002402027981 */ /* 0x000ea4000c1e1100 */
[----:B--2---:R-:W-:-:S04]  /*5f40*/  I2FP.F32.U32 R0, R2 ;  /* 0x0000000200007245 */ /* 0x004fc80000201000 */
[----:B------:R-:W-:-:S04]  /*5f50*/  F2FP.BF16.F32.PACK_AB R0, RZ, R0 ;  /* 0x00000000ff00723e */ /* 0x000fc800000010ff */
[----:B------:R-:W-:Y:S01]  /*5f60*/  PRMT R22, R0, 0x7610, R22 ;  /* 0x0000761000167816 */ /* 0x000fe20000000016 */
[----:B------:R-:W-:Y:S06]  /*5f70*/  BRA `(.L_x_111) ;  /* 0x0000000c00c87947 */ /* 0x000fec0003800000 */
.L_x_108:
        /* <DEDUP_REMOVED lines=11> */
.L_x_113:
[----:B------:R-:W2:Y:S02]  /*6030*/  LDG.E R2, desc[UR36][R2.64] ;  /* 0x0000002402027981 */ /* 0x000ea4000c1e1900 */
[----:B--2---:R-:W-:-:S04]  /*6040*/  I2FP.F32.S32 R0, R2 ;  /* 0x0000000200007245 */ /* 0x004fc80000201400 */
[----:B------:R-:W-:-:S04]  /*6050*/  F2FP.BF16.F32.PACK_AB R0, RZ, R0 ;  /* 0x00000000ff00723e */ /* 0x000fc800000010ff */
[----:B------:R-:W-:Y:S01]  /*6060*/  PRMT R22, R0, 0x7610, R22 ;  /* 0x0000761000167816 */ /* 0x000fe20000000016 */
[----:B------:R-:W-:Y:S06]  /*6070*/  BRA `(.L_x_111) ;  /* 0x0000000c00887947 */ /* 0x000fec0003800000 */
.L_x_112:
[----:B------:R-:W2:Y:S02]  /*6080*/  LDG.E.U16 R2, desc[UR36][R2.64] ;  /* 0x0000002402027981 */ /* 0x000ea4000c1e1500 */
[----:B--2---:R-:W0:Y:S02]  /*6090*/  I2F.S16 R0, R2 ;  /* 0x0000000200007306 */ /* 0x004e240000101400 */
[----:B0-----:R-:W-:-:S04]  /*60a0*/  F2FP.BF16.F32.PACK_AB R0, RZ, R0 ;  /* 0x00000000ff00723e */ /* 0x001fc800000010ff */
[----:B------:R-:W-:Y:S01]  /*60b0*/  PRMT R22, R0, 0x7610, R22 ;  /* 0x0000761000167816 */ /* 0x000fe20000000016 */
[----:B------:R-:W-:Y:S06]  /*60c0*/  BRA `(.L_x_111) ;  /* 0x0000000c00747947 */ /* 0x000fec0003800000 */
.L_x_107:
        /* <DEDUP_REMOVED lines=9> */
.L_x_115:
[----:B------:R-:W2:Y:S02]  /*6160*/  LDG.E.U16 R0, desc[UR36][R2.64] ;  /* 0x0000002402007981 */ /* 0x000ea4000c1e1500 */
[----:B--2---:R-:W-:-:S05]  /*6170*/  HADD2.F32 R0, -RZ, R0.H0_H0 ;  /* 0x20000000ff007230 */ /* 0x004fca0000004100 */
[----:B------:R-:W-:-:S04]  /*6180*/  F2FP.BF16.F32.PACK_AB R0, RZ, R0 ;  /* 0x00000000ff00723e */ /* 0x000fc800000010ff */
[----:B------:R-:W-:Y:S01]  /*6190*/  PRMT R22, R0, 0x7610, R22 ;  /* 0x0000761000167816 */ /* 0x000fe20000000016 */
[----:B------:R-:W-:Y:S06]  /*61a0*/  BRA `(.L_x_111) ;  /* 0x0000000c003c7947 */ /* 0x000fec0003800000 */
.L_x_114:
        /* <DEDUP_REMOVED lines=9> */
.L_x_117:
[----:B------:R-:W2:Y:S02]  /*6240*/  LDG.E.U16 R2, desc[UR36][R2.64] ;  /* 0x0000002402027981 */ /* 0x000ea4000c1e1500 */
[----:B--2---:R-:W-:-:S05]  /*6250*/  HADD2.F32 R0, -RZ, R2.H0_H0 ;  /* 0x20000002ff007230 */ /* 0x004fca0000004100 */
[----:B------:R-:W-:-:S04]  /*6260*/  F2FP.BF16.F32.PACK_AB R0, RZ, R0 ;  /* 0x00000000ff00723e */ /* 0x000fc800000010ff */
[----:B------:R-:W-:Y:S01]  /*6270*/  PRMT R22, R0, 0x7610, R22 ;  /* 0x0000761000167816 */ /* 0x000fe20000000016 */
[----:B------:R-:W-:Y:S06]  /*6280*/  BRA `(.L_x_111) ;  /* 0x0000000c00047947 */ /* 0x000fec0003800000 */
.L_x_116:
        /* <DEDUP_REMOVED lines=9> */
.L_x_106:
        /* <DEDUP_REMOVED lines=14> */
.L_x_120:
        /* <DEDUP_REMOVED lines=9> */
.L_x_119:
        /* <DEDUP_REMOVED lines=28> */
.L_x_122:
        /* <DEDUP_REMOVED lines=15> */
.L_x_121:
[----:B------:R0:W5:Y:S01]  /*6740*/  LDG.E.U16 R22, desc[UR36][R2.64] ;  /* 0x0000002402167981 */ /* 0x000162000c1e1500 */
[----:B------:R-:W-:Y:S05]  /*6750*/  BRA `(.L_x_111) ;  /* 0x0000000400d07947 */ /* 0x000fea0003800000 */
.L_x_118:
        /* <DEDUP_REMOVED lines=13> */
.L_x_125:
        /* <DEDUP_REMOVED lines=21> */
.L_x_129:
[----:B------:R-:W-:Y:S05]  /*6980*/  BSYNC B1 ;  /* 0x0000000000017941 */ /* 0x000fea0003800000 */
.L_x_128:
[----:B------:R-:W-:Y:S01]  /*6990*/  LEA R3, R0, 0x3b800000, 0x17 ;  /* 0x3b80000000037811 */ /* 0x000fe200078eb8ff */
[----:B------:R-:W-:-:S05]  /*69a0*/  IMAD.SHL.U32 R0, R2, 0x100000, RZ ;  /* 0x0010000002007824 */ /* 0x000fca00078e00ff */
[----:B------:R-:W-:-:S07]  /*69b0*/  LOP3.LUT R0, R3, R0, R4, 0xfe, !PT ;  /* 0x0000000003007212 */ /* 0x000fce00078efe04 */
.L_x_127:
[----:B------:R-:W-:Y:S05]  /*69c0*/  BSYNC B0 ;  /* 0x0000000000007941 */ /* 0x000fea0003800000 */
.L_x_126:
[----:B------:R-:W-:-:S04]  /*69d0*/  F2FP.BF16.F32.PACK_AB R0, RZ, R0 ;  /* 0x00000000ff00723e */ /* 0x000fc800000010ff */
[----:B------:R-:W-:Y:S01]  /*69e0*/  PRMT R22, R0, 0x7610, R22 ;  /* 0x0000761000167816 */ /* 0x000fe20000000016 */
[----:B------:R-:W-:Y:S06]  /*69f0*/  BRA `(.L_x_111) ;  /* 0x0000000400287947 */ /* 0x000fec0003800000 */
.L_x_124:
        /* <DEDUP_REMOVED lines=21> */
.L_x_133:
[----:B------:R-:W-:Y:S05]  /*6b50*/  BSYNC B1 ;  /* 0x0000000000017941 */ /* 0x000fea0003800000 */
.L_x_132:
[----:B------:R-:W-:Y:S01]  /*6b60*/  LEA R3, R0, 0x37800000, 0x17 ;  /* 0x3780000000037811 */ /* 0x000fe200078eb8ff */
[----:B------:R-:W-:-:S05]  /*6b70*/  IMAD.SHL.U32 R0, R2, 0x200000, RZ ;  /* 0x0020000002007824 */ /* 0x000fca00078e00ff */
[----:B------:R-:W-:-:S07]  /*6b80*/  LOP3.LUT R0, R3, R0, R4, 0xfe, !PT ;  /* 0x0000000003007212 */ /* 0x000fce00078efe04 */
.L_x_131:
[----:B------:R-:W-:Y:S05]  /*6b90*/  BSYNC B0 ;  /* 0x0000000000007941 */ /* 0x000fea0003800000 */
.L_x_130:
[----:B------:R-:W-:-:S04]  /*6ba0*/  F2FP.BF16.F32.PACK_AB R0, RZ, R0 ;  /* 0x00000000ff00723e */ /* 0x000fc800000010ff */
[----:B------:R-:W-:Y:S01]  /*6bb0*/  PRMT R22, R0, 0x7610, R22 ;  /* 0x0000761000167816 */ /* 0x000fe20000000016 */
[----:B------:R-:W-:Y:S06]  /*6bc0*/  BRA `(.L_x_111) ;  /* 0x0000000000b47947 */ /* 0x000fec0003800000 */
.L_x_123:
        /* <DEDUP_REMOVED lines=14> */
.L_x_137:
[----:B------:R-:W-:Y:S05]  /*6cb0*/  BSYNC B0 ;  /* 0x0000000000007941 */ /* 0x000fea0003800000 */
.L_x_136:
[----:B------:R-:W-:-:S04]  /*6cc0*/  F2FP.BF16.F32.PACK_AB R0, RZ, R0 ;  /* 0x00000000ff00723e */ /* 0x000fc800000010ff */
[----:B------:R-:W-:Y:S01]  /*6cd0*/  PRMT R22, R0, 0x7610, R22 ;  /* 0x0000761000167816 */ /* 0x000fe20000000016 */
[----:B------:R-:W-:Y:S06]  /*6ce0*/  BRA `(.L_x_111) ;  /* 0x00000000006c7947 */ /* 0x000fec0003800000 */
.L_x_110:
        /* <DEDUP_REMOVED lines=16> */
.L_x_138:
[----:B------:R-:W-:Y:S01]  /*6df0*/  PRMT R22, RZ, 0x7610, R22 ;  /* 0x00007610ff167816 */ /* 0x000fe20000000016 */
[----:B------:R-:W-:Y:S06]  /*6e00*/  BRA `(.L_x_111) ;  /* 0x0000000000247947 */ /* 0x000fec0003800000 */
.L_x_135:
[----:B------:R-:W2:Y:S02]  /*6e10*/  LDG.E.64 R2, desc[UR36][R2.64] ;  /* 0x0000002402027981 */ /* 0x000ea4000c1e1b00 */
[----:B--2---:R-:W0:Y:S02]  /*6e20*/  I2F.U64 R0, R2 ;  /* 0x0000000200007312 */ /* 0x004e240000301000 */
[----:B0-----:R-:W-:-:S04]  /*6e30*/  F2FP.BF16.F32.PACK_AB R0, RZ, R0 ;  /* 0x00000000ff00723e */ /* 0x001fc800000010ff */
[----:B------:R-:W-:Y:S01]  /*6e40*/  PRMT R22, R0, 0x7610, R22 ;  /* 0x0000761000167816 */ /* 0x000fe20000000016 */
[----:B------:R-:W-:Y:S06]  /*6e50*/  BRA `(.L_x_111) ;  /* 0x0000000000107947 */ /* 0x000fec0003800000 */
.L_x_134:
[----:B------:R-:W2:Y:S02]  /*6e60*/  LDG.E R2, desc[UR36][R2.64] ;  /* 0x0000002402027981 */ /* 0x000ea4000c1e1900 */
[----:B--2---:R-:W-:-:S04]  /*6e70*/  I2FP.F32.U32 R0, R2 ;  /* 0x0000000200007245 */ /* 0x004fc80000201000 */
[----:B------:R-:W-:-:S04]  /*6e80*/  F2FP.BF16.F32.PACK_AB R0, RZ, R0 ;  /* 0x00000000ff00723e */ /* 0x000fc800000010ff */
[----:B------:R-:W-:-:S07]  /*6e90*/  PRMT R22, R0, 0x7610, R22 ;  /* 0x0000761000167816 */ /* 0x000fce0000000016 */
.L_x_111:
        /* <DEDUP_REMOVED lines=19> */
.L_x_142:
[----:B------:R-:W2:Y:S02]  /*6fd0*/  LDG.E.U8 R2, desc[UR36][R2.64] ;  /* 0x0000002402027981 */ /* 0x000ea4000c1e1100 */
[----:B--2---:R-:W-:-:S04]  /*6fe0*/  I2FP.F32.U32 R0, R2 ;  /* 0x0000000200007245 */ /* 0x004fc80000201000 */
[----:B------:R-:W-:Y:S01]  /*6ff0*/  F2FP.BF16.F32.PACK_AB R0, RZ, R0 ;  /* 0x00000000ff00723e */ /* 0x000fe200000010ff */
[----:B------:R-:W-:Y:S06]  /*7000*/  BRA `(.L_x_144) ;  /* 0x0000000c00907947 */ /* 0x000fec0003800000 */
.L_x_141:
        /* <DEDUP_REMOVED lines=10> */
.L_x_146:
[----:B------:R-:W2:Y:S02]  /*70b0*/  LDG.E R2, desc[UR36][R2.64] ;  /* 0x0000002402027981 */ /* 0x000ea4000c1e1900 */
[----:B--2---:R-:W-:-:S04]  /*70c0*/  I2FP.F32.S32 R0, R2 ;  /* 0x0000000200007245 */ /* 0x004fc80000201400 */
[----:B------:R-:W-:Y:S01]  /*70d0*/  F2FP.BF16.F32.PACK_AB R0, RZ, R0 ;  /* 0x00000000ff00723e */ /* 0x000fe200000010ff */
[----:B------:R-:W-:Y:S06]  /*70e0*/  BRA `(.L_x_144) ;  /* 0x0000000c00587947 */ /* 0x000fec0003800000 */
.L_x_145:
[----:B------:R-:W2:Y:S02]  /*70f0*/  LDG.E.U16 R2, desc[UR36][R2.64] ;  /* 0x0000002402027981 */ /* 0x000ea4000c1e1500 */
[----:B--2---:R-:W0:Y:S02]  /*7100*/  I2F.S16 R0, R2 ;  /* 0x0000000200007306 */ /* 0x004e240000101400 */
[----:B0-----:R-:W-:Y:S01]  /*7110*/  F2FP.BF16.F32.PACK_AB R0, RZ, R0 ;  /* 0x00000000ff00723e */ /* 0x001fe200000010ff */
[----:B------:R-:W-:Y:S06]  /*7120*/  BRA `(.L_x_144) ;  /* 0x0000000c00487947 */ /* 0x000fec0003800000 */
.L_x_140:
        /* <DEDUP_REMOVED lines=9> */
.L_x_148:
[----:B------:R-:W2:Y:S02]  /*71c0*/  LDG.E.U16 R0, desc[UR36][R2.64] ;  /* 0x0000002402007981 */ /* 0x000ea4000c1e1500 */
[----:B--2---:R-:W-:-:S05]  /*71d0*/  HADD2.F32 R0, -RZ, R0.H0_H0 ;  /* 0x20000000ff007230 */ /* 0x004fca0000004100 */
[----:B------:R-:W-:Y:S01]  /*71e0*/  F2FP.BF16.F32.PACK_AB R0, RZ, R0 ;  /* 0x00000000ff00723e */ /* 0x000fe200000010ff */
[----:B------:R-:W-:Y:S06]  /*71f0*/  BRA `(.L_x_144) ;  /* 0x0000000c00147947 */ /* 0x000fec0003800000 */
.L_x_147:
        /* <DEDUP_REMOVED lines=9> */
.L_x_150:
[----:B------:R-:W2:Y:S02]  /*7290*/  LDG.E.U16 R2, desc[UR36][R2.64] ;  /* 0x0000002402027981 */ /* 0x000ea4000c1e1500 */
[----:B--2---:R-:W-:-:S05]  /*72a0*/  HADD2.F32 R0, -RZ, R2.H0_H0 ;  /* 0x20000002ff007230 */ /* 0x004fca0000004100 */
[----:B------:R-:W-:Y:S01]  /*72b0*/  F2FP.BF16.F32.PACK_AB R0, RZ, R0 ;  /* 0x00000000ff00723e */ /* 0x000fe200000010ff */
[----:B------:R-:W-:Y:S06]  /*72c0*/  BRA `(.L_x_144) ;  /* 0x0000000800e07947 */ /* 0x000fec0003800000 */
.L_x_149:
        /* <DEDUP_REMOVED lines=8> */
.L_x_139:
        /* <DEDUP_REMOVED lines=13> */
.L_x_153:
        /* <DEDUP_REMOVED lines=8> */
.L_x_152:
        /* <DEDUP_REMOVED lines=28> */
.L_x_155:
        /* <DEDUP_REMOVED lines=15> */
.L_x_154:
[----:B------:R0:W5:Y:S01]  /*7750*/  LDG.E.U16 R0, desc[UR36][R2.64] ;  /* 0x0000002402007981 */ /* 0x000162000c1e1500 */
[----:B------:R-:W-:Y:S05]  /*7760*/  BRA `(.L_x_144) ;  /* 0x0000000400b87947 */ /* 0x000fea0003800000 */
.L_x_151:
        /* <DEDUP_REMOVED lines=12> */
.L_x_158:
        /* <DEDUP_REMOVED lines=21> */
.L_x_162:
[----:B------:R-:W-:Y:S05]  /*7980*/  BSYNC B1 ;  /* 0x0000000000017941 */ /* 0x000fea0003800000 */
.L_x_161:
[----:B------:R-:W-:Y:S01]  /*7990*/  LEA R3, R0, 0x3b800000, 0x17 ;  /* 0x3b80000000037811 */ /* 0x000fe200078eb8ff */
[----:B------:R-:W-:-:S05]  /*79a0*/  IMAD.SHL.U32 R0, R2, 0x100000, RZ ;  /* 0x0010000002007824 */ /* 0x000fca00078e00ff */
[----:B------:R-:W-:-:S07]  /*79b0*/  LOP3.LUT R0, R3, R0, R4, 0xfe, !PT ;  /* 0x0000000003007212 */ /* 0x000fce00078efe04 */
.L_x_160:
[----:B------:R-:W-:Y:S05]  /*79c0*/  BSYNC B0 ;  /* 0x0000000000007941 */ /* 0x000fea0003800000 */
.L_x_159:
[----:B------:R-:W-:Y:S01]  /*79d0*/  F2FP.BF16.F32.PACK_AB R0, RZ, R0 ;  /* 0x00000000ff00723e */ /* 0x000fe200000010ff */
[----:B------:R-:W-:Y:S06]  /*79e0*/  BRA `(.L_x_144) ;  /* 0x0000000400187947 */ /* 0x000fec0003800000 */
.L_x_157:
        /* <DEDUP_REMOVED lines=21> */
.L_x_166:
[----:B------:R-:W-:Y:S05]  /*7b40*/  BSYNC B1 ;  /* 0x0000000000017941 */ /* 0x000fea0003800000 */
.L_x_165:
[----:B------:R-:W-:Y:S01]  /*7b50*/  LEA R3, R0, 0x37800000, 0x17 ;  /* 0x3780000000037811 */ /* 0x000fe200078eb8ff */
[----:B------:R-:W-:-:S05]  /*7b60*/  IMAD.SHL.U32 R0, R2, 0x200000, RZ ;  /* 0x0020000002007824 */ /* 0x000fca00078e00ff */
[----:B------:R-:W-:-:S07]  /*7b70*/  LOP3.LUT R0, R3, R0, R4, 0xfe, !PT ;  /* 0x0000000003007212 */ /* 0x000fce00078efe04 */
.L_x_164:
[----:B------:R-:W-:Y:S05]  /*7b80*/  BSYNC B0 ;  /* 0x0000000000007941 */ /* 0x000fea0003800000 */
.L_x_163:
[----:B------:R-:W-:Y:S01]  /*7b90*/  F2FP.BF16.F32.PACK_AB R0, RZ, R0 ;  /* 0x00000000ff00723e */ /* 0x000fe200000010ff */
[----:B------:R-:W-:Y:S06]  /*7ba0*/  BRA `(.L_x_144) ;  /* 0x0000000000a87947 */ /* 0x000fec0003800000 */
.L_x_156:
        /* <DEDUP_REMOVED lines=14> */
.L_x_170:
[----:B------:R-:W-:Y:S05]  /*7c90*/  BSYNC B0 ;  /* 0x0000000000007941 */ /* 0x000fea0003800000 */
.L_x_169:
[----:B------:R-:W-:Y:S01]  /*7ca0*/  F2FP.BF16.F32.PACK_AB R0, RZ, R0 ;  /* 0x00000000ff00723e */ /* 0x000fe200000010ff */
[----:B------:R-:W-:Y:S06]  /*7cb0*/  BRA `(.L_x_144) ;  /* 0x0000000000647947 */ /* 0x000fec0003800000 */
.L_x_143:
        /* <DEDUP_REMOVED lines=16> */
.L_x_171:
[----:B------:R-:W-:Y:S01]  /*7dc0*/  PRMT R0, RZ, 0x7610, R0 ;  /* 0x00007610ff007816 */ /* 0x000fe20000000000 */
[----:B------:R-:W-:Y:S06]  /*7dd0*/  BRA `(.L_x_144) ;  /* 0x00000000001c7947 */ /* 0x000fec0003800000 */
.L_x_168:
[----:B------:R-:W2:Y:S02]  /*7de0*/  LDG.E.64 R2, desc[UR36][R2.64] ;  /* 0x0000002402027981 */ /* 0x000ea4000c1e1b00 */
[----:B--2---:R-:W0:Y:S02]  /*7df0*/  I2F.U64 R0, R2 ;  /* 0x0000000200007312 */ /* 0x004e240000301000 */
[----:B0-----:R-:W-:Y:S01]  /*7e00*/  F2FP.BF16.F32.PACK_AB R0, RZ, R0 ;  /* 0x00000000ff00723e */ /* 0x001fe200000010ff */
[----:B------:R-:W-:Y:S06]  /*7e10*/  BRA `(.L_x_144) ;  /* 0x00000000000c7947 */ /* 0x000fec0003800000 */
.L_x_167:
[----:B------:R-:W2:Y:S02]  /*7e20*/  LDG.E R2, desc[UR36][R2.64] ;  /* 0x0000002402027981 */ /* 0x000ea4000c1e1900 */
[----:B--2---:R-:W-:-:S04]  /*7e30*/  I2FP.F32.U32 R0, R2 ;  /* 0x0000000200007245 */ /* 0x004fc80000201000 */
[----:B------:R-:W-:-:S07]  /*7e40*/  F2FP.BF16.F32.PACK_AB R0, RZ, R0 ;  /* 0x00000000ff00723e */ /* 0x000fce00000010ff */
.L_x_144:
[----:B0-----:R-:W0:Y:S01]  /*7e50*/  LDC.U8 R2, c[0x0][0x4a8] ;  /* 0x00012a00ff027b82 */ /* 0x001e220000000000 */
[----:B-----5:R-:W-:Y:S02]  /*7e60*/  IMAD.U32 R0, R0, 0x10000, RZ ;  /* 0x0001000000007824 */ /* 0x020fe400078e00ff */
[----:B------:R-:W-:-:S03]  /*7e70*/  IMAD.U32 R22, R22, 0x10000, RZ ;  /* 0x0001000016167824 */ /* 0x000fc600078e00ff */
[----:B------:R-:W-:Y:S01]  /*7e80*/  FSETP.GT.FTZ.AND P0, PT, R0, -3, PT ;  /* 0xc04000000000780b */ /* 0x000fe20003f14000 */
[----:B------:R-:W-:Y:S01]  /*7e90*/  FMUL.FTZ R22, R22, 0.16666667163372039795 ;  /* 0x3e2aaaab16167820 */ /* 0x000fe20000410000 */
[----:B------:R-:W-:-:S04]  /*7ea0*/  FSETP.GEU.FTZ.AND P1, PT, R0, 3, PT ;  /* 0x404000000000780b */ /* 0x000fc80003f3e000 */
[----:B------:R-:W-:-:S04]  /*7eb0*/  PLOP3.LUT P0, PT, P0, P1, PT, 0x20, 0x0 ;  /* 0x000000000000781c */ /* 0x000fc80000702470 */
[----:B------:R-:W-:-:S04]  /*7ec0*/  FSEL R22, R22, RZ, P0 ;  /* 0x000000ff16167208 */ /* 0x000fc80000000000 */
[----:B------:R1:W2:Y:S01]  /*7ed0*/  F2F.BF16.F32 R3, R22 ;  /* 0x0000001600037304 */ /* 0x0002a20000202000 */
[----:B0-----:R-:W-:-:S04]  /*7ee0*/  PRMT R0, R2, 0x9910, RZ ;  /* 0x0000991002007816 */ /* 0x001fc800000000ff */
[----:B------:R-:W-:-:S13]  /*7ef0*/  ISETP.GT.AND P0, PT, R0, 0x9, PT ;  /* 0x000000090000780c */ /* 0x000fda0003f04270 */
[----:B-12---:R-:W-:Y:S05]  /*7f00*/  @P0 BRA `(.L_x_172) ;  /* 0x00000004000c0947 */ /* 0x006fea0003800000 */
        /* <DEDUP_REMOVED lines=12> */
.L_x_175:
[----:B------:R-:W-:-:S06]  /*7fd0*/  IMAD.U32 R3, R3, 0x10000, RZ ;  /* 0x0001000003037824 */ /* 0x000fcc00078e00ff */
[----:B------:R-:W0:Y:S02]  /*7fe0*/  F2I.S64.TRUNC R2, R3 ;  /* 0x0000000300027311 */ /* 0x000e24000020d900 */
[----:B0-----:R0:W-:Y:S01]  /*7ff0*/  STG.E.U8 desc[UR36][R16.64], R2 ;  /* 0x0000000210007986 */ /* 0x0011e2000c101124 */
[----:B------:R-:W-:Y:S05]  /*8000*/  BRA `(.L_x_177) ;  /* 0x0000000c00847947 */ /* 0x000fea0003800000 */
.L_x_174:
        /* <DEDUP_REMOVED lines=10> */
.L_x_179:
[----:B------:R-:W-:-:S06]  /*80b0*/  IMAD.U32 R3, R3, 0x10000, RZ ;  /* 0x0001000003037824 */ /* 0x000fcc00078e00ff */
[----:B------:R-:W0:Y:S02]  /*80c0*/  F2I.FTZ.TRUNC.NTZ R3, R3 ;  /* 0x0000000300037305 */ /* 0x000e24000021f100 */
[----:B0-----:R3:W-:Y:S01]  /*80d0*/  STG.E desc[UR36][R16.64], R3 ;  /* 0x0000000310007986 */ /* 0x0017e2000c101924 */
[----:B------:R-:W-:Y:S05]  /*80e0*/  BRA `(.L_x_177) ;  /* 0x0000000c004c7947 */ /* 0x000fea0003800000 */
.L_x_178:
[----:B------:R-:W-:-:S06]  /*80f0*/  IMAD.U32 R3, R3, 0x10000, RZ ;  /* 0x0001000003037824 */ /* 0x000fcc00078e00ff */
[----:B------:R-:W0:Y:S02]  /*8100*/  F2I.FTZ.TRUNC.NTZ R3, R3 ;  /* 0x0000000300037305 */ /* 0x000e24000021f100 */
[----:B0-----:R2:W-:Y:S01]  /*8110*/  STG.E.U16 desc[UR36][R16.64], R3 ;  /* 0x0000000310007986 */ /* 0x0015e2000c101524 */
[----:B------:R-:W-:Y:S05]  /*8120*/  BRA `(.L_x_177) ;  /* 0x0000000c003c7947 */ /* 0x000fea0003800000 */
.L_x_173:
        /* <DEDUP_REMOVED lines=9> */
.L_x_181:
[----:B------:R-:W-:-:S05]  /*81c0*/  IMAD.U32 R0, R3, 0x10000, RZ ;  /* 0x0001000003007824 */ /* 0x000fca00078e00ff */
[----:B------:R-:W-:-:S05]  /*81d0*/  F2FP.F16.F32.PACK_AB R0, RZ, R0 ;  /* 0x00000000ff00723e */ /* 0x000fca00000000ff */
[----:B------:R0:W-:Y:S01]  /*81e0*/  STG.E.U16 desc[UR36][R16.64], R0 ;  /* 0x0000000010007986 */ /* 0x0001e2000c101524 */
[----:B------:R-:W-:Y:S05]  /*81f0*/  BRA `(.L_x_177) ;  /* 0x0000000c00087947 */ /* 0x000fea0003800000 */
.L_x_180:
        /* <DEDUP_REMOVED lines=10> */
.L_x_183:
[----:B------:R-:W-:-:S05]  /*82a0*/  IMAD.U32 R3, R3, 0x10000, RZ ;  /* 0x0001000003037824 */ /* 0x000fca00078e00ff */
[----:B------:R-:W-:-:S04]  /*82b0*/  F2FP.F16.F32.PACK_AB R3, RZ, R3 ;  /* 0x00000003ff03723e */ /* 0x000fc800000000ff */
[----:B------:R-:W-:-:S05]  /*82c0*/  PRMT R3, R3, 0x5410, RZ ;  /* 0x0000541003037816 */ /* 0x000fca00000000ff */
[----:B------:R0:W-:Y:S01]  /*82d0*/  STG.E desc[UR36][R16.64], R3 ;  /* 0x0000000310007986 */ /* 0x0001e2000c101924 */
[----:B------:R-:W-:Y:S05]  /*82e0*/  BRA `(.L_x_177) ;  /* 0x0000000800cc7947 */ /* 0x000fea0003800000 */
.L_x_182:
[----:B------:R-:W-:-:S04]  /*82f0*/  IMAD.U32 R2, R3, 0x10000, RZ ;  /* 0x0001000003027824 */ /* 0x000fc800078e00ff */
[----:B------:R-:W-:-:S06]  /*8300*/  FMUL.FTZ R2, R2, 1 ;  /* 0x3f80000002027820 */ /* 0x000fcc0000410000 */
[----:B------:R-:W0:Y:S02]  /*8310*/  F2F.F64.F32 R2, R2 ;  /* 0x0000000200027310 */ /* 0x000e240000201800 */
[----:B0-----:R0:W-:Y:S01]  /*8320*/  STG.E.64 desc[UR36][R16.64], R2 ;  /* 0x0000000210007986 */ /* 0x0011e2000c101b24 */
[----:B------:R-:W-:Y:S05]  /*8330*/  BRA `(.L_x_177) ;  /* 0x0000000800b87947 */ /* 0x000fea0003800000 */
.L_x_172:
        /* <DEDUP_REMOVED lines=13> */
.L_x_186:
[----:B------:R-:W-:Y:S01]  /*8410*/  IMAD.U32 R3, R3, 0x10000, RZ ;  /* 0x0001000003037824 */ /* 0x000fe200078e00ff */
[----:B------:R-:W-:-:S03]  /*8420*/  CS2R R6, SRZ ;  /* 0x0000000000067805 */ /* 0x000fc6000001ff00 */
[----:B------:R-:W-:-:S04]  /*8430*/  FMUL.FTZ R3, R3, 1 ;  /* 0x3f80000003037820 */ /* 0x000fc80000410000 */
[----:B------:R-:W0:Y:S02]  /*8440*/  F2F.F64.F32 R4, R3 ;  /* 0x0000000300047310 */ /* 0x000e240000201800 */
[----:B0-----:R0:W-:Y:S01]  /*8450*/  STG.E.128 desc[UR36][R16.64], R4 ;  /* 0x0000000410007986 */ /* 0x0011e2000c101d24 */
[----:B------:R-:W-:Y:S05]  /*8460*/  BRA `(.L_x_177) ;  /* 0x00000008006c7947 */ /* 0x000fea0003800000 */
.L_x_185:
        /* <DEDUP_REMOVED lines=21> */
.L_x_190:
[----:B------:R-:W-:Y:S05]  /*85c0*/  BSYNC B0 ;  /* 0x0000000000007941 */ /* 0x000fea0003800000 */
.L_x_189:
[----:B------:R-:W-:-:S05]  /*85d0*/  LOP3.LUT R3, R0, R3, RZ, 0xfc, !PT ;  /* 0x0000000300037212 */ /* 0x000fca00078efcff */
[----:B------:R0:W-:Y:S01]  /*85e0*/  STG.E.U8 desc[UR36][R16.64], R3 ;  /* 0x0000000310007986 */ /* 0x0001e2000c101124 */
[----:B------:R-:W-:Y:S05]  /*85f0*/  BRA `(.L_x_177) ;  /* 0x0000000800087947 */ /* 0x000fea0003800000 */
.L_x_188:
        /* <DEDUP_REMOVED lines=13> */
.L_x_192:
[----:B------:R-:W-:Y:S01]  /*86d0*/  IMAD.MOV.U32 R0, RZ, RZ, 0x7f ;  /* 0x0000007fff007424 */ /* 0x000fe200078e00ff */
[----:B------:R-:W-:-:S04]  /*86e0*/  ISETP.GT.U32.AND P0, PT, R2, 0x7f800000, PT ;  /* 0x7f8000000200780c */ /* 0x000fc80003f04070 */
[----:B------:R-:W-:-:S09]  /*86f0*/  SEL R0, R0, 0x7c, P0 ;  /* 0x0000007c00007807 */ /* 0x000fd20000000000 */
.L_x_193:
[----:B------:R-:W-:Y:S05]  /*8700*/  BSYNC B0 ;  /* 0x0000000000007941 */ /* 0x000fea0003800000 */
.L_x_191:
[----:B------:R-:W-:-:S04]  /*8710*/  LOP3.LUT R2, R3, 0x80000000, RZ, 0xc0, !PT ;  /* 0x8000000003027812 */ /* 0x000fc800078ec0ff */
[----:B------:R-:W-:-:S04]  /*8720*/  SHF.R.U32.HI R3, RZ, 0x18, R2 ;  /* 0x00000018ff037819 */ /* 0x000fc80000011602 */
[----:B------:R-:W-:-:S05]  /*8730*/  LOP3.LUT R3, R0, R3, RZ, 0xfc, !PT ;  /* 0x0000000300037212 */ /* 0x000fca00078efcff */
[----:B------:R0:W-:Y:S01]  /*8740*/  STG.E.U8 desc[UR36][R16.64], R3 ;  /* 0x0000000310007986 */ /* 0x0001e2000c101124 */
[----:B------:R-:W-:Y:S05]  /*8750*/  BRA `(.L_x_177) ;  /* 0x0000000400b07947 */ /* 0x000fea0003800000 */
.L_x_187:
[----:B------:R0:W-:Y:S01]  /*8760*/  STG.E.U16 desc[UR36][R16.64], R3 ;  /* 0x0000000310007986 */ /* 0x0001e2000c101524 */
[----:B------:R-:W-:Y:S05]  /*8770*/  BRA `(.L_x_177) ;  /* 0x0000000400a87947 */ /* 0x000fea0003800000 */
.L_x_184:
        /* <DEDUP_REMOVED lines=12> */
.L_x_196:
        /* <DEDUP_REMOVED lines=17> */
.L_x_199:
[----:B------:R-:W-:-:S04]  /*8950*/  LOP3.LUT R2, R3, 0x80000000, RZ, 0xc0, !PT ;  /* 0x8000000003027812 */ /* 0x000fc800078ec0ff */
[----:B------:R-:W-:-:S04]  /*8960*/  SHF.R.U32.HI R3, RZ, 0x18, R2 ;  /* 0x00000018ff037819 */ /* 0x000fc80000011602 */
[----:B------:R-:W-:-:S04]  /*8970*/  LOP3.LUT R0, R0, R3, RZ, 0xfc, !PT ;  /* 0x0000000300007212 */ /* 0x000fc800078efcff */
[----:B------:R-:W-:-:S07]  /*8980*/  PRMT R8, R0, 0x7610, R8 ;  /* 0x0000761000087816 */ /* 0x000fce0000000008 */
.L_x_198:
[----:B------:R-:W-:Y:S05]  /*8990*/  BSYNC B0 ;  /* 0x0000000000007941 */ /* 0x000fea0003800000 */
.L_x_197:
[----:B------:R0:W-:Y:S01]  /*89a0*/  STG.E.U8 desc[UR36][R16.64], R8 ;  /* 0x0000000810007986 */ /* 0x0001e2000c101124 */
[----:B------:R-:W-:Y:S05]  /*89b0*/  BRA `(.L_x_177) ;  /* 0x0000000400187947 */ /* 0x000fea0003800000 */
.L_x_195:
        /* <DEDUP_REMOVED lines=17> */
.L_x_202:
[----:B------:R-:W-:-:S04]  /*8ad0*/  LOP3.LUT R2, R3, 0x80000000, RZ, 0xc0, !PT ;  /* 0x8000000003027812 */ /* 0x000fc800078ec0ff */
[----:B------:R-:W-:-:S04]  /*8ae0*/  SHF.R.U32.HI R3, RZ, 0x18, R2 ;  /* 0x00000018ff037819 */ /* 0x000fc80000011602 */
[----:B------:R-:W-:-:S04]  /*8af0*/  LOP3.LUT R0, R0, R3, RZ, 0xfc, !PT ;  /* 0x0000000300007212 */ /* 0x000fc800078efcff */
[----:B------:R-:W-:-:S07]  /*8b00*/  PRMT R8, R0, 0x7610, R8 ;  /* 0x0000761000087816 */ /* 0x000fce0000000008 */
.L_x_201:
[----:B------:R-:W-:Y:S05]  /*8b10*/  BSYNC B0 ;  /* 0x0000000000007941 */ /* 0x000fea0003800000 */
.L_x_200:
[----:B------:R0:W-:Y:S01]  /*8b20*/  STG.E.U8 desc[UR36][R16.64], R8 ;  /* 0x0000000810007986 */ /* 0x0001e2000c101124 */
[----:B------:R-:W-:Y:S05]  /*8b30*/  BRA `(.L_x_177) ;  /* 0x0000000000b87947 */ /* 0x000fea0003800000 */
.L_x_194:
[----:B------:R-:W-:-:S13]  /*8b40*/  ISETP.NE.AND P0, PT, R0, 0x1c, PT ;  /* 0x0000001c0000780c */ /* 0x000fda0003f05270 */
[----:B------:R-:W-:Y:S05]  /*8b50*/  @!P0 BRA `(.L_x_203) ;  /* 0x0000000000a48947 */ /* 0x000fea0003800000 */
[----:B------:R-:W-:-:S13]  /*8b60*/  ISETP.NE.AND P0, PT, R0, 0x1d, PT ;  /* 0x0000001d0000780c */ /* 0x000fda0003f05270 */
[----:B------:R-:W-:Y:S05]  /*8b70*/  @!P0 BRA `(.L_x_204) ;  /* 0x00000000008c8947 */ /* 0x000fea0003800000 */
[----:B------:R-:W-:-:S13]  /*8b80*/  ISETP.NE.AND P0, PT, R0, 0x2c, PT ;  /* 0x0000002c0000780c */ /* 0x000fda0003f05270 */
[----:B------:R-:W-:Y:S05]  /*8b90*/  @P0 BRA `(.L_x_176) ;  /* 0x0000000000400947 */ /* 0x000fea0003800000 */
[----:B------:R-:W-:-:S05]  /*8ba0*/  IMAD.U32 R3, R3, 0x10000, RZ ;  /* 0x0001000003037824 */ /* 0x000fca00078e00ff */
[----:B------:R-:W-:-:S04]  /*8bb0*/  SHF.R.U32.HI R4, RZ, 0x17, R3 ;  /* 0x00000017ff047819 */ /* 0x000fc80000011603 */
[----:B------:R-:W-:-:S04]  /*8bc0*/  LOP3.LUT R2, R4, 0xff, RZ, 0xc0, !PT ;  /* 0x000000ff04027812 */ /* 0x000fc800078ec0ff */
[----:B------:R-:W-:-:S13]  /*8bd0*/  ISETP.NE.AND P1, PT, R2, 0xff, PT ;  /* 0x000000ff0200780c */ /* 0x000fda0003f25270 */
[--C-:B------:R-:W-:Y:S02]  /*8be0*/  @P1 SHF.R.U32.HI R0, RZ, 0x16, R3.reuse ;  /* 0x00000016ff001819 */ /* 0x100fe40000011603 */
[----:B------:R-:W-:Y:S01]  /*8bf0*/  @P1 LOP3.LUT P0, RZ, R2, 0x3fffff, R3, 0xf8, !PT ;  /* 0x003fffff02ff1812 */ /* 0x000fe2000780f803 */
[----:B------:R-:W-:Y:S01]  /*8c00*/  IMAD.MOV.U32 R3, RZ, RZ, 0xff ;  /* 0x000000ffff037424 */ /* 0x000fe200078e00ff */
        /* <DEDUP_REMOVED lines=9> */
.L_x_176:
[----:B------:R-:W-:Y:S01]  /*8ca0*/  MOV R0, 0x0 ;  /* 0x0000000000007802 */ /* 0x000fe20000000f00 */
[----:B------:R-:W-:Y:S01]  /*8cb0*/  ULDC.64 UR4, c[0x4][0x128] ;  /* 0x01004a0000047ab9 */ /* 0x000fe20000000a00 */
[----:B------:R-:W-:Y:S01]  /*8cc0*/  ULDC.64 UR6, c[0x4][0x40] ;  /* 0x0100100000067ab9 */ /* 0x000fe20000000a00 */
[----:B------:R-:W-:Y:S01]  /*8cd0*/  IMAD.U32 R4, RZ, RZ, UR4 ;  /* 0x00000004ff047e24 */ /* 0x000fe2000f8e00ff */
[----:B------:R0:W1:Y:S01]  /*8ce0*/  LDC.64 R2, c[0x4][R0] ;  /* 0x0100000000027b82 */ /* 0x0000620000000a00 */
[----:B------:R-:W-:Y:S01]  /*8cf0*/  IMAD.U32 R5, RZ, RZ, UR5 ;  /* 0x00000005ff057e24 */ /* 0x000fe2000f8e00ff */
[----:B------:R-:W-:Y:S01]  /*8d00*/  ULDC.64 UR4, c[0x4][0x130] ;  /* 0x01004c0000047ab9 */ /* 0x000fe20000000a00 */
[----:B------:R-:W-:Y:S02]  /*8d10*/  IMAD.U32 R10, RZ, RZ, UR6 ;  /* 0x00000006ff0a7e24 */ /* 0x000fe4000f8e00ff */
[----:B------:R-:W-:Y:S02]  /*8d20*/  IMAD.U32 R6, RZ, RZ, UR4 ;  /* 0x00000004ff067e24 */ /* 0x000fe4000f8e00ff */
[----:B------:R-:W-:-:S02]  /*8d30*/  IMAD.U32 R7, RZ, RZ, UR5 ;  /* 0x00000005ff077e24 */ /* 0x000fc4000f8e00ff */
[----:B------:R-:W-:Y:S02]  /*8d40*/  IMAD.U32 R11, RZ, RZ, UR7 ;  /* 0x00000007ff0b7e24 */ /* 0x000fe4000f8e00ff */
[----:B------:R-:W-:Y:S02]  /*8d50*/  IMAD.MOV.U32 R8, RZ, RZ, 0x65 ;  /* 0x00000065ff087424 */ /* 0x000fe400078e00ff */
[----:B------:R-:W-:Y:S02]  /*8d60*/  IMAD.MOV.U32 R12, RZ, RZ, 0x1 ;  /* 0x00000001ff0c7424 */ /* 0x000fe400078e00ff */
[----:B0-----:R-:W-:-:S07]  /*8d70*/  IMAD.MOV.U32 R13, RZ, RZ, RZ ;  /* 0x000000ffff0d7224 */ /* 0x001fce00078e00ff */
[----:B------:R-:W-:-:S07]  /*8d80*/  LEPC R20, `(.L_x_205) ;  /* 0x000000001014794e */ /* 0x000fce0000000000 */
[----:B-1----:R-:W-:Y:S05]  /*8d90*/  CALL.ABS.NOINC R2 ;  /* 0x0000000002007343 */ /* 0x002fea0003c00000 */
.L_x_205:
[----:B------:R-:W-:Y:S05]  /*8da0*/  BRA `(.L_x_177) ;  /* 0x00000000001c7947 */ /* 0x000fea0003800000 */
.L_x_204:
[----:B------:R-:W-:-:S06]  /*8db0*/  IMAD.U32 R3, R3, 0x10000, RZ ;  /* 0x0001000003037824 */ /* 0x000fcc00078e00ff */
[----:B------:R-:W0:Y:S02]  /*8dc0*/  F2I.U64.TRUNC R2, R3 ;  /* 0x0000000300027311 */ /* 0x000e24000020d800 */
[----:B0-----:R0:W-:Y:S01]  /*8dd0*/  STG.E.64 desc[UR36][R16.64], R2 ;  /* 0x0000000210007986 */ /* 0x0011e2000c101b24 */
[----:B------:R-:W-:Y:S05]  /*8de0*/  BRA `(.L_x_177) ;  /* 0x00000000000c7947 */ /* 0x000fea0003800000 */
.L_x_203:
[----:B------:R-:W-:-:S06]  /*8df0*/  IMAD.U32 R3, R3, 0x10000, RZ ;  /* 0x0001000003037824 */ /* 0x000fcc00078e00ff */
[----:B------:R-:W0:Y:S02]  /*8e00*/  F2I.FTZ.U32.TRUNC.NTZ R3, R3 ;  /* 0x0000000300037305 */ /* 0x000e24000021f000 */
[----:B0-----:R0:W-:Y:S02]  /*8e10*/  STG.E desc[UR36][R16.64], R3 ;  /* 0x0000000310007986 */ /* 0x0011e4000c101924 */
.L_x_177:
[----:B------:R-:W-:-:S07]  /*8e20*/  VIADD R19, R19, 0x80 ;  /* 0x0000008013137836 */ /* 0x000fce0000000000 */
.L_x_104:
[----:B------:R-:W-:Y:S05]  /*8e30*/  BSYNC B6 ;  /* 0x0000000000067941 */ /* 0x000fea0003800000 */
.L_x_103:
[----:B------:R-:W-:Y:S01]  /*8e40*/  ULDC UR4, c[0x0][0x210] ;  /* 0x0000840000047ab9 */ /* 0x000fe20000000800 */
[----:B------:R-:W-:Y:S01]  /*8e50*/  BSSY B6, `(.L_x_206) ;  /* 0x000046c000067945 */ /* 0x000fe20003800000 */
[----:B------:R-:W-:-:S13]  /*8e60*/  ISETP.GE.AND P0, PT, R19, UR4, PT ;  /* 0x0000000413007c0c */ /* 0x000fda000bf06270 */
[----:B------:R-:W-:Y:S05]  /*8e70*/  @P0 BRA `(.L_x_207) ;  /* 0x0000004400a40947 */ /* 0x000fea0003800000 */
[----:B0-----:R-:W0:Y:S01]  /*8e80*/  LDC R6, c[0x0][0x218] ;  /* 0x00008600ff067b82 */ /* 0x001e220000000800 */
[----:B------:R-:W-:Y:S02]  /*8e90*/  IMAD.MOV.U32 R18, RZ, RZ, RZ ;  /* 0x000000ffff127224 */ /* 0x000fe400078e00ff */
[----:B------:R-:W-:Y:S02]  /*8ea0*/  IMAD.MOV.U32 R0, RZ, RZ, RZ ;  /* 0x000000ffff007224 */ /* 0x000fe400078e00ff */
[----:B-1234-:R-:W-:Y:S01]  /*8eb0*/  IMAD.MOV.U32 R16, RZ, RZ, RZ ;  /* 0x000000ffff107224 */ /* 0x01efe200078e00ff */
        /* <DEDUP_REMOVED lines=350> */
.L_x_208:
        /* <DEDUP_REMOVED lines=23> */
.L_x_212:
[----:B------:R-:W2:Y:S02]  /*a610*/  LDG.E.U8 R2, desc[UR36][R2.64] ;  /* 0x0000002402027981 */ /* 0x000ea4000c1e1100 */
[----:B--2---:R-:W-:-:S04]  /*a620*/  I2FP.F32.U32 R0, R2 ;  /* 0x0000000200007245 */ /* 0x004fc80000201000 */
[----:B------:R-:W-:-:S04]  /*a630*/  F2FP.BF16.F32.PACK_AB R0, RZ, R0 ;  /* 0x00000000ff00723e */ /* 0x000fc800000010ff */
[----:B------:R-:W-:Y:S01]  /*a640*/  PRMT R22, R0, 0x7610, R22 ;  /* 0x0000761000167816 */ /* 0x000fe20000000016 */
[----:B------:R-:W-:Y:S06]  /*a650*/  BRA `(.L_x_214) ;  /* 0x0000000c00c87947 */ /* 0x000fec0003800000 */
.L_x_211:
        /* <DEDUP_REMOVED lines=11> */
.L_x_216:
[----:B------:R-:W2:Y:S02]  /*a710*/  LDG.E R2, desc[UR36][R2.64] ;  /* 0x0000002402027981 */ /* 0x000ea4000c1e1900 */
[----:B--2---:R-:W-:-:S04]  /*a720*/  I2FP.F32.S32 R0, R2 ;  /* 0x0000000200007245 */ /* 0x004fc80000201400 */
[----:B------:R-:W-:-:S04]  /*a730*/  F2FP.BF16.F32.PACK_AB R0, RZ, R0 ;  /* 0x00000000ff00723e */ /* 0x000fc800000010ff */
[----:B------:R-:W-:Y:S01]  /*a740*/  PRMT R22, R0, 0x7610, R22 ;  /* 0x0000761000167816 */ /* 0x000fe20000000016 */
[----:B------:R-:W-:Y:S06]  /*a750*/  BRA `(.L_x_214) ;  /* 0x0000000c00887947 */ /* 0x000fec0003800000 */
.L_x_215:
[----:B------:R-:W2:Y:S02]  /*a760*/  LDG.E.U16 R2, desc[UR36][R2.64] ;  /* 0x0000002402027981 */ /* 0x000ea4000c1e1500 */
[----:B--2---:R-:W0:Y:S02]  /*a770*/  I2F.S16 R0, R2 ;  /* 0x0000000200007306 */ /* 0x004e240000101400 */
[----:B0-----:R-:W-:-:S04]  /*a780*/  F2FP.BF16.F32.PACK_AB R0, RZ, R0 ;  /* 0x00000000ff00723e */ /* 0x001fc800000010ff */
[----:B------:R-:W-:Y:S01]  /*a790*/  PRMT R22, R0, 0x7610, R22 ;  /* 0x0000761000167816 */ /* 0x000fe20000000016 */
[----:B------:R-:W-:Y:S06]  /*a7a0*/  BRA `(.L_x_214) ;  /* 0x0000000c00747947 */ /* 0x000fec0003800000 */
.L_x_210:
        /* <DEDUP_REMOVED lines=9> */
.L_x_218:
[----:B------:R-:W2:Y:S02]  /*a840*/  LDG.E.U16 R0, desc[UR36][R2.64] ;  /* 0x0000002402007981 */ /* 0x000ea4000c1e1500 */
[----:B--2---:R-:W-:-:S05]  /*a850*/  HADD2.F32 R0, -RZ, R0.H0_H0 ;  /* 0x20000000ff007230 */ /* 0x004fca0000004100 */
[----:B------:R-:W-:-:S04]  /*a860*/  F2FP.BF16.F32.PACK_AB R0, RZ, R0 ;  /* 0x00000000ff00723e */ /* 0x000fc800000010ff */
[----:B------:R-:W-:Y:S01]  /*a870*/  PRMT R22, R0, 0x7610, R22 ;  /* 0x0000761000167816 */ /* 0x000fe20000000016 */
[----:B------:R-:W-:Y:S06]  /*a880*/  BRA `(.L_x_214) ;  /* 0x0000000c003c7947 */ /* 0x000fec0003800000 */
.L_x_217:
        /* <DEDUP_REMOVED lines=9> */
.L_x_220:
[----:B------:R-:W2:Y:S02]  /*a920*/  LDG.E.U16 R2, desc[UR36][R2.64] ;  /* 0x0000002402027981 */ /* 0x000ea4000c1e1500 */
[----:B--2---:R-:W-:-:S05]  /*a930*/  HADD2.F32 R0, -RZ, R2.H0_H0 ;  /* 0x20000002ff007230 */ /* 0x004fca0000004100 */
[----:B------:R-:W-:-:S04]  /*a940*/  F2FP.BF16.F32.PACK_AB R0, RZ, R0 ;  /* 0x00000000ff00723e */ /* 0x000fc800000010ff */
[----:B------:R-:W-:Y:S01]  /*a950*/  PRMT R22, R0, 0x7610, R22 ;  /* 0x0000761000167816 */ /* 0x000fe20000000016 */
[----:B------:R-:W-:Y:S06]  /*a960*/  BRA `(.L_x_214) ;  /* 0x0000000c00047947 */ /* 0x000fec0003800000 */
.L_x_219:
        /* <DEDUP_REMOVED lines=9> */
.L_x_209:
        /* <DEDUP_REMOVED lines=14> */
.L_x_223:
        /* <DEDUP_REMOVED lines=9> */
.L_x_222:
        /* <DEDUP_REMOVED lines=28> */
.L_x_225:
        /* <DEDUP_REMOVED lines=15> */
.L_x_224:
[----:B------:R0:W5:Y:S01]  /*ae20*/  LDG.E.U16 R22, desc[UR36][R2.64] ;  /* 0x0000002402167981 */ /* 0x000162000c1e1500 */
[----:B------:R-:W-:Y:S05]  /*ae30*/  BRA `(.L_x_214) ;  /* 0x0000000400d07947 */ /* 0x000fea0003800000 */
.L_x_221:
        /* <DEDUP_REMOVED lines=13> */
.L_x_228:
        /* <DEDUP_REMOVED lines=21> */
.L_x_232:
[----:B------:R-:W-:Y:S05]  /*b060*/  BSYNC B1 ;  /* 0x0000000000017941 */ /* 0x000fea0003800000 */
.L_x_231:
[----:B------:R-:W-:Y:S01]  /*b070*/  LEA R3, R0, 0x3b800000, 0x17 ;  /* 0x3b80000000037811 */ /* 0x000fe200078eb8ff */
[----:B------:R-:W-:-:S05]  /*b080*/  IMAD.SHL.U32 R0, R2, 0x100000, RZ ;  /* 0x0010000002007824 */ /* 0x000fca00078e00ff */
[----:B------:R-:W-:-:S07]  /*b090*/  LOP3.LUT R0, R3, R0, R4, 0xfe, !PT ;  /* 0x0000000003007212 */ /* 0x000fce00078efe04 */
.L_x_230:
[----:B------:R-:W-:Y:S05]  /*b0a0*/  BSYNC B0 ;  /* 0x0000000000007941 */ /* 0x000fea0003800000 */
.L_x_229:
[----:B------:R-:W-:-:S04]  /*b0b0*/  F2FP.BF16.F32.PACK_AB R0, RZ, R0 ;  /* 0x00000000ff00723e */ /* 0x000fc800000010ff */
[----:B------:R-:W-:Y:S01]  /*b0c0*/  PRMT R22, R0, 0x7610, R22 ;  /* 0x0000761000167816 */ /* 0x000fe20000000016 */
[----:B------:R-:W-:Y:S06]  /*b0d0*/  BRA `(.L_x_214) ;  /* 0x0000000400287947 */ /* 0x000fec0003800000 */
.L_x_227:
        /* <DEDUP_REMOVED lines=21> */
.L_x_236:
[----:B------:R-:W-:Y:S05]  /*b230*/  BSYNC B1 ;  /* 0x0000000000017941 */ /* 0x000fea0003800000 */
.L_x_235:
[----:B------:R-:W-:Y:S01]  /*b240*/  LEA R3, R0, 0x37800000, 0x17 ;  /* 0x3780000000037811 */ /* 0x000fe200078eb8ff */
[----:B------:R-:W-:-:S05]  /*b250*/  IMAD.SHL.U32 R0, R2, 0x200000, RZ ;  /* 0x0020000002007824 */ /* 0x000fca00078e00ff */
[----:B------:R-:W-:-:S07]  /*b260*/  LOP3.LUT R0, R3, R0, R4, 0xfe, !PT ;  /* 0x0000000003007212 */ /* 0x000fce00078efe04 */
.L_x_234:
[----:B------:R-:W-:Y:S05]  /*b270*/  BSYNC B0 ;  /* 0x0000000000007941 */ /* 0x000fea0003800000 */
.L_x_233:
[----:B------:R-:W-:-:S04]  /*b280*/  F2FP.BF16.F32.PACK_AB R0, RZ, R0 ;  /* 0x00000000ff00723e */ /* 0x000fc800000010ff */
[----:B------:R-:W-:Y:S01]  /*b290*/  PRMT R22, R0, 0x7610, R22 ;  /* 0x0000761000167816 */ /* 0x000fe20000000016 */
[----:B------:R-:W-:Y:S06]  /*b2a0*/  BRA `(.L_x_214) ;  /* 0x0000000000b47947 */ /* 0x000fec0003800000 */
.L_x_226:
        /* <DEDUP_REMOVED lines=14> */
.L_x_240:
[----:B------:R-:W-:Y:S05]  /*b390*/  BSYNC B0 ;  /* 0x0000000000007941 */ /* 0x000fea0003800000 */
.L_x_239:
[----:B------:R-:W-:-:S04]  /*b3a0*/  F2FP.BF16.F32.PACK_AB R0, RZ, R0 ;  /* 0x00000000ff00723e */ /* 0x000fc800000010ff */
[----:B------:R-:W-:Y:S01]  /*b3b0*/  PRMT R22, R0, 0x7610, R22 ;  /* 0x0000761000167816 */ /* 0x000fe20000000016 */
[----:B------:R-:W-:Y:S06]  /*b3c0*/  BRA `(.L_x_214) ;  /* 0x00000000006c7947 */ /* 0x000fec0003800000 */
.L_x_213:
        /* <DEDUP_REMOVED lines=16> */
.L_x_241:
[----:B------:R-:W-:Y:S01]  /*b4d0*/  PRMT R22, RZ, 0x7610, R22 ;  /* 0x00007610ff167816 */ /* 0x000fe20000000016 */
[----:B------:R-:W-:Y:S06]  /*b4e0*/  BRA `(.L_x_214) ;  /* 0x0000000000247947 */ /* 0x000fec0003800000 */
.L_x_238:
[----:B------:R-:W2:Y:S02]  /*b4f0*/  LDG.E.64 R2, desc[UR36][R2.64] ;  /* 0x0000002402027981 */ /* 0x000ea4000c1e1b00 */
[----:B--2---:R-:W0:Y:S02]  /*b500*/  I2F.U64 R0, R2 ;  /* 0x0000000200007312 */ /* 0x004e240000301000 */
[----:B0-----:R-:W-:-:S04]  /*b510*/  F2FP.BF16.F32.PACK_AB R0, RZ, R0 ;  /* 0x00000000ff00723e */ /* 0x001fc800000010ff */
[----:B------:R-:W-:Y:S01]  /*b520*/  PRMT R22, R0, 0x7610, R22 ;  /* 0x0000761000167816 */ /* 0x000fe20000000016 */
[----:B------:R-:W-:Y:S06]  /*b530*/  BRA `(.L_x_214) ;  /* 0x0000000000107947 */ /* 0x000fec0003800000 */
.L_x_237:
[----:B------:R-:W2:Y:S02]  /*b540*/  LDG.E R2, desc[UR36][R2.64] ;  /* 0x0000002402027981 */ /* 0x000ea4000c1e1900 */
[----:B--2---:R-:W-:-:S04]  /*b550*/  I2FP.F32.U32 R0, R2 ;  /* 0x0000000200007245 */ /* 0x004fc80000201000 */
[----:B------:R-:W-:-:S04]  /*b560*/  F2FP.BF16.F32.PACK_AB R0, RZ, R0 ;  /* 0x00000000ff00723e */ /* 0x000fc800000010ff */
[----:B------:R-:W-:-:S07]  /*b570*/  PRMT R22, R0, 0x7610, R22 ;  /* 0x0000761000167816 */ /* 0x000fce0000000016 */
.L_x_214:
        /* <DEDUP_REMOVED lines=19> */
.L_x_245:
[----:B------:R-:W2:Y:S02]  /*b6b0*/  LDG.E.U8 R2, desc[UR36][R2.64] ;  /* 0x0000002402027981 */ /* 0x000ea4000c1e1100 */
[----:B--2---:R-:W-:-:S04]  /*b6c0*/  I2FP.F32.U32 R0, R2 ;  /* 0x0000000200007245 */ /* 0x004fc80000201000 */
[----:B------:R-:W-:Y:S01]  /*b6d0*/  F2FP.BF16.F32.PACK_AB R0, RZ, R0 ;  /* 0x00000000ff00723e */ /* 0x000fe200000010ff */
[----:B------:R-:W-:Y:S06]  /*b6e0*/  BRA `(.L_x_247) ;  /* 0x0000000c00907947 */ /* 0x000fec0003800000 */
.L_x_244:
        /* <DEDUP_REMOVED lines=10> */
.L_x_249:
[----:B------:R-:W2:Y:S02]  /*b790*/  LDG.E R2, desc[UR36][R2.64] ;  /* 0x0000002402027981 */ /* 0x000ea4000c1e1900 */
[----:B--2---:R-:W-:-:S04]  /*b7a0*/  I2FP.F32.S32 R0, R2 ;  /* 0x0000000200007245 */ /* 0x004fc80000201400 */
[----:B------:R-:W-:Y:S01]  /*b7b0*/  F2FP.BF16.F32.PACK_AB R0, RZ, R0 ;  /* 0x00000000ff00723e */ /* 0x000fe200000010ff */
[----:B------:R-:W-:Y:S06]  /*b7c0*/  BRA `(.L_x_247) ;  /* 0x0000000c00587947 */ /* 0x000fec0003800000 */
.L_x_248:
[----:B------:R-:W2:Y:S02]  /*b7d0*/  LDG.E.U16 R2, desc[UR36][R2.64] ;  /* 0x0000002402027981 */ /* 0x000ea4000c1e1500 */
[----:B--2---:R-:W0:Y:S02]  /*b7e0*/  I2F.S16 R0, R2 ;  /* 0x0000000200007306 */ /* 0x004e240000101400 */
[----:B0-----:R-:W-:Y:S01]  /*b7f0*/  F2FP.BF16.F32.PACK_AB R0, RZ, R0 ;  /* 0x00000000ff00723e */ /* 0x001fe200000010ff */
[----:B------:R-:W-:Y:S06]  /*b800*/  BRA `(.L_x_247) ;  /* 0x0000000c00487947 */ /* 0x000fec0003800000 */
.L_x_243:
        /* <DEDUP_REMOVED lines=9> */
.L_x_251:
[----:B------:R-:W2:Y:S02]  /*b8a0*/  LDG.E.U16 R0, desc[UR36][R2.64] ;  /* 0x0000002402007981 */ /* 0x000ea4000c1e1500 */
[----:B--2---:R-:W-:-:S05]  /*b8b0*/  HADD2.F32 R0, -RZ, R0.H0_H0 ;  /* 0x20000000ff007230 */ /* 0x004fca0000004100 */
[----:B------:R-:W-:Y:S01]  /*b8c0*/  F2FP.BF16.F32.PACK_AB R0, RZ, R0 ;  /* 0x00000000ff00723e */ /* 0x000fe200000010ff */
[----:B------:R-:W-:Y:S06]  /*b8d0*/  BRA `(.L_x_247) ;  /* 0x0000000c00147947 */ /* 0x000fec0003800000 */
.L_x_250:
        /* <DEDUP_REMOVED lines=9> */
.L_x_253:
[----:B------:R-:W2:Y:S02]  /*b970*/  LDG.E.U16 R2, desc[UR36][R2.64] ;  /* 0x0000002402027981 */ /* 0x000ea4000c1e1500 */
[----:B--2---:R-:W-:-:S05]  /*b980*/  HADD2.F32 R0, -RZ, R2.H0_H0 ;  /* 0x20000002ff007230 */ /* 0x004fca0000004100 */
[----:B------:R-:W-:Y:S01]  /*b990*/  F2FP.BF16.F32.PACK_AB R0, RZ, R0 ;  /* 0x00000000ff00723e */ /* 0x000fe200000010ff */
[----:B------:R-:W-:Y:S06]  /*b9a0*/  BRA `(.L_x_247) ;  /* 0x0000000800e07947 */ /* 0x000fec0003800000 */
.L_x_252:
        /* <DEDUP_REMOVED lines=8> */
.L_x_242:
        /* <DEDUP_REMOVED lines=13> */
.L_x_256:
        /* <DEDUP_REMOVED lines=8> */
.L_x_255:
        /* <DEDUP_REMOVED lines=28> */
.L_x_258:
        /* <DEDUP_REMOVED lines=15> */
.L_x_257:
[----:B------:R0:W5:Y:S01]  /*be30*/  LDG.E.U16 R0, desc[UR36][R2.64] ;  /* 0x0000002402007981 */ /* 0x000162000c1e1500 */
[----:B------:R-:W-:Y:S05]  /*be40*/  BRA `(.L_x_247) ;  /* 0x0000000400b87947 */ /* 0x000fea0003800000 */
.L_x_254:
        /* <DEDUP_REMOVED lines=12> */
.L_x_261:
        /* <DEDUP_REMOVED lines=21> */
.L_x_265:
[----:B------:R-:W-:Y:S05]  /*c060*/  BSYNC B1 ;  /* 0x0000000000017941 */ /* 0x000fea0003800000 */
.L_x_264:
[----:B------:R-:W-:Y:S01]  /*c070*/  LEA R3, R0, 0x3b800000, 0x17 ;  /* 0x3b80000000037811 */ /* 0x000fe200078eb8ff */
[----:B------:R-:W-:-:S05]  /*c080*/  IMAD.SHL.U32 R0, R2, 0x100000, RZ ;  /* 0x0010000002007824 */ /* 0x000fca00078e00ff */
[----:B------:R-:W-:-:S07]  /*c090*/  LOP3.LUT R0, R3, R0, R4, 0xfe, !PT ;  /* 0x0000000003007212 */ /* 0x000fce00078efe04 */
.L_x_263:
[----:B------:R-:W-:Y:S05]  /*c0a0*/  BSYNC B0 ;  /* 0x0000000000007941 */ /* 0x000fea0003800000 */
.L_x_262:
[----:B------:R-:W-:Y:S01]  /*c0b0*/  F2FP.BF16.F32.PACK_AB R0, RZ, R0 ;  /* 0x00000000ff00723e */ /* 0x000fe200000010ff */
[----:B------:R-:W-:Y:S06]  /*c0c0*/  BRA `(.L_x_247) ;  /* 0x0000000400187947 */ /* 0x000fec0003800000 */
.L_x_260:
        /* <DEDUP_REMOVED lines=21> */
.L_x_269:
[----:B------:R-:W-:Y:S05]  /*c220*/  BSYNC B1 ;  /* 0x0000000000017941 */ /* 0x000fea0003800000 */
.L_x_268:
[----:B------:R-:W-:Y:S01]  /*c230*/  LEA R3, R0, 0x37800000, 0x17 ;  /* 0x3780000000037811 */ /* 0x000fe200078eb8ff */
[----:B------:R-:W-:-:S05]  /*c240*/  IMAD.SHL.U32 R0, R2, 0x200000, RZ ;  /* 0x0020000002007824 */ /* 0x000fca00078e00ff */
[----:B------:R-:W-:-:S07]  /*c250*/  LOP3.LUT R0, R3, R0, R4, 0xfe, !PT ;  /* 0x0000000003007212 */ /* 0x000fce00078efe04 */
.L_x_267:
[----:B------:R-:W-:Y:S05]  /*c260*/  BSYNC B0 ;  /* 0x0000000000007941 */ /* 0x000fea0003800000 */
.L_x_266:
[----:B------:R-:W-:Y:S01]  /*c270*/  F2FP.BF16.F32.PACK_AB R0, RZ, R0 ;  /* 0x00000000ff00723e */ /* 0x000fe200000010ff */
[----:B------:R-:W-:Y:S06]  /*c280*/  BRA `(.L_x_247) ;  /* 0x0000000000a87947 */ /* 0x000fec0003800000 */
.L_x_259:
        /* <DEDUP_REMOVED lines=14> */
.L_x_273:
[----:B------:R-:W-:Y:S05]  /*c370*/  BSYNC B0 ;  /* 0x0000000000007941 */ /* 0x000fea0003800000 */
.L_x_272:
[----:B------:R-:W-:Y:S01]  /*c380*/  F2FP.BF16.F32.PACK_AB R0, RZ, R0 ;  /* 0x00000000ff00723e */ /* 0x000fe200000010ff */
[----:B------:R-:W-:Y:S06]  /*c390*/  BRA `(.L_x_247) ;  /* 0x0000000000647947 */ /* 0x000fec0003800000 */
.L_x_246:
        /* <DEDUP_REMOVED lines=16> */
.L_x_274:
[----:B------:R-:W-:Y:S01]  /*c4a0*/  PRMT R0, RZ, 0x7610, R0 ;  /* 0x00007610ff007816 */ /* 0x000fe20000000000 */
[----:B------:R-:W-:Y:S06]  /*c4b0*/  BRA `(.L_x_247) ;  /* 0x00000000001c7947 */ /* 0x000fec0003800000 */
.L_x_271:
[----:B------:R-:W2:Y:S02]  /*c4c0*/  LDG.E.64 R2, desc[UR36][R2.64] ;  /* 0x0000002402027981 */ /* 0x000ea4000c1e1b00 */
[----:B--2---:R-:W0:Y:S02]  /*c4d0*/  I2F.U64 R0, R2 ;  /* 0x0000000200007312 */ /* 0x004e240000301000 */
[----:B0-----:R-:W-:Y:S01]  /*c4e0*/  F2FP.BF16.F32.PACK_AB R0, RZ, R0 ;  /* 0x00000000ff00723e */ /* 0x001fe200000010ff */
[----:B------:R-:W-:Y:S06]  /*c4f0*/  BRA `(.L_x_247) ;  /* 0x00000000000c7947 */ /* 0x000fec0003800000 */
.L_x_270:
[----:B------:R-:W2:Y:S02]  /*c500*/  LDG.E R2, desc[UR36][R2.64] ;  /* 0x0000002402027981 */ /* 0x000ea4000c1e1900 */
[----:B--2---:R-:W-:-:S04]  /*c510*/  I2FP.F32.U32 R0, R2 ;  /* 0x0000000200007245 */ /* 0x004fc80000201000 */
[----:B------:R-:W-:-:S07]  /*c520*/  F2FP.BF16.F32.PACK_AB R0, RZ, R0 ;  /* 0x00000000ff00723e */ /* 0x000fce00000010ff */
.L_x_247:
        /* <DEDUP_REMOVED lines=24> */
.L_x_278:
[----:B------:R-:W-:-:S06]  /*c6b0*/  IMAD.U32 R3, R3, 0x10000, RZ ;  /* 0x0001000003037824 */ /* 0x000fcc00078e00ff */
[----:B------:R-:W0:Y:S02]  /*c6c0*/  F2I.S64.TRUNC R2, R3 ;  /* 0x0000000300027311 */ /* 0x000e24000020d900 */
[----:B0-----:R0:W-:Y:S01]  /*c6d0*/  STG.E.U8 desc[UR36][R16.64], R2 ;  /* 0x0000000210007986 */ /* 0x0011e2000c101124 */
[----:B------:R-:W-:Y:S05]  /*c6e0*/  BRA `(.L_x_280) ;  /* 0x0000000c00847947 */ /* 0x000fea0003800000 */
.L_x_277:
        /* <DEDUP_REMOVED lines=10> */
.L_x_282:
[----:B------:R-:W-:-:S06]  /*c790*/  IMAD.U32 R3, R3, 0x10000, RZ ;  /* 0x0001000003037824 */ /* 0x000fcc00078e00ff */
[----:B------:R-:W0:Y:S02]  /*c7a0*/  F2I.FTZ.TRUNC.NTZ R3, R3 ;  /* 0x0000000300037305 */ /* 0x000e24000021f100 */
[----:B0-----:R0:W-:Y:S01]  /*c7b0*/  STG.E desc[UR36][R16.64], R3 ;  /* 0x0000000310007986 */ /* 0x0011e2000c101924 */
[----:B------:R-:W-:Y:S05]  /*c7c0*/  BRA `(.L_x_280) ;  /* 0x0000000c004c7947 */ /* 0x000fea0003800000 */
.L_x_281:
[----:B------:R-:W-:-:S06]  /*c7d0*/  IMAD.U32 R3, R3, 0x10000, RZ ;  /* 0x0001000003037824 */ /* 0x000fcc00078e00ff */
[----:B------:R-:W0:Y:S02]  /*c7e0*/  F2I.FTZ.TRUNC.NTZ R3, R3 ;  /* 0x0000000300037305 */ /* 0x000e24000021f100 */
[----:B0-----:R0:W-:Y:S01]  /*c7f0*/  STG.E.U16 desc[UR36][R16.64], R3 ;  /* 0x0000000310007986 */ /* 0x0011e2000c101524 */
[----:B------:R-:W-:Y:S05]  /*c800*/  BRA `(.L_x_280) ;  /* 0x0000000c003c7947 */ /* 0x000fea0003800000 */
.L_x_276:
        /* <DEDUP_REMOVED lines=9> */
.L_x_284:
[----:B------:R-:W-:-:S05]  /*c8a0*/  IMAD.U32 R0, R3, 0x10000, RZ ;  /* 0x0001000003007824 */ /* 0x000fca00078e00ff */
[----:B------:R-:W-:-:S05]  /*c8b0*/  F2FP.F16.F32.PACK_AB R0, RZ, R0 ;  /* 0x00000000ff00723e */ /* 0x000fca00000000ff */
[----:B------:R0:W-:Y:S01]  /*c8c0*/  STG.E.U16 desc[UR36][R16.64], R0 ;  /* 0x0000000010007986 */ /* 0x0001e2000c101524 */
[----:B------:R-:W-:Y:S05]  /*c8d0*/  BRA `(.L_x_280) ;  /* 0x0000000c00087947 */ /* 0x000fea0003800000 */
.L_x_283:
        /* <DEDUP_REMOVED lines=10> */
.L_x_286:
[----:B------:R-:W-:-:S05]  /*c980*/  IMAD.U32 R3, R3, 0x10000, RZ ;  /* 0x0001000003037824 */ /* 0x000fca00078e00ff */
[----:B------:R-:W-:-:S04]  /*c990*/  F2FP.F16.F32.PACK_AB R3, RZ, R3 ;  /* 0x00000003ff03723e */ /* 0x000fc800000000ff */
[----:B------:R-:W-:-:S05]  /*c9a0*/  PRMT R3, R3, 0x5410, RZ ;  /* 0x0000541003037816 */ /* 0x000fca00000000ff */
[----:B------:R0:W-:Y:S01]  /*c9b0*/  STG.E desc[UR36][R16.64], R3 ;  /* 0x0000000310007986 */ /* 0x0001e2000c101924 */
[----:B------:R-:W-:Y:S05]  /*c9c0*/  BRA `(.L_x_280) ;  /* 0x0000000800cc7947 */ /* 0x000fea0003800000 */
.L_x_285:
[----:B------:R-:W-:-:S04]  /*c9d0*/  IMAD.U32 R2, R3, 0x10000, RZ ;  /* 0x0001000003027824 */ /* 0x000fc800078e00ff */
[----:B------:R-:W-:-:S06]  /*c9e0*/  FMUL.FTZ R2, R2, 1 ;  /* 0x3f80000002027820 */ /* 0x000fcc0000410000 */
[----:B------:R-:W0:Y:S02]  /*c9f0*/  F2F.F64.F32 R2, R2 ;  /* 0x0000000200027310 */ /* 0x000e240000201800 */
[----:B0-----:R0:W-:Y:S01]  /*ca00*/  STG.E.64 desc[UR36][R16.64], R2 ;  /* 0x0000000210007986 */ /* 0x0011e2000c101b24 */
[----:B------:R-:W-:Y:S05]  /*ca10*/  BRA `(.L_x_280) ;  /* 0x0000000800b87947 */ /* 0x000fea0003800000 */
.L_x_275:
        /* <DEDUP_REMOVED lines=13> */
.L_x_289:
[----:B------:R-:W-:Y:S01]  /*caf0*/  IMAD.U32 R3, R3, 0x10000, RZ ;  /* 0x0001000003037824 */ /* 0x000fe200078e00ff */
[----:B------:R-:W-:-:S03]  /*cb00*/  CS2R R6, SRZ ;  /* 0x0000000000067805 */ /* 0x000fc6000001ff00 */
[----:B------:R-:W-:-:S04]  /*cb10*/  FMUL.FTZ R3, R3, 1 ;  /* 0x3f80000003037820 */ /* 0x000fc80000410000 */
[----:B------:R-:W0:Y:S02]  /*cb20*/  F2F.F64.F32 R4, R3 ;  /* 0x0000000300047310 */ /* 0x000e240000201800 */
[----:B0-----:R0:W-:Y:S01]  /*cb30*/  STG.E.128 desc[UR36][R16.64], R4 ;  /* 0x0000000410007986 */ /* 0x0011e2000c101d24 */
[----:B------:R-:W-:Y:S05]  /*cb40*/  BRA `(.L_x_280) ;  /* 0x00000008006c7947 */ /* 0x000fea0003800000 */
.L_x_288:
        /* <DEDUP_REMOVED lines=21> */
.L_x_293:
[----:B------:R-:W-:Y:S05]  /*cca0*/  BSYNC B0 ;  /* 0x0000000000007941 */ /* 0x000fea0003800000 */
.L_x_292:
[----:B------:R-:W-:-:S05]  /*ccb0*/  LOP3.LUT R3, R0, R3, RZ, 0xfc, !PT ;  /* 0x0000000300037212 */ /* 0x000fca00078efcff */
[----:B------:R0:W-:Y:S01]  /*ccc0*/  STG.E.U8 desc[UR36][R16.64], R3 ;  /* 0x0000000310007986 */ /* 0x0001e2000c101124 */
[----:B------:R-:W-:Y:S05]  /*ccd0*/  BRA `(.L_x_280) ;  /* 0x0000000800087947 */ /* 0x000fea0003800000 */
.L_x_291:
        /* <DEDUP_REMOVED lines=13> */
.L_x_295:
[----:B------:R-:W-:Y:S01]  /*cdb0*/  IMAD.MOV.U32 R0, RZ, RZ, 0x7f ;  /* 0x0000007fff007424 */ /* 0x000fe200078e00ff */
[----:B------:R-:W-:-:S04]  /*cdc0*/  ISETP.GT.U32.AND P0, PT, R2, 0x7f800000, PT ;  /* 0x7f8000000200780c */ /* 0x000fc80003f04070 */
[----:B------:R-:W-:-:S09]  /*cdd0*/  SEL R0, R0, 0x7c, P0 ;  /* 0x0000007c00007807 */ /* 0x000fd20000000000 */
.L_x_296:
[----:B------:R-:W-:Y:S05]  /*cde0*/  BSYNC B0 ;  /* 0x0000000000007941 */ /* 0x000fea0003800000 */
.L_x_294:
[----:B------:R-:W-:-:S04]  /*cdf0*/  LOP3.LUT R2, R3, 0x80000000, RZ, 0xc0, !PT ;  /* 0x8000000003027812 */ /* 0x000fc800078ec0ff */
[----:B------:R-:W-:-:S04]  /*ce00*/  SHF.R.U32.HI R3, RZ, 0x18, R2 ;  /* 0x00000018ff037819 */ /* 0x000fc80000011602 */
[----:B------:R-:W-:-:S05]  /*ce10*/  LOP3.LUT R3, R0, R3, RZ, 0xfc, !PT ;  /* 0x0000000300037212 */ /* 0x000fca00078efcff */
[----:B------:R0:W-:Y:S01]  /*ce20*/  STG.E.U8 desc[UR36][R16.64], R3 ;  /* 0x0000000310007986 */ /* 0x0001e2000c101124 */
[----:B------:R-:W-:Y:S05]  /*ce30*/  BRA `(.L_x_280) ;  /* 0x0000000400b07947 */ /* 0x000fea0003800000 */
.L_x_290:
[----:B------:R0:W-:Y:S01]  /*ce40*/  STG.E.U16 desc[UR36][R16.64], R3 ;  /* 0x0000000310007986 */ /* 0x0001e2000c101524 */
[----:B------:R-:W-:Y:S05]  /*ce50*/  BRA `(.L_x_280) ;  /* 0x0000000400a87947 */ /* 0x000fea0003800000 */
.L_x_287:
        /* <DEDUP_REMOVED lines=12> */
.L_x_299:
        /* <DEDUP_REMOVED lines=17> */
.L_x_302:
[----:B------:R-:W-:-:S04]  /*d030*/  LOP3.LUT R2, R3, 0x80000000, RZ, 0xc0, !PT ;  /* 0x8000000003027812 */ /* 0x000fc800078ec0ff */
[----:B------:R-:W-:-:S04]  /*d040*/  SHF.R.U32.HI R3, RZ, 0x18, R2 ;  /* 0x00000018ff037819 */ /* 0x000fc80000011602 */
[----:B------:R-:W-:-:S04]  /*d050*/  LOP3.LUT R0, R0, R3, RZ, 0xfc, !PT ;  /* 0x0000000300007212 */ /* 0x000fc800078efcff */
[----:B------:R-:W-:-:S07]  /*d060*/  PRMT R8, R0, 0x7610, R8 ;  /* 0x0000761000087816 */ /* 0x000fce0000000008 */
.L_x_301:
[----:B------:R-:W-:Y:S05]  /*d070*/  BSYNC B0 ;  /* 0x0000000000007941 */ /* 0x000fea0003800000 */
.L_x_300:
[----:B------:R3:W-:Y:S01]  /*d080*/  STG.E.U8 desc[UR36][R16.64], R8 ;  /* 0x0000000810007986 */ /* 0x0007e2000c101124 */
[----:B------:R-:W-:Y:S05]  /*d090*/  BRA `(.L_x_280) ;  /* 0x0000000400187947 */ /* 0x000fea0003800000 */
.L_x_298:
        /* <DEDUP_REMOVED lines=17> */
.L_x_305:
[----:B------:R-:W-:-:S04]  /*d1b0*/  LOP3.LUT R2, R3, 0x80000000, RZ, 0xc0, !PT ;  /* 0x8000000003027812 */ /* 0x000fc800078ec0ff */
[----:B------:R-:W-:-:S04]  /*d1c0*/  SHF.R.U32.HI R3, RZ, 0x18, R2 ;  /* 0x00000018ff037819 */ /* 0x000fc80000011602 */
[----:B------:R-:W-:-:S04]  /*d1d0*/  LOP3.LUT R0, R0, R3, RZ, 0xfc, !PT ;  /* 0x0000000300007212 */ /* 0x000fc800078efcff */
[----:B------:R-:W-:-:S07]  /*d1e0*/  PRMT R8, R0, 0x7610, R8 ;  /* 0x0000761000087816 */ /* 0x000fce0000000008 */
.L_x_304:
[----:B------:R-:W-:Y:S05]  /*d1f0*/  BSYNC B0 ;  /* 0x0000000000007941 */ /* 0x000fea0003800000 */
.L_x_303:
[----:B------:R0:W-:Y:S01]  /*d200*/  STG.E.U8 desc[UR36][R16.64], R8 ;  /* 0x0000000810007986 */ /* 0x0001e2000c101124 */
[----:B------:R-:W-:Y:S05]  /*d210*/  BRA `(.L_x_280) ;  /* 0x0000000000b87947 */ /* 0x000fea0003800000 */
.L_x_297:
        /* <DEDUP_REMOVED lines=22> */
.L_x_279:
        /* <DEDUP_REMOVED lines=16> */
.L_x_308:
[----:B------:R-:W-:Y:S05]  /*d480*/  BRA `(.L_x_280) ;  /* 0x00000000001c7947 */ /* 0x000fea0003800000 */
.L_x_307:
[----:B------:R-:W-:-:S06]  /*d490*/  IMAD.U32 R3, R3, 0x10000, RZ ;  /* 0x0001000003037824 */ /* 0x000fcc00078e00ff */
[----:B------:R-:W0:Y:S02]  /*d4a0*/  F2I.U64.TRUNC R2, R3 ;  /* 0x0000000300027311 */ /* 0x000e24000020d800 */
[----:B0-----:R1:W-:Y:S01]  /*d4b0*/  STG.E.64 desc[UR36][R16.64], R2 ;  /* 0x0000000210007986 */ /* 0x0013e2000c101b24 */
[----:B------:R-:W-:Y:S05]  /*d4c0*/  BRA `(.L_x_280) ;  /* 0x00000000000c7947 */ /* 0x000fea0003800000 */
.L_x_306:
[----:B------:R-:W-:-:S06]  /*d4d0*/  IMAD.U32 R3, R3, 0x10000, RZ ;  /* 0x0001000003037824 */ /* 0x000fcc00078e00ff */
[----:B------:R-:W0:Y:S02]  /*d4e0*/  F2I.FTZ.U32.TRUNC.NTZ R3, R3 ;  /* 0x0000000300037305 */ /* 0x000e24000021f000 */
[----:B0-----:R0:W-:Y:S02]  /*d4f0*/  STG.E desc[UR36][R16.64], R3 ;  /* 0x0000000310007986 */ /* 0x0011e4000c101924 */
.L_x_280:
[----:B------:R-:W-:-:S07]  /*d500*/  VIADD R19, R19, 0x80 ;  /* 0x0000008013137836 */ /* 0x000fce0000000000 */
.L_x_207:
[----:B------:R-:W-:Y:S05]  /*d510*/  BSYNC B6 ;  /* 0x0000000000067941 */ /* 0x000fea0003800000 */
.L_x_206:
[----:B------:R-:W-:Y:S02]  /*d520*/  ULDC UR4, c[0x0][0x210] ;  /* 0x0000840000047ab9 */ /* 0x000fe40000000800 */
[----:B------:R-:W-:-:S13]  /*d530*/  ISETP.GE.AND P0, PT, R19, UR4, PT ;  /* 0x0000000413007c0c */ /* 0x000fda000bf06270 */
[----:B------:R-:W-:Y:S05]  /*d540*/  @P0 EXIT ;  /* 0x000000000000094d */ /* 0x000fea0003800000 */
        /* <DEDUP_REMOVED lines=354> */
.L_x_309:
        /* <DEDUP_REMOVED lines=23> */
.L_x_313:
[----:B------:R-:W2:Y:S02]  /*ece0*/  LDG.E.U8 R2, desc[UR36][R2.64] ;  /* 0x0000002402027981 */ /* 0x000ea4000c1e1100 */
[----:B--2---:R-:W-:-:S04]  /*ecf0*/  I2FP.F32.U32 R0, R2 ;  /* 0x0000000200007245 */ /* 0x004fc80000201000 */
[----:B------:R-:W-:-:S04]  /*ed00*/  F2FP.BF16.F32.PACK_AB R0, RZ, R0 ;  /* 0x00000000ff00723e */ /* 0x000fc800000010ff */
[----:B------:R-:W-:Y:S01]  /*ed10*/  PRMT R19, R0, 0x7610, R19 ;  /* 0x0000761000137816 */ /* 0x000fe20000000013 */
[----:B------:R-:W-:Y:S06]  /*ed20*/  BRA `(.L_x_315) ;  /* 0x0000000c00c87947 */ /* 0x000fec0003800000 */
.L_x_312:
        /* <DEDUP_REMOVED lines=11> */
.L_x_317:
[----:B------:R-:W2:Y:S02]  /*ede0*/  LDG.E R2, desc[UR36][R2.64] ;  /* 0x0000002402027981 */ /* 0x000ea4000c1e1900 */
[----:B--2---:R-:W-:-:S04]  /*edf0*/  I2FP.F32.S32 R0, R2 ;  /* 0x0000000200007245 */ /* 0x004fc80000201400 */
[----:B------:R-:W-:-:S04]  /*ee00*/  F2FP.BF16.F32.PACK_AB R0, RZ, R0 ;  /* 0x00000000ff00723e */ /* 0x000fc800000010ff */
[----:B------:R-:W-:Y:S01]  /*ee10*/  PRMT R19, R0, 0x7610, R19 ;  /* 0x0000761000137816 */ /* 0x000fe20000000013 */
[----:B------:R-:W-:Y:S06]  /*ee20*/  BRA `(.L_x_315) ;  /* 0x0000000c00887947 */ /* 0x000fec0003800000 */
.L_x_316:
[----:B------:R-:W2:Y:S02]  /*ee30*/  LDG.E.U16 R2, desc[UR36][R2.64] ;  /* 0x0000002402027981 */ /* 0x000ea4000c1e1500 */
[----:B--2---:R-:W0:Y:S02]  /*ee40*/  I2F.S16 R0, R2 ;  /* 0x0000000200007306 */ /* 0x004e240000101400 */
[----:B0-----:R-:W-:-:S04]  /*ee50*/  F2FP.BF16.F32.PACK_AB R0, RZ, R0 ;  /* 0x00000000ff00723e */ /* 0x001fc800000010ff */
[----:B------:R-:W-:Y:S01]  /*ee60*/  PRMT R19, R0, 0x7610, R19 ;  /* 0x0000761000137816 */ /* 0x000fe20000000013 */
[----:B------:R-:W-:Y:S06]  /*ee70*/  BRA `(.L_x_315) ;  /* 0x0000000c00747947 */ /* 0x000fec0003800000 */
.L_x_311:
        /* <DEDUP_REMOVED lines=9> */
.L_x_319:
[----:B------:R-:W2:Y:S02]  /*ef10*/  LDG.E.U16 R0, desc[UR36][R2.64] ;  /* 0x0000002402007981 */ /* 0x000ea4000c1e1500 */
[----:B--2---:R-:W-:-:S05]  /*ef20*/  HADD2.F32 R0, -RZ, R0.H0_H0 ;  /* 0x20000000ff007230 */ /* 0x004fca0000004100 */
[----:B------:R-:W-:-:S04]  /*ef30*/  F2FP.BF16.F32.PACK_AB R0, RZ, R0 ;  /* 0x00000000ff00723e */ /* 0x000fc800000010ff */
[----:B------:R-:W-:Y:S01]  /*ef40*/  PRMT R19, R0, 0x7610, R19 ;  /* 0x0000761000137816 */ /* 0x000fe20000000013 */
[----:B------:R-:W-:Y:S06]  /*ef50*/  BRA `(.L_x_315) ;  /* 0x0000000c003c7947 */ /* 0x000fec0003800000 */
.L_x_318:
        /* <DEDUP_REMOVED lines=9> */
.L_x_321:
[----:B------:R-:W2:Y:S02]  /*eff0*/  LDG.E.U16 R2, desc[UR36][R2.64] ;  /* 0x0000002402027981 */ /* 0x000ea4000c1e1500 */
[----:B--2---:R-:W-:-:S05]  /*f000*/  HADD2.F32 R0, -RZ, R2.H0_H0 ;  /* 0x20000002ff007230 */ /* 0x004fca0000004100 */
[----:B------:R-:W-:-:S04]  /*f010*/  F2FP.BF16.F32.PACK_AB R0, RZ, R0 ;  /* 0x00000000ff00723e */ /* 0x000fc800000010ff */
[----:B------:R-:W-:Y:S01]  /*f020*/  PRMT R19, R0, 0x7610, R19 ;  /* 0x0000761000137816 */ /* 0x000fe20000000013 */
[----:B------:R-:W-:Y:S06]  /*f030*/  BRA `(.L_x_315) ;  /* 0x0000000c00047947 */ /* 0x000fec0003800000 */
.L_x_320:
        /* <DEDUP_REMOVED lines=9> */
.L_x_310:
        /* <DEDUP_REMOVED lines=14> */
.L_x_324:
        /* <DEDUP_REMOVED lines=9> */
.L_x_323:
        /* <DEDUP_REMOVED lines=28> */
.L_x_326:
        /* <DEDUP_REMOVED lines=15> */
.L_x_325:
[----:B------:R0:W5:Y:S01]  /*f4f0*/  LDG.E.U16 R19, desc[UR36][R2.64] ;  /* 0x0000002402137981 */ /* 0x000162000c1e1500 */
[----:B------:R-:W-:Y:S05]  /*f500*/  BRA `(.L_x_315) ;  /* 0x0000000400d07947 */ /* 0x000fea0003800000 */
.L_x_322:
        /* <DEDUP_REMOVED lines=13> */
.L_x_329:
        /* <DEDUP_REMOVED lines=21> */
.L_x_333:
[----:B------:R-:W-:Y:S05]  /*f730*/  BSYNC B1 ;  /* 0x0000000000017941 */ /* 0x000fea0003800000 */
.L_x_332:
[----:B------:R-:W-:Y:S01]  /*f740*/  LEA R3, R0, 0x3b800000, 0x17 ;  /* 0x3b80000000037811 */ /* 0x000fe200078eb8ff */
[----:B------:R-:W-:-:S05]  /*f750*/  IMAD.SHL.U32 R0, R2, 0x100000, RZ ;  /* 0x0010000002007824 */ /* 0x000fca00078e00ff */
[----:B------:R-:W-:-:S07]  /*f760*/  LOP3.LUT R0, R3, R0, R4, 0xfe, !PT ;  /* 0x0000000003007212 */ /* 0x000fce00078efe04 */
.L_x_331:
[----:B------:R-:W-:Y:S05]  /*f770*/  BSYNC B0 ;  /* 0x0000000000007941 */ /* 0x000fea0003800000 */
.L_x_330:
[----:B------:R-:W-:-:S04]  /*f780*/  F2FP.BF16.F32.PACK_AB R0, RZ, R0 ;  /* 0x00000000ff00723e */ /* 0x000fc800000010ff */
[----:B------:R-:W-:Y:S01]  /*f790*/  PRMT R19, R0, 0x7610, R19 ;  /* 0x0000761000137816 */ /* 0x000fe20000000013 */
[----:B------:R-:W-:Y:S06]  /*f7a0*/  BRA `(.L_x_315) ;  /* 0x0000000400287947 */ /* 0x000fec0003800000 */
.L_x_328:
        /* <DEDUP_REMOVED lines=21> */
.L_x_337:
[----:B------:R-:W-:Y:S05]  /*f900*/  BSYNC B1 ;  /* 0x0000000000017941 */ /* 0x000fea0003800000 */
.L_x_336:
[----:B------:R-:W-:Y:S01]  /*f910*/  LEA R3, R0, 0x37800000, 0x17 ;  /* 0x3780000000037811 */ /* 0x000fe200078eb8ff */
[----:B------:R-:W-:-:S05]  /*f920*/  IMAD.SHL.U32 R0, R2, 0x200000, RZ ;  /* 0x0020000002007824 */ /* 0x000fca00078e00ff */
[----:B------:R-:W-:-:S07]  /*f930*/  LOP3.LUT R0, R3, R0, R4, 0xfe, !PT ;  /* 0x0000000003007212 */ /* 0x000fce00078efe04 */
.L_x_335:
[----:B------:R-:W-:Y:S05]  /*f940*/  BSYNC B0 ;  /* 0x0000000000007941 */ /* 0x000fea0003800000 */
.L_x_334:
[----:B------:R-:W-:-:S04]  /*f950*/  F2FP.BF16.F32.PACK_AB R0, RZ, R0 ;  /* 0x00000000ff00723e */ /* 0x000fc800000010ff */
[----:B------:R-:W-:Y:S01]  /*f960*/  PRMT R19, R0, 0x7610, R19 ;  /* 0x0000761000137816 */ /* 0x000fe20000000013 */
[----:B------:R-:W-:Y:S06]  /*f970*/  BRA `(.L_x_315) ;  /* 0x0000000000b47947 */ /* 0x000fec0003800000 */
.L_x_327:
        /* <DEDUP_REMOVED lines=14> */
.L_x_341:
[----:B------:R-:W-:Y:S05]  /*fa60*/  BSYNC B0 ;  /* 0x0000000000007941 */ /* 0x000fea0003800000 */
.L_x_340:
[----:B------:R-:W-:-:S04]  /*fa70*/  F2FP.BF16.F32.PACK_AB R0, RZ, R0 ;  /* 0x00000000ff00723e */ /* 0x000fc800000010ff */
[----:B------:R-:W-:Y:S01]  /*fa80*/  PRMT R19, R0, 0x7610, R19 ;  /* 0x0000761000137816 */ /* 0x000fe20000000013 */
[----:B------:R-:W-:Y:S06]  /*fa90*/  BRA `(.L_x_315) ;  /* 0x00000000006c7947 */ /* 0x000fec0003800000 */
.L_x_314:
        /* <DEDUP_REMOVED lines=16> */
.L_x_342:
[----:B------:R-:W-:Y:S01]  /*fba0*/  PRMT R19, RZ, 0x7610, R19 ;  /* 0x00007610ff137816 */ /* 0x000fe20000000013 */
[----:B------:R-:W-:Y:S06]  /*fbb0*/  BRA `(.L_x_315) ;  /* 0x0000000000247947 */ /* 0x000fec0003800000 */
.L_x_339:
[----:B------:R-:W2:Y:S02]  /*fbc0*/  LDG.E.64 R2, desc[UR36][R2.64] ;  /* 0x0000002402027981 */ /* 0x000ea4000c1e1b00 */
[----:B--2---:R-:W0:Y:S02]  /*fbd0*/  I2F.U64 R0, R2 ;  /* 0x0000000200007312 */ /* 0x004e240000301000 */
[----:B0-----:R-:W-:-:S04]  /*fbe0*/  F2FP.BF16.F32.PACK_AB R0, RZ, R0 ;  /* 0x00000000ff00723e */ /* 0x001fc800000010ff */
[----:B------:R-:W-:Y:S01]  /*fbf0*/  PRMT R19, R0, 0x7610, R19 ;  /* 0x0000761000137816 */ /* 0x000fe20000000013 */
[----:B------:R-:W-:Y:S06]  /*fc00*/  BRA `(.L_x_315) ;  /* 0x0000000000107947 */ /* 0x000fec0003800000 */
.L_x_338:
[----:B------:R-:W2:Y:S02]  /*fc10*/  LDG.E R2, desc[UR36][R2.64] ;  /* 0x0000002402027981 */ /* 0x000ea4000c1e1900 */
[----:B--2---:R-:W-:-:S04]  /*fc20*/  I2FP.F32.U32 R0, R2 ;  /* 0x0000000200007245 */ /* 0x004fc80000201000 */
[----:B------:R-:W-:-:S04]  /*fc30*/  F2FP.BF16.F32.PACK_AB R0, RZ, R0 ;  /* 0x00000000ff00723e */ /* 0x000fc800000010ff */
[----:B------:R-:W-:-:S07]  /*fc40*/  PRMT R19, R0, 0x7610, R19 ;  /* 0x0000761000137816 */ /* 0x000fce0000000013 */
.L_x_315:
        /* <DEDUP_REMOVED lines=19> */
.L_x_346:
[----:B------:R-:W2:Y:S02]  /*fd80*/  LDG.E.U8 R2, desc[UR36][R2.64] ;  /* 0x0000002402027981 */ /* 0x000ea4000c1e1100 */
[----:B--2---:R-:W-:-:S04]  /*fd90*/  I2FP.F32.U32 R0, R2 ;  /* 0x0000000200007245 */ /* 0x004fc80000201000 */
[----:B------:R-:W-:Y:S01]  /*fda0*/  F2FP.BF16.F32.PACK_AB R0, RZ, R0 ;  /* 0x00000000ff00723e */ /* 0x000fe200000010ff */
[----:B------:R-:W-:Y:S06]  /*fdb0*/  BRA `(.L_x_348) ;  /* 0x0000000c00907947 */ /* 0x000fec0003800000 */
.L_x_345:
        /* <DEDUP_REMOVED lines=10> */
.L_x_350:
[----:B------:R-:W2:Y:S02]  /*fe60*/  LDG.E R2, desc[UR36][R2.64] ;  /* 0x0000002402027981 */ /* 0x000ea4000c1e1900 */
[----:B--2---:R-:W-:-:S04]  /*fe70*/  I2FP.F32.S32 R0, R2 ;  /* 0x0000000200007245 */ /* 0x004fc80000201400 */
[----:B------:R-:W-:Y:S01]  /*fe80*/  F2FP.BF16.F32.PACK_AB R0, RZ, R0 ;  /* 0x00000000ff00723e */ /* 0x000fe200000010ff */
[----:B------:R-:W-:Y:S06]  /*fe90*/  BRA `(.L_x_348) ;  /* 0x0000000c00587947 */ /* 0x000fec0003800000 */
.L_x_349:
[----:B------:R-:W2:Y:S02]  /*fea0*/  LDG.E.U16 R2, desc[UR36][R2.64] ;  /* 0x0000002402027981 */ /* 0x000ea4000c1e1500 */
[----:B--2---:R-:W0:Y:S02]  /*feb0*/  I2F.S16 R0, R2 ;  /* 0x0000000200007306 */ /* 0x004e240000101400 */
[----:B0-----:R-:W-:Y:S01]  /*fec0*/  F2FP.BF16.F32.PACK_AB R0, RZ, R0 ;  /* 0x00000000ff00723e */ /* 0x001fe200000010ff */
[----:B------:R-:W-:Y:S06]  /*fed0*/  BRA `(.L_x_348) ;  /* 0x0000000c00487947 */ /* 0x000fec0003800000 */
.L_x_344:
        /* <DEDUP_REMOVED lines=9> */
.L_x_352:
[----:B------:R-:W2:Y:S02]  /*ff70*/  LDG.E.U16 R0, desc[UR36][R2.64] ;  /* 0x0000002402007981 */ /* 0x000ea4000c1e1500 */
[----:B--2---:R-:W-:-:S05]  /*ff80*/  HADD2.F32 R0, -RZ, R0.H0_H0 ;  /* 0x20000000ff007230 */ /* 0x004fca0000004100 */
[----:B------:R-:W-:Y:S01]  /*ff90*/  F2FP.BF16.F32.PACK_AB R0, RZ, R0 ;  /* 0x00000000ff00723e */ /* 0x000fe200000010ff */
[----:B------:R-:W-:Y:S06]  /*ffa0*/  BRA `(.L_x_348) ;  /* 0x0000000c00147947 */ /* 0x000fec0003800000 */
.L_x_351:
        /* <DEDUP_REMOVED lines=9> */
.L_x_354:
[----:B------:R-:W2:Y:S02]  /*10040*/  LDG.E.U16 R2, desc[UR36][R2.64] ;  /* 0x0000002402027981 */ /* 0x000ea4000c1e1500 */
[----:B--2---:R-:W-:-:S05]  /*10050*/  HADD2.F32 R0, -RZ, R2.H0_H0 ;  /* 0x20000002ff007230 */ /* 0x004fca0000004100 */
[----:B------:R-:W-:Y:S01]  /*10060*/  F2FP.BF16.F32.PACK_AB R0, RZ, R0 ;  /* 0x00000000ff00723e */ /* 0x000fe200000010ff */
[----:B------:R-:W-:Y:S06]  /*10070*/  BRA `(.L_x_348) ;  /* 0x0000000800e07947 */ /* 0x000fec0003800000 */
.L_x_353:
        /* <DEDUP_REMOVED lines=8> */
.L_x_343:
        /* <DEDUP_REMOVED lines=13> */
.L_x_357:
        /* <DEDUP_REMOVED lines=8> */
.L_x_356:
        /* <DEDUP_REMOVED lines=28> */
.L_x_359:
        /* <DEDUP_REMOVED lines=15> */
.L_x_358:
[----:B------:R0:W5:Y:S01]  /*10500*/  LDG.E.U16 R0, desc[UR36][R2.64] ;  /* 0x0000002402007981 */ /* 0x000162000c1e1500 */
[----:B------:R-:W-:Y:S05]  /*10510*/  BRA `(.L_x_348) ;  /* 0x0000000400b87947 */ /* 0x000fea0003800000 */
.L_x_355:
        /* <DEDUP_REMOVED lines=12> */
.L_x_362:
        /* <DEDUP_REMOVED lines=21> */
.L_x_366:
[----:B------:R-:W-:Y:S05]  /*10730*/  BSYNC B1 ;  /* 0x0000000000017941 */ /* 0x000fea0003800000 */
.L_x_365:
[----:B------:R-:W-:Y:S01]  /*10740*/  LEA R3, R0, 0x3b800000, 0x17 ;  /* 0x3b80000000037811 */ /* 0x000fe200078eb8ff */
[----:B------:R-:W-:-:S05]  /*10750*/  IMAD.SHL.U32 R0, R2, 0x100000, RZ ;  /* 0x0010000002007824 */ /* 0x000fca00078e00ff */
[----:B------:R-:W-:-:S07]  /*10760*/  LOP3.LUT R0, R3, R0, R4, 0xfe, !PT ;  /* 0x0000000003007212 */ /* 0x000fce00078efe04 */
.L_x_364:
[----:B------:R-:W-:Y:S05]  /*10770*/  BSYNC B0 ;  /* 0x0000000000007941 */ /* 0x000fea0003800000 */
.L_x_363:
[----:B------:R-:W-:Y:S01]  /*10780*/  F2FP.BF16.F32.PACK_AB R0, RZ, R0 ;  /* 0x00000000ff00723e */ /* 0x000fe200000010ff */
[----:B------:R-:W-:Y:S06]  /*10790*/  BRA `(.L_x_348) ;  /* 0x0000000400187947 */ /* 0x000fec0003800000 */
.L_x_361:
        /* <DEDUP_REMOVED lines=21> */
.L_x_370:
[----:B------:R-:W-:Y:S05]  /*108f0*/  BSYNC B1 ;  /* 0x0000000000017941 */ /* 0x000fea0003800000 */
.L_x_369:
[----:B------:R-:W-:Y:S01]  /*10900*/  LEA R3, R0, 0x37800000, 0x17 ;  /* 0x3780000000037811 */ /* 0x000fe200078eb8ff */
[----:B------:R-:W-:-:S05]  /*10910*/  IMAD.SHL.U32 R0, R2, 0x200000, RZ ;  /* 0x0020000002007824 */ /* 0x000fca00078e00ff */
[----:B------:R-:W-:-:S07]  /*10920*/  LOP3.LUT R0, R3, R0, R4, 0xfe, !PT ;  /* 0x0000000003007212 */ /* 0x000fce00078efe04 */
.L_x_368:
[----:B------:R-:W-:Y:S05]  /*10930*/  BSYNC B0 ;  /* 0x0000000000007941 */ /* 0x000fea0003800000 */
.L_x_367:
[----:B------:R-:W-:Y:S01]  /*10940*/  F2FP.BF16.F32.PACK_AB R0, RZ, R0 ;  /* 0x00000000ff00723e */ /* 0x000fe200000010ff */
[----:B------:R-:W-:Y:S06]  /*10950*/  BRA `(.L_x_348) ;  /* 0x0000000000a87947 */ /* 0x000fec0003800000 */
.L_x_360:
        /* <DEDUP_REMOVED lines=14> */
.L_x_374:
[----:B------:R-:W-:Y:S05]  /*10a40*/  BSYNC B0 ;  /* 0x0000000000007941 */ /* 0x000fea0003800000 */
.L_x_373:
[----:B------:R-:W-:Y:S01]  /*10a50*/  F2FP.BF16.F32.PACK_AB R0, RZ, R0 ;  /* 0x00000000ff00723e */ /* 0x000fe200000010ff */
[----:B------:R-:W-:Y:S06]  /*10a60*/  BRA `(.L_x_348) ;  /* 0x0000000000647947 */ /* 0x000fec0003800000 */
.L_x_347:
        /* <DEDUP_REMOVED lines=16> */
.L_x_375:
[----:B------:R-:W-:Y:S01]  /*10b70*/  PRMT R0, RZ, 0x7610, R0 ;  /* 0x00007610ff007816 */ /* 0x000fe20000000000 */
[----:B------:R-:W-:Y:S06]  /*10b80*/  BRA `(.L_x_348) ;  /* 0x00000000001c7947 */ /* 0x000fec0003800000 */
.L_x_372:
[----:B------:R-:W2:Y:S02]  /*10b90*/  LDG.E.64 R2, desc[UR36][R2.64] ;  /* 0x0000002402027981 */ /* 0x000ea4000c1e1b00 */
[----:B--2---:R-:W0:Y:S02]  /*10ba0*/  I2F.U64 R0, R2 ;  /* 0x0000000200007312 */ /* 0x004e240000301000 */
[----:B0-----:R-:W-:Y:S01]  /*10bb0*/  F2FP.BF16.F32.PACK_AB R0, RZ, R0 ;  /* 0x00000000ff00723e */ /* 0x001fe200000010ff */
[----:B------:R-:W-:Y:S06]  /*10bc0*/  BRA `(.L_x_348) ;  /* 0x00000000000c7947 */ /* 0x000fec0003800000 */
.L_x_371:
[----:B------:R-:W2:Y:S02]  /*10bd0*/  LDG.E R2, desc[UR36][R2.64] ;  /* 0x0000002402027981 */ /* 0x000ea4000c1e1900 */
[----:B--2---:R-:W-:-:S04]  /*10be0*/  I2FP.F32.U32 R0, R2 ;  /* 0x0000000200007245 */ /* 0x004fc80000201000 */
[----:B------:R-:W-:-:S07]  /*10bf0*/  F2FP.BF16.F32.PACK_AB R0, RZ, R0 ;  /* 0x00000000ff00723e */ /* 0x000fce00000010ff */
.L_x_348:
        /* <DEDUP_REMOVED lines=22> */
[----:B0-----:R-:W-:Y:S01]  /*10d60*/  STG.E.U8 desc[UR36][R16.64], R3 ;  /* 0x0000000310007986 */ /* 0x001fe2000c101124 */
[----:B------:R-:W-:Y:S05]  /*10d70*/  EXIT ;  /* 0x000000000000794d */ /* 0x000fea0003800000 */
.L_x_379:
[----:B------:R-:W-:-:S06]  /*10d80*/  IMAD.U32 R3, R19, 0x10000, RZ ;  /* 0x0001000013037824 */ /* 0x000fcc00078e00ff */
[----:B------:R-:W0:Y:S02]  /*10d90*/  F2I.S64.TRUNC R2, R3 ;  /* 0x0000000300027311 */ /* 0x000e24000020d900 */
[----:B0-----:R-:W-:Y:S01]  /*10da0*/  STG.E.U8 desc[UR36][R16.64], R2 ;  /* 0x0000000210007986 */ /* 0x001fe2000c101124 */
[----:B------:R-:W-:Y:S05]  /*10db0*/  EXIT ;  /* 0x000000000000794d */ /* 0x000fea0003800000 */
.L_x_378:
        /* <DEDUP_REMOVED lines=8> */
[----:B0-----:R-:W-:Y:S01]  /*10e40*/  STG.E.64 desc[UR36][R16.64], R2 ;  /* 0x0000000210007986 */ /* 0x001fe2000c101b24 */
[----:B------:R-:W-:Y:S05]  /*10e50*/  EXIT ;  /* 0x000000000000794d */ /* 0x000fea0003800000 */
.L_x_382:
[----:B------:R-:W-:-:S06]  /*10e60*/  IMAD.U32 R19, R19, 0x10000, RZ ;  /* 0x0001000013137824 */ /* 0x000fcc00078e00ff */
[----:B------:R-:W0:Y:S02]  /*10e70*/  F2I.FTZ.TRUNC.NTZ R19, R19 ;  /* 0x0000001300137305 */ /* 0x000e24000021f100 */
[----:B0-----:R-:W-:Y:S01]  /*10e80*/  STG.E desc[UR36][R16.64], R19 ;  /* 0x0000001310007986 */ /* 0x001fe2000c101924 */
[----:B------:R-:W-:Y:S05]  /*10e90*/  EXIT ;  /* 0x000000000000794d */ /* 0x000fea0003800000 */
.L_x_381:
[----:B------:R-:W-:-:S06]  /*10ea0*/  IMAD.U32 R19, R19, 0x10000, RZ ;  /* 0x0001000013137824 */ /* 0x000fcc00078e00ff */
[----:B------:R-:W0:Y:S02]  /*10eb0*/  F2I.FTZ.TRUNC.NTZ R19, R19 ;  /* 0x0000001300137305 */ /* 0x000e24000021f100 */
[----:B0-----:R-:W-:Y:S01]  /*10ec0*/  STG.E.U16 desc[UR36][R16.64], R19 ;  /* 0x0000001310007986 */ /* 0x001fe2000c101524 */
[----:B------:R-:W-:Y:S05]  /*10ed0*/  EXIT ;  /* 0x000000000000794d */ /* 0x000fea0003800000 */
.L_x_377:
[----:B------:R-:W-:-:S13]  /*10ee0*/  ISETP.GT.AND P0, PT, R0, 0x6, PT ;  /* 0x000000060000780c */ /* 0x000fda0003f04270 */
[----:B------:R-:W-:Y:S05]  /*10ef0*/  @P0 BRA `(.L_x_383) ;  /* 0x00000000002c0947 */ /* 0x000fea0003800000 */
[----:B------:R-:W-:-:S13]  /*10f00*/  ISETP.NE.AND P0, PT, R0, 0x5, PT ;  /* 0x000000050000780c */ /* 0x000fda0003f05270 */
[----:B------:R-:W-:Y:S05]  /*10f10*/  @!P0 BRA `(.L_x_384) ;  /* 0x0000000000148947 */ /* 0x000fea0003800000 */
[----:B------:R-:W-:-:S13]  /*10f20*/  ISETP.NE.AND P0, PT, R0, 0x6, PT ;  /* 0x000000060000780c */ /* 0x000fda0003f05270 */
[----:B------:R-:W-:Y:S05]  /*10f30*/  @P0 BRA `(.L_x_380) ;  /* 0x0000000800c40947 */ /* 0x000fea0003800000 */
[----:B------:R-:W-:-:S05]  /*10f40*/  IMAD.U32 R19, R19, 0x10000, RZ ;  /* 0x0001000013137824 */ /* 0x000fca00078e00ff */
[----:B------:R-:W-:Y:S01]  /*10f50*/  STG.E desc[UR36][R16.64], R19 ;  /* 0x0000001310007986 */ /* 0x000fe2000c101924 */
[----:B------:R-:W-:Y:S05]  /*10f60*/  EXIT ;  /* 0x000000000000794d */ /* 0x000fea0003800000 */
.L_x_384:
[----:B------:R-:W-:-:S05]  /*10f70*/  IMAD.U32 R0, R19, 0x10000, RZ ;  /* 0x0001000013007824 */ /* 0x000fca00078e00ff */
[----:B------:R-:W-:-:S05]  /*10f80*/  F2FP.F16.F32.PACK_AB R0, RZ, R0 ;  /* 0x00000000ff00723e */ /* 0x000fca00000000ff */
[----:B------:R-:W-:Y:S01]  /*10f90*/  STG.E.U16 desc[UR36][R16.64], R0 ;  /* 0x0000000010007986 */ /* 0x000fe2000c101524 */
[----:B------:R-:W-:Y:S05]  /*10fa0*/  EXIT ;  /* 0x000000000000794d */ /* 0x000fea0003800000 */
.L_x_383:
        /* <DEDUP_REMOVED lines=8> */
[----:B------:R-:W-:Y:S01]  /*11030*/  STG.E.64 desc[UR36][R16.64], R2 ;  /* 0x0000000210007986 */ /* 0x000fe2000c101b24 */
[----:B------:R-:W-:Y:S05]  /*11040*/  EXIT ;  /* 0x000000000000794d */ /* 0x000fea0003800000 */
.L_x_386:
[----:B------:R-:W-:-:S05]  /*11050*/  IMAD.U32 R19, R19, 0x10000, RZ ;  /* 0x0001000013137824 */ /* 0x000fca00078e00ff */
[----:B------:R-:W-:-:S04]  /*11060*/  F2FP.F16.F32.PACK_AB R3, RZ, R19 ;  /* 0x00000013ff03723e */ /* 0x000fc800000000ff */
[----:B------:R-:W-:-:S05]  /*11070*/  PRMT R3, R3, 0x5410, RZ ;  /* 0x0000541003037816 */ /* 0x000fca00000000ff */
[----:B------:R-:W-:Y:S01]  /*11080*/  STG.E desc[UR36][R16.64], R3 ;  /* 0x0000000310007986 */ /* 0x000fe2000c101924 */
[----:B------:R-:W-:Y:S05]  /*11090*/  EXIT ;  /* 0x000000000000794d */ /* 0x000fea0003800000 */
.L_x_385:
[----:B------:R-:W-:-:S04]  /*110a0*/  IMAD.U32 R2, R19, 0x10000, RZ ;  /* 0x0001000013027824 */ /* 0x000fc800078e00ff */
[----:B------:R-:W-:-:S06]  /*110b0*/  FMUL.FTZ R2, R2, 1 ;  /* 0x3f80000002027820 */ /* 0x000fcc0000410000 */
[----:B------:R-:W0:Y:S02]  /*110c0*/  F2F.F64.F32 R2, R2 ;  /* 0x0000000200027310 */ /* 0x000e240000201800 */
[----:B0-----:R-:W-:Y:S01]  /*110d0*/  STG.E.64 desc[UR36][R16.64], R2 ;  /* 0x0000000210007986 */ /* 0x001fe2000c101b24 */
[----:B------:R-:W-:Y:S05]  /*110e0*/  EXIT ;  /* 0x000000000000794d */ /* 0x000fea0003800000 */
.L_x_376:
        /* <DEDUP_REMOVED lines=11> */
[----:B------:R-:W-:Y:S01]  /*111a0*/  STG.E.U8 desc[UR36][R16.64], R3 ;  /* 0x0000000310007986 */ /* 0x000fe2000c101124 */
[----:B------:R-:W-:Y:S05]  /*111b0*/  EXIT ;  /* 0x000000000000794d */ /* 0x000fea0003800000 */
.L_x_389:
[----:B------:R-:W-:Y:S01]  /*111c0*/  IMAD.U32 R19, R19, 0x10000, RZ ;  /* 0x0001000013137824 */ /* 0x000fe200078e00ff */
[----:B------:R-:W-:-:S03]  /*111d0*/  CS2R R6, SRZ ;  /* 0x0000000000067805 */ /* 0x000fc6000001ff00 */
[----:B------:R-:W-:-:S06]  /*111e0*/  FMUL.FTZ R4, R19, 1 ;  /* 0x3f80000013047820 */ /* 0x000fcc0000410000 */
[----:B------:R-:W0:Y:S02]  /*111f0*/  F2F.F64.F32 R4, R4 ;  /* 0x0000000400047310 */ /* 0x000e240000201800 */
[----:B0-----:R-:W-:Y:S01]  /*11200*/  STG.E.128 desc[UR36][R16.64], R4 ;  /* 0x0000000410007986 */ /* 0x001fe2000c101d24 */
[----:B------:R-:W-:Y:S05]  /*11210*/  EXIT ;  /* 0x000000000000794d */ /* 0x000fea0003800000 */
.L_x_388:
        /* <DEDUP_REMOVED lines=21> */
.L_x_393:
[----:B------:R-:W-:Y:S05]  /*11370*/  BSYNC B0 ;  /* 0x0000000000007941 */ /* 0x000fea0003800000 */
.L_x_392:
[----:B------:R-:W-:-:S05]  /*11380*/  LOP3.LUT R3, R0, R3, RZ, 0xfc, !PT ;  /* 0x0000000300037212 */ /* 0x000fca00078efcff */
[----:B------:R-:W-:Y:S01]  /*11390*/  STG.E.U8 desc[UR36][R16.64], R3 ;  /* 0x0000000310007986 */ /* 0x000fe2000c101124 */
[----:B------:R-:W-:Y:S05]  /*113a0*/  EXIT ;  /* 0x000000000000794d */ /* 0x000fea0003800000 */
.L_x_391:
        /* <DEDUP_REMOVED lines=13> */
.L_x_395:
[----:B------:R-:W-:Y:S01]  /*11480*/  IMAD.MOV.U32 R0, RZ, RZ, 0x7f ;  /* 0x0000007fff007424 */ /* 0x000fe200078e00ff */
[----:B------:R-:W-:-:S04]  /*11490*/  ISETP.GT.U32.AND P0, PT, R2, 0x7f800000, PT ;  /* 0x7f8000000200780c */ /* 0x000fc80003f04070 */
[----:B------:R-:W-:-:S09]  /*114a0*/  SEL R0, R0, 0x7c, P0 ;  /* 0x0000007c00007807 */ /* 0x000fd20000000000 */
.L_x_396:
[----:B------:R-:W-:Y:S05]  /*114b0*/  BSYNC B0 ;  /* 0x0000000000007941 */ /* 0x000fea0003800000 */
.L_x_394:
[----:B------:R-:W-:-:S04]  /*114c0*/  LOP3.LUT R2, R19, 0x80000000, RZ, 0xc0, !PT ;  /* 0x8000000013027812 */ /* 0x000fc800078ec0ff */
[----:B------:R-:W-:-:S04]  /*114d0*/  SHF.R.U32.HI R3, RZ, 0x18, R2 ;  /* 0x00000018ff037819 */ /* 0x000fc80000011602 */
[----:B------:R-:W-:-:S05]  /*114e0*/  LOP3.LUT R3, R0, R3, RZ, 0xfc, !PT ;  /* 0x0000000300037212 */ /* 0x000fca00078efcff */
[----:B------:R-:W-:Y:S01]  /*114f0*/  STG.E.U8 desc[UR36][R16.64], R3 ;  /* 0x0000000310007986 */ /* 0x000fe2000c101124 */
[----:B------:R-:W-:Y:S05]  /*11500*/  EXIT ;  /* 0x000000000000794d */ /* 0x000fea0003800000 */
.L_x_390:
[----:B------:R-:W-:Y:S01]  /*11510*/  STG.E.U16 desc[UR36][R16.64], R19 ;  /* 0x0000001310007986 */ /* 0x000fe2000c101524 */
[----:B------:R-:W-:Y:S05]  /*11520*/  EXIT ;  /* 0x000000000000794d */ /* 0x000fea0003800000 */
.L_x_387:
        /* <DEDUP_REMOVED lines=10> */
[----:B0-----:R-:W-:Y:S01]  /*115d0*/  STG.E.U16 desc[UR36][R16.64], R3 ;  /* 0x0000000310007986 */ /* 0x001fe2000c101524 */
[----:B------:R-:W-:Y:S05]  /*115e0*/  EXIT ;  /* 0x000000000000794d */ /* 0x000fea0003800000 */
.L_x_399:
        /* <DEDUP_REMOVED lines=17> */
.L_x_402:
[----:B------:R-:W-:-:S04]  /*11700*/  LOP3.LUT R2, R19, 0x80000000, RZ, 0xc0, !PT ;  /* 0x8000000013027812 */ /* 0x000fc800078ec0ff */
[----:B------:R-:W-:-:S04]  /*11710*/  SHF.R.U32.HI R3, RZ, 0x18, R2 ;  /* 0x00000018ff037819 */ /* 0x000fc80000011602 */
[----:B------:R-:W-:-:S04]  /*11720*/  LOP3.LUT R0, R0, R3, RZ, 0xfc, !PT ;  /* 0x0000000300007212 */ /* 0x000fc800078efcff */
[----:B------:R-:W-:-:S07]  /*11730*/  PRMT R8, R0, 0x7610, R8 ;  /* 0x0000761000087816 */ /* 0x000fce0000000008 */
.L_x_401:
[----:B------:R-:W-:Y:S05]  /*11740*/  BSYNC B0 ;  /* 0x0000000000007941 */ /* 0x000fea0003800000 */
.L_x_400:
[----:B------:R-:W-:Y:S01]  /*11750*/  STG.E.U8 desc[UR36][R16.64], R8 ;  /* 0x0000000810007986 */ /* 0x000fe2000c101124 */
[----:B------:R-:W-:Y:S05]  /*11760*/  EXIT ;  /* 0x000000000000794d */ /* 0x000fea0003800000 */
.L_x_398:
        /* <DEDUP_REMOVED lines=17> */
.L_x_405:
[----:B------:R-:W-:-:S04]  /*11880*/  LOP3.LUT R2, R19, 0x80000000, RZ, 0xc0, !PT ;  /* 0x8000000013027812 */ /* 0x000fc800078ec0ff */
[----:B------:R-:W-:-:S04]  /*11890*/  SHF.R.U32.HI R3, RZ, 0x18, R2 ;  /* 0x00000018ff037819 */ /* 0x000fc80000011602 */
[----:B------:R-:W-:-:S04]  /*118a0*/  LOP3.LUT R0, R0, R3, RZ, 0xfc, !PT ;  /* 0x0000000300007212 */ /* 0x000fc800078efcff */
[----:B------:R-:W-:-:S07]  /*118b0*/  PRMT R8, R0, 0x7610, R8 ;  /* 0x0000761000087816 */ /* 0x000fce0000000008 */
.L_x_404:
[----:B------:R-:W-:Y:S05]  /*118c0*/  BSYNC B0 ;  /* 0x0000000000007941 */ /* 0x000fea0003800000 */
.L_x_403:
[----:B------:R-:W-:Y:S01]  /*118d0*/  STG.E.U8 desc[UR36][R16.64], R8 ;  /* 0x0000000810007986 */ /* 0x000fe2000c101124 */
[----:B------:R-:W-:Y:S05]  /*118e0*/  EXIT ;  /* 0x000000000000794d */ /* 0x000fea0003800000 */
.L_x_397:
        /* <DEDUP_REMOVED lines=20> */
[----:B------:R-:W-:Y:S01]  /*11a30*/  STG.E.U8 desc[UR36][R16.64], R3 ;  /* 0x0000000310007986 */ /* 0x000fe2000c101124 */
[----:B------:R-:W-:Y:S05]  /*11a40*/  EXIT ;  /* 0x000000000000794d */ /* 0x000fea0003800000 */
.L_x_380:
        /* <DEDUP_REMOVED lines=16> */
.L_x_408:
[----:B------:R-:W-:Y:S05]  /*11b50*/  EXIT ;  /* 0x000000000000794d */ /* 0x000fea0003800000 */
.L_x_407:
[----:B------:R-:W-:-:S06]  /*11b60*/  IMAD.U32 R2, R19, 0x10000, RZ ;  /* 0x0001000013027824 */ /* 0x000fcc00078e00ff */
[----:B------:R-:W0:Y:S02]  /*11b70*/  F2I.U64.TRUNC R2, R2 ;  /* 0x0000000200027311 */ /* 0x000e24000020d800 */
[----:B0-----:R-:W-:Y:S01]  /*11b80*/  STG.E.64 desc[UR36][R16.64], R2 ;  /* 0x0000000210007986 */ /* 0x001fe2000c101b24 */
[----:B------:R-:W-:Y:S05]  /*11b90*/  EXIT ;  /* 0x000000000000794d */ /* 0x000fea0003800000 */
.L_x_406:
[----:B------:R-:W-:-:S06]  /*11ba0*/  IMAD.U32 R19, R19, 0x10000, RZ ;  /* 0x0001000013137824 */ /* 0x000fcc00078e00ff */
[----:B------:R-:W0:Y:S02]  /*11bb0*/  F2I.FTZ.U32.TRUNC.NTZ R19, R19 ;  /* 0x0000001300137305 */ /* 0x000e24000021f000 */
[----:B0-----:R-:W-:Y:S01]  /*11bc0*/  STG.E desc[UR36][R16.64], R19 ;  /* 0x0000001310007986 */ /* 0x001fe2000c101924 */
[----:B------:R-:W-:Y:S05]  /*11bd0*/  EXIT ;  /* 0x000000000000794d */ /* 0x000fea0003800000 */
.L_x_409:
[----:B------:R-:W-:-:S00]  /*11be0*/  BRA `(.L_x_409) ;  /* 0xfffffffc00fc7947 */ /* 0x000fc0000383ffff */
[----:B------:R-:W-:-:S00]  /*11bf0*/  NOP ;  /* 0x0000000000007918 */ /* 0x000fc00000000000 */
        /* <DEDUP_REMOVED lines=8> */
.L_x_5814:


//--------------------- .text._ZN2at6native27unrolled_elementwise_kernelIZZZNS0_68_GLOBAL__N__08176361_30_ActivationHardsigmoidKernel_cu_f5210f67_354627hardsigmoid_backward_kernelERNS_18TensorIteratorBaseEENKUlvE_clEvENKUlvE2_clEvEUlN3c108BFloat16ES8_E_St5arrayIPcLm3EELi4E23TrivialOffsetCalculatorILi2EjESD_ILi1EjENS0_6memory12LoadWithCastILi2EEENSG_13StoreWithCastILi1EEEEEviT_T0_T2_T3_T4_T5_ --------------------------
	.section	.text._ZN2at6native27unrolled_elementwise_kernelIZZZNS0_68_GLOBAL__N__08176361_30_ActivationHardsigmoidKernel_cu_f5210f67_354627hardsigmoid_backward_kernelERNS_18TensorIteratorBaseEENKUlvE_clEvENKUlvE2_clEvEUlN3c108BFloat16ES8_E_St5arrayIPcLm3EELi4E23TrivialOffsetCalculatorILi2EjESD_ILi1EjENS0_6memory12LoadWithCastILi2EEENSG_13StoreWithCastILi1EEEEEviT_T0_T2_T3_T4_T5_,"ax",@progbits
	.align	128
        .global         _ZN2at6native27unrolled_elementwise_kernelIZZZNS0_68_GLOBAL__N__08176361_30_ActivationHardsigmoidKernel_cu_f5210f67_354627hardsigmoid_backward_kernelERNS_18TensorIteratorBaseEENKUlvE_clEvENKUlvE2_clEvEUlN3c108BFloat16ES8_E_St5arrayIPcLm3EELi4E23TrivialOffsetCalculatorILi2EjESD_ILi1EjENS0_6memory12LoadWithCastILi2EEENSG_13StoreWithCastILi1EEEEEviT_T0_T2_T3_T4_T5_
        .type           _ZN2at6native27unrolled_elementwise_kernelIZZZNS0_68_GLOBAL__N__08176361_30_ActivationHardsigmoidKernel_cu_f5210f67_354627hardsigmoid_backward_kernelERNS_18TensorIteratorBaseEENKUlvE_clEvENKUlvE2_clEvEUlN3c108BFloat16ES8_E_St5arrayIPcLm3EELi4E23TrivialOffsetCalculatorILi2EjESD_ILi1EjENS0_6memory12LoadWithCastILi2EEENSG_13StoreWithCastILi1EEEEEviT_T0_T2_T3_T4_T5_,@function
        .size           _ZN2at6native27unrolled_elementwise_kernelIZZZNS0_68_GLOBAL__N__08176361_30_ActivationHardsigmoidKernel_cu_f5210f67_354627hardsigmoid_backward_kernelERNS_18TensorIteratorBaseEENKUlvE_clEvENKUlvE2_clEvEUlN3c108BFloat16ES8_E_St5arrayIPcLm3EELi4E23TrivialOffsetCalculatorILi2EjESD_ILi1EjENS0_6memory12LoadWithCastILi2EEENSG_13StoreWithCastILi1EEEEEviT_T0_T2_T3_T4_T5_,(.L_x_5815 - _ZN2at6native27unrolled_elementwise_kernelIZZZNS0_68_GLOBAL__N__08176361_30_ActivationHardsigmoidKernel_cu_f5210f67_354627hardsigmoid_backward_kernelERNS_18TensorIteratorBaseEENKUlvE_clEvENKUlvE2_clEvEUlN3c108BFloat16ES8_E_St5arrayIPcLm3EELi4E23TrivialOffsetCalculatorILi2EjESD_ILi1EjENS0_6memory12LoadWithCastILi2EEENSG_13StoreWithCastILi1EEEEEviT_T0_T2_T3_T4_T5_)
        .other          _ZN2at6native27unrolled_elementwise_kernelIZZZNS0_68_GLOBAL__N__08176361_30_ActivationHardsigmoidKernel_cu_f5210f67_354627hardsigmoid_backward_kernelERNS_18TensorIteratorBaseEENKUlvE_clEvENKUlvE2_clEvEUlN3c108BFloat16ES8_E_St5arrayIPcLm3EELi4E23TrivialOffsetCalculatorILi2EjESD_ILi1EjENS0_6memory12LoadWithCastILi2EEENSG_13StoreWithCastILi1EEEEEviT_T0_T2_T3_T4_T5_,@"STO_CUDA_ENTRY STV_DEFAULT"
_ZN2at6native27unrolled_elementwise_kernelIZZZNS0_68_GLOBAL__N__08176361_30_ActivationHardsigmoidKernel_cu_f5210f67_354627hardsigmoid_backward_kernelERNS_18TensorIteratorBaseEENKUlvE_clEvENKUlvE2_clEvEUlN3c108BFloat16ES8_E_St5arrayIPcLm3EELi4E23TrivialOffsetCalculatorILi2EjESD_ILi1EjENS0_6memory12LoadWithCastILi2EEENSG_13StoreWithCastILi1EEEEEviT_T0_T2_T3_T4_T5_:
.text._ZN2at6native27unrolled_elementwise_kernelIZZZNS0_68_GLOBAL__N__08176361_30_ActivationHardsigmoidKernel_cu_f5210f67_354627hardsigmoid_backward_kernelERNS_18TensorIteratorBaseEENKUlvE_clEvENKUlvE2_clEvEUlN3c108BFloat16ES8_E_St5arrayIPcLm3EELi4E23TrivialOffsetCalculatorILi2EjESD_ILi1EjENS0_6memory12LoadWithCastILi2EEENSG_13StoreWithCastILi1EEEEEviT_T0_T2_T3_T4_T5_:
[----:B------:R-:W0:Y:S01]  /*0000*/  LDC R1, c[0x0][0x28] ;  /* 0x00000a00ff017b82 */ /* 0x000e220000000800 */
[----:B------:R-:W1:Y:S07]  /*0010*/  S2R R2, SR_CTAID.X ;  /* 0x0000000000027919 */ /* 0x000e6e0000002500 */
[----:B------:R-:W1:Y:S01]  /*0020*/  LDC R3, c[0x0][0x210] ;  /* 0x00008400ff037b82 */ /* 0x000e620000000800 */
[----:B------:R-:W-:Y:S01]  /*0030*/  ULDC.64 UR36, c[0x0][0x208] ;  /* 0x0000820000247ab9 */ /* 0x000fe20000000a00 */
[----:B------:R-:W-:Y:S01]  /*0040*/  BSSY B6, `(.L_x_410) ;  /* 0x0000224000067945 */ /* 0x000fe20003800000 */
[----:B------:R-:W2:Y:S01]  /*0050*/  S2R R27, SR_TID.X ;  /* 0x00000000001b7919 */ /* 0x000ea20000002100 */
[----:B------:R-:W-:-:S02]  /*0060*/  PRMT R19, RZ, 0x7610, R19 ;  /* 0x00007610ff137816 */ /* 0x000fc40000000013 */
[----:B------:R-:W-:Y:S02]  /*0070*/  PRMT R23, RZ, 0x7610, R23 ;  /* 0x00007610ff177816 */ /* 0x000fe40000000017 */
[----:B------:R-:W3:Y:S01]  /*0080*/  LDC.U8 R25, c[0x0][0x24c] ;  /* 0x00009300ff197b82 */ /* 0x000ee20000000000 */
[----:B------:R-:W-:-:S07]  /*0090*/  PRMT R24, RZ, 0x7610, R24 ;  /* 0x00007610ff187816 */ /* 0x000fce0000000018 */
[----:B------:R-:W4:Y:S01]  /*00a0*/  LDC.U8 R17, c[0x0][0x24d] ;  /* 0x00009340ff117b82 */ /* 0x000f220000000000 */
[----:B-1----:R-:W-:-:S05]  /*00b0*/  IMAD R16, R2, -0x200, R3 ;  /* 0xfffffe0002107824 */ /* 0x002fca00078e0203 */
[----:B--2---:R-:W-:-:S13]  /*00c0*/  ISETP.GE.AND P0, PT, R27, R16, PT ;  /* 0x000000101b00720c */ /* 0x004fda0003f06270 */
[----:B0--34-:R-:W-:Y:S05]  /*00d0*/  @P0 BRA `(.L_x_411) ;  /* 0x0000002000680947 */ /* 0x019fea0003800000 */
[----:B------:R-:W0:Y:S01]  /*00e0*/  LDC.64 R4, c[0x0][0x238] ;  /* 0x00008e00ff047b82 */ /* 0x000e220000000a00 */
[----:B------:R-:W-:Y:S01]  /*00f0*/  PRMT R0, R25, 0x9910, RZ ;  /* 0x0000991019007816 */ /* 0x000fe200000000ff */
[----:B------:R-:W-:Y:S01]  /*0100*/  IMAD R18, R2, 0x200, R27 ;  /* 0x0000020002127824 */ /* 0x000fe200078e021b */
[----:B------:R-:W-:Y:S02]  /*0110*/  ULDC UR4, c[0x0][0x250] ;  /* 0x0000940000047ab9 */ /* 0x000fe40000000800 */
[----:B------:R-:W-:Y:S01]  /*0120*/  ISETP.GT.AND P0, PT, R0, 0x9, PT ;  /* 0x000000090000780c */ /* 0x000fe20003f04270 */
[----:B------:R-:W-:-:S05]  /*0130*/  IMAD R3, R18, UR4, RZ ;  /* 0x0000000412037c24 */ /* 0x000fca000f8e02ff */
[----:B0-----:R-:W-:-:S05]  /*0140*/  IADD3 R4, P1, R3, R4, RZ ;  /* 0x0000000403047210 */ /* 0x001fca0007f3e0ff */
[----:B------:R-:W-:Y:S02]  /*0150*/  IMAD.X R5, RZ, RZ, R5, P1 ;  /* 0x000000ffff057224 */ /* 0x000fe400008e0605 */
[----:B------:R-:W-:Y:S06]  /*0160*/  @P0 BRA `(.L_x_412) ;  /* 0x0000000400300947 */ /* 0x000fec0003800000 */
        /* <DEDUP_REMOVED lines=13> */
.L_x_415:
[----:B------:R-:W2:Y:S02]  /*0240*/  LDG.E.U8 R4, desc[UR36][R4.64] ;  /* 0x0000002404047981 */ /* 0x000ea4000c1e1100 */
[----:B--2---:R-:W-:-:S04]  /*0250*/  I2FP.F32.U32 R0, R4 ;  /* 0x0000000400007245 */ /* 0x004fc80000201000 */
[----:B------:R-:W-:-:S04]  /*0260*/  F2FP.BF16.F32.PACK_AB R0, RZ, R0 ;  /* 0x00000000ff00723e */ /* 0x000fc800000010ff */
[----:B------:R-:W-:Y:S01]  /*0270*/  PRMT R23, R0, 0x7610, R23 ;  /* 0x0000761000177816 */ /* 0x000fe20000000017 */
[----:B------:R-:W-:Y:S06]  /*0280*/  BRA `(.L_x_417) ;  /* 0x0000000c00c87947 */ /* 0x000fec0003800000 */
.L_x_414:
        /* <DEDUP_REMOVED lines=11> */
.L_x_419:
[----:B------:R-:W2:Y:S02]  /*0340*/  LDG.E R4, desc[UR36][R4.64] ;  /* 0x0000002404047981 */ /* 0x000ea4000c1e1900 */
[----:B--2---:R-:W-:-:S04]  /*0350*/  I2FP.F32.S32 R0, R4 ;  /* 0x0000000400007245 */ /* 0x004fc80000201400 */
[----:B------:R-:W-:-:S04]  /*0360*/  F2FP.BF16.F32.PACK_AB R0, RZ, R0 ;  /* 0x00000000ff00723e */ /* 0x000fc800000010ff */
[----:B------:R-:W-:Y:S01]  /*0370*/  PRMT R23, R0, 0x7610, R23 ;  /* 0x0000761000177816 */ /* 0x000fe20000000017 */
[----:B------:R-:W-:Y:S06]  /*0380*/  BRA `(.L_x_417) ;  /* 0x0000000c00887947 */ /* 0x000fec0003800000 */
.L_x_418:
[----:B------:R-:W2:Y:S02]  /*0390*/  LDG.E.U16 R4, desc[UR36][R4.64] ;  /* 0x0000002404047981 */ /* 0x000ea4000c1e1500 */
[----:B--2---:R-:W0:Y:S02]  /*03a0*/  I2F.S16 R0, R4 ;  /* 0x0000000400007306 */ /* 0x004e240000101400 */
[----:B0-----:R-:W-:-:S04]  /*03b0*/  F2FP.BF16.F32.PACK_AB R0, RZ, R0 ;  /* 0x00000000ff00723e */ /* 0x001fc800000010ff */
[----:B------:R-:W-:Y:S01]  /*03c0*/  PRMT R23, R0, 0x7610, R23 ;  /* 0x0000761000177816 */ /* 0x000fe20000000017 */
[----:B------:R-:W-:Y:S06]  /*03d0*/  BRA `(.L_x_417) ;  /* 0x0000000c00747947 */ /* 0x000fec0003800000 */
.L_x_413:
        /* <DEDUP_REMOVED lines=9> */
.L_x_421:
[----:B------:R-:W2:Y:S02]  /*0470*/  LDG.E.U16 R0, desc[UR36][R4.64] ;  /* 0x0000002404007981 */ /* 0x000ea4000c1e1500 */
[----:B--2---:R-:W-:-:S05]  /*0480*/  HADD2.F32 R0, -RZ, R0.H0_H0 ;  /* 0x20000000ff007230 */ /* 0x004fca0000004100 */
[----:B------:R-:W-:-:S04]  /*0490*/  F2FP.BF16.F32.PACK_AB R0, RZ, R0 ;  /* 0x00000000ff00723e */ /* 0x000fc800000010ff */
[----:B------:R-:W-:Y:S01]  /*04a0*/  PRMT R23, R0, 0x7610, R23 ;  /* 0x0000761000177816 */ /* 0x000fe20000000017 */
[----:B------:R-:W-:Y:S06]  /*04b0*/  BRA `(.L_x_417) ;  /* 0x0000000c003c7947 */ /* 0x000fec0003800000 */
.L_x_420:
        /* <DEDUP_REMOVED lines=9> */
.L_x_423:
[----:B------:R-:W2:Y:S02]  /*0550*/  LDG.E.U16 R4, desc[UR36][R4.64] ;  /* 0x0000002404047981 */ /* 0x000ea4000c1e1500 */
[----:B--2---:R-:W-:-:S05]  /*0560*/  HADD2.F32 R0, -RZ, R4.H0_H0 ;  /* 0x20000004ff007230 */ /* 0x004fca0000004100 */
[----:B------:R-:W-:-:S04]  /*0570*/  F2FP.BF16.F32.PACK_AB R0, RZ, R0 ;  /* 0x00000000ff00723e */ /* 0x000fc800000010ff */
[----:B------:R-:W-:Y:S01]  /*0580*/  PRMT R23, R0, 0x7610, R23 ;  /* 0x0000761000177816 */ /* 0x000fe20000000017 */
[----:B------:R-:W-:Y:S06]  /*0590*/  BRA `(.L_x_417) ;  /* 0x0000000c00047947 */ /* 0x000fec0003800000 */
.L_x_422:
        /* <DEDUP_REMOVED lines=9> */
.L_x_412:
        /* <DEDUP_REMOVED lines=14> */
.L_x_426:
        /* <DEDUP_REMOVED lines=9> */
.L_x_425:
        /* <DEDUP_REMOVED lines=28> */
.L_x_428:
[----:B------:R-:W2:Y:S02]  /*0960*/  LDG.E.U8 R4, desc[UR36][R4.64] ;  /* 0x0000002404047981 */ /* 0x000ea4000c1e1100 */
[----:B--2---:R-:W-:-:S05]  /*0970*/  IMAD.SHL.U32 R0, R4, 0x2000000, RZ ;  /* 0x0200000004007824 */ /* 0x004fca00078e00ff */
[----:B------:R-:W-:-:S13]  /*0980*/  ISETP.GE.U32.AND P0, PT, R0, 0x8000000, PT ;  /* 0x080000000000780c */ /* 0x000fda0003f06070 */
[C---:B------:R-:W-:Y:S02]  /*0990*/  @!P0 IMAD.SHL.U32 R0, R4.reuse, 0x100, RZ ;  /* 0x0000010004008824 */ /* 0x040fe400078e00ff */
[----:B------:R-:W-:-:S03]  /*09a0*/  @P0 IMAD.SHL.U32 R3, R4, 0x200000, RZ ;  /* 0x0020000004030824 */ /* 0x000fc600078e00ff */
[----:B------:R-:W-:Y:S02]  /*09b0*/  @!P0 LOP3.LUT R0, R0, 0x7f00, RZ, 0xc0, !PT ;  /* 0x00007f0000008812 */ /* 0x000fe400078ec0ff */
[----:B------:R-:W-:Y:S02]  /*09c0*/  @P0 LOP3.LUT R3, R3, 0x70000000, RZ, 0xfc, !PT ;  /* 0x7000000003030812 */ /* 0x000fe400078efcff */
[----:B------:R-:W-:-:S03]  /*09d0*/  @!P0 LOP3.LUT R0, R0, 0x3f000000, RZ, 0xfc, !PT ;  /* 0x3f00000000008812 */ /* 0x000fc600078efcff */
[----:B------:R-:W-:Y:S02]  /*09e0*/  @P0 FMUL.FTZ R3, R3, 1.9259299443872358531e-34 ;  /* 0x0780000003030820 */ /* 0x000fe40000410000 */
[----:B------:R-:W-:Y:S01]  /*09f0*/  @!P0 FADD.FTZ R3, R0, -0.5 ;  /* 0xbf00000000038421 */ /* 0x000fe20000010000 */
[----:B------:R-:W-:-:S05]  /*0a00*/  IMAD.SHL.U32 R0, R4, 0x1000000, RZ ;  /* 0x0100000004007824 */ /* 0x000fca00078e00ff */
[----:B------:R-:W-:-:S04]  /*0a10*/  LOP3.LUT R0, R3, 0x80000000, R0, 0xf8, !PT ;  /* 0x8000000003007812 */ /* 0x000fc800078ef800 */
[----:B------:R-:W-:-:S04]  /*0a20*/  F2FP.BF16.F32.PACK_AB R0, RZ, R0 ;  /* 0x00000000ff00723e */ /* 0x000fc800000010ff */
[----:B------:R-:W-:Y:S01]  /*0a30*/  PRMT R23, R0, 0x7610, R23 ;  /* 0x0000761000177816 */ /* 0x000fe20000000017 */
[----:B------:R-:W-:Y:S06]  /*0a40*/  BRA `(.L_x_417) ;  /* 0x0000000400d87947 */ /* 0x000fec0003800000 */
.L_x_427:
[----:B------:R0:W5:Y:S01]  /*0a50*/  LDG.E.U16 R23, desc[UR36][R4.64] ;  /* 0x0000002404177981 */ /* 0x000162000c1e1500 */
[----:B------:R-:W-:Y:S05]  /*0a60*/  BRA `(.L_x_417) ;  /* 0x0000000400d07947 */ /* 0x000fea0003800000 */
.L_x_424:
        /* <DEDUP_REMOVED lines=13> */
.L_x_431:
        /* <DEDUP_REMOVED lines=21> */
.L_x_435:
[----:B------:R-:W-:Y:S05]  /*0c90*/  BSYNC B1 ;  /* 0x0000000000017941 */ /* 0x000fea0003800000 */
.L_x_434:
[----:B------:R-:W-:Y:S01]  /*0ca0*/  LEA R5, R0, 0x3b800000, 0x17 ;  /* 0x3b80000000057811 */ /* 0x000fe200078eb8ff */
[----:B------:R-:W-:-:S05]  /*0cb0*/  IMAD.SHL.U32 R0, R3, 0x100000, RZ ;  /* 0x0010000003007824 */ /* 0x000fca00078e00ff */
[----:B------:R-:W-:-:S07]  /*0cc0*/  LOP3.LUT R0, R5, R0, R6, 0xfe, !PT ;  /* 0x0000000005007212 */ /* 0x000fce00078efe06 */
.L_x_433:
[----:B------:R-:W-:Y:S05]  /*0cd0*/  BSYNC B0 ;  /* 0x0000000000007941 */ /* 0x000fea0003800000 */
.L_x_432:
[----:B------:R-:W-:-:S04]  /*0ce0*/  F2FP.BF16.F32.PACK_AB R0, RZ, R0 ;  /* 0x00000000ff00723e */ /* 0x000fc800000010ff */
[----:B------:R-:W-:Y:S01]  /*0cf0*/  PRMT R23, R0, 0x7610, R23 ;  /* 0x0000761000177816 */ /* 0x000fe20000000017 */
[----:B------:R-:W-:Y:S06]  /*0d00*/  BRA `(.L_x_417) ;  /* 0x0000000400287947 */ /* 0x000fec0003800000 */
.L_x_430:
        /* <DEDUP_REMOVED lines=21> */
.L_x_439:
[----:B------:R-:W-:Y:S05]  /*0e60*/  BSYNC B1 ;  /* 0x0000000000017941 */ /* 0x000fea0003800000 */
.L_x_438:
[----:B------:R-:W-:Y:S01]  /*0e70*/  LEA R5, R0, 0x37800000, 0x17 ;  /* 0x3780000000057811 */ /* 0x000fe200078eb8ff */
[----:B------:R-:W-:-:S05]  /*0e80*/  IMAD.SHL.U32 R0, R3, 0x200000, RZ ;  /* 0x0020000003007824 */ /* 0x000fca00078e00ff */
[----:B------:R-:W-:-:S07]  /*0e90*/  LOP3.LUT R0, R5, R0, R6, 0xfe, !PT ;  /* 0x0000000005007212 */ /* 0x000fce00078efe06 */
.L_x_437:
[----:B------:R-:W-:Y:S05]  /*0ea0*/  BSYNC B0 ;  /* 0x0000000000007941 */ /* 0x000fea0003800000 */
.L_x_436:
[----:B------:R-:W-:-:S04]  /*0eb0*/  F2FP.BF16.F32.PACK_AB R0, RZ, R0 ;  /* 0x00000000ff00723e */ /* 0x000fc800000010ff */
[----:B------:R-:W-:Y:S01]  /*0ec0*/  PRMT R23, R0, 0x7610, R23 ;  /* 0x0000761000177816 */ /* 0x000fe20000000017 */
[----:B------:R-:W-:Y:S06]  /*0ed0*/  BRA `(.L_x_417) ;  /* 0x0000000000b47947 */ /* 0x000fec0003800000 */
.L_x_429:
        /* <DEDUP_REMOVED lines=14> */
.L_x_443:
[----:B------:R-:W-:Y:S05]  /*0fc0*/  BSYNC B0 ;  /* 0x0000000000007941 */ /* 0x000fea0003800000 */
.L_x_442:
[----:B------:R-:W-:-:S04]  /*0fd0*/  F2FP.BF16.F32.PACK_AB R0, RZ, R0 ;  /* 0x00000000ff00723e */ /* 0x000fc800000010ff */
[----:B------:R-:W-:Y:S01]  /*0fe0*/  PRMT R23, R0, 0x7610, R23 ;  /* 0x0000761000177816 */ /* 0x000fe20000000017 */
[----:B------:R-:W-:Y:S06]  /*0ff0*/  BRA `(.L_x_417) ;  /* 0x00000000006c7947 */ /* 0x000fec0003800000 */
.L_x_416:
        /* <DEDUP_REMOVED lines=16> */
.L_x_444:
[----:B------:R-:W-:Y:S01]  /*1100*/  PRMT R23, RZ, 0x7610, R23 ;  /* 0x00007610ff177816 */ /* 0x000fe20000000017 */
[----:B------:R-:W-:Y:S06]  /*1110*/  BRA `(.L_x_417) ;  /* 0x0000000000247947 */ /* 0x000fec0003800000 */
.L_x_441:
[----:B------:R-:W2:Y:S02]  /*1120*/  LDG.E.64 R4, desc[UR36][R4.64] ;  /* 0x0000002404047981 */ /* 0x000ea4000c1e1b00 */
[----:B--2---:R-:W0:Y:S02]  /*1130*/  I2F.U64 R0, R4 ;  /* 0x0000000400007312 */ /* 0x004e240000301000 */
[----:B0-----:R-:W-:-:S04]  /*1140*/  F2FP.BF16.F32.PACK_AB R0, RZ, R0 ;  /* 0x00000000ff00723e */ /* 0x001fc800000010ff */
[----:B------:R-:W-:Y:S01]  /*1150*/  PRMT R23, R0, 0x7610, R23 ;  /* 0x0000761000177816 */ /* 0x000fe20000000017 */
[----:B------:R-:W-:Y:S06]  /*1160*/  BRA `(.L_x_417) ;  /* 0x0000000000107947 */ /* 0x000fec0003800000 */
.L_x_440:
[----:B------:R-:W2:Y:S02]  /*1170*/  LDG.E R4, desc[UR36][R4.64] ;  /* 0x0000002404047981 */ /* 0x000ea4000c1e1900 */
[----:B--2---:R-:W-:-:S04]  /*1180*/  I2FP.F32.U32 R0, R4 ;  /* 0x0000000400007245 */ /* 0x004fc80000201000 */
[----:B------:R-:W-:-:S04]  /*1190*/  F2FP.BF16.F32.PACK_AB R0, RZ, R0 ;  /* 0x00000000ff00723e */ /* 0x000fc800000010ff */
[----:B------:R-:W-:-:S07]  /*11a0*/  PRMT R23, R0, 0x7610, R23 ;  /* 0x0000761000177816 */ /* 0x000fce0000000017 */
.L_x_417:
[----:B0-----:R-:W0:Y:S01]  /*11b0*/  LDC.64 R4, c[0x0][0x240] ;  /* 0x00009000ff047b82 */ /* 0x001e220000000a00 */
[----:B------:R-:W-:Y:S01]  /*11c0*/  PRMT R0, R17, 0x9910, RZ ;  /* 0x0000991011007816 */ /* 0x000fe200000000ff */
[----:B------:R-:W-:Y:S02]  /*11d0*/  ULDC UR4, c[0x0][0x254] ;  /* 0x0000950000047ab9 */ /* 0x000fe40000000800 */
[----:B------:R-:W-:Y:S01]  /*11e0*/  IMAD R3, R18, UR4, RZ ;  /* 0x0000000412037c24 */ /* 0x000fe2000f8e02ff */
[----:B------:R-:W-:-:S04]  /*11f0*/  ISETP.GT.AND P0, PT, R0, 0x9, PT ;  /* 0x000000090000780c */ /* 0x000fc80003f04270 */
[----:B0-----:R-:W-:-:S05]  /*1200*/  IADD3 R4, P1, R3, R4, RZ ;  /* 0x0000000403047210 */ /* 0x001fca0007f3e0ff */
[----:B------:R-:W-:-:S04]  /*1210*/  IMAD.X R5, RZ, RZ, R5, P1 ;  /* 0x000000ffff057224 */ /* 0x000fc800008e0605 */
        /* <DEDUP_REMOVED lines=14> */
.L_x_448:
[----:B------:R-:W2:Y:S02]  /*1300*/  LDG.E.U8 R4, desc[UR36][R4.64] ;  /* 0x0000002404047981 */ /* 0x000ea4000c1e1100 */
[----:B--2---:R-:W-:-:S04]  /*1310*/  I2FP.F32.U32 R0, R4 ;  /* 0x0000000400007245 */ /* 0x004fc80000201000 */
[----:B------:R-:W-:-:S04]  /*1320*/  F2FP.BF16.F32.PACK_AB R0, RZ, R0 ;  /* 0x00000000ff00723e */ /* 0x000fc800000010ff */
[----:B------:R-:W-:Y:S01]  /*1330*/  PRMT R24, R0, 0x7610, R24 ;  /* 0x0000761000187816 */ /* 0x000fe20000000018 */
[----:B------:R-:W-:Y:S06]  /*1340*/  BRA `(.L_x_450) ;  /* 0x0000000c00c87947 */ /* 0x000fec0003800000 */
.L_x_447:
        /* <DEDUP_REMOVED lines=11> */
.L_x_452:
[----:B------:R-:W2:Y:S02]  /*1400*/  LDG.E R4, desc[UR36][R4.64] ;  /* 0x0000002404047981 */ /* 0x000ea4000c1e1900 */
[----:B--2---:R-:W-:-:S04]  /*1410*/  I2FP.F32.S32 R0, R4 ;  /* 0x0000000400007245 */ /* 0x004fc80000201400 */
[----:B------:R-:W-:-:S04]  /*1420*/  F2FP.BF16.F32.PACK_AB R0, RZ, R0 ;  /* 0x00000000ff00723e */ /* 0x000fc800000010ff */
[----:B------:R-:W-:Y:S01]  /*1430*/  PRMT R24, R0, 0x7610, R24 ;  /* 0x0000761000187816 */ /* 0x000fe20000000018 */
[----:B------:R-:W-:Y:S06]  /*1440*/  BRA `(.L_x_450) ;  /* 0x0000000c00887947 */ /* 0x000fec0003800000 */
.L_x_451:
[----:B------:R-:W2:Y:S02]  /*1450*/  LDG.E.U16 R4, desc[UR36][R4.64] ;  /* 0x0000002404047981 */ /* 0x000ea4000c1e1500 */
[----:B--2---:R-:W0:Y:S02]  /*1460*/  I2F.S16 R0, R4 ;  /* 0x0000000400007306 */ /* 0x004e240000101400 */
[----:B0-----:R-:W-:-:S04]  /*1470*/  F2FP.BF16.F32.PACK_AB R0, RZ, R0 ;  /* 0x00000000ff00723e */ /* 0x001fc800000010ff */
[----:B------:R-:W-:Y:S01]  /*1480*/  PRMT R24, R0, 0x7610, R24 ;  /* 0x0000761000187816 */ /* 0x000fe20000000018 */
[----:B------:R-:W-:Y:S06]  /*1490*/  BRA `(.L_x_450) ;  /* 0x0000000c00747947 */ /* 0x000fec0003800000 */
.L_x_446:
        /* <DEDUP_REMOVED lines=9> */
.L_x_454:
[----:B------:R-:W2:Y:S02]  /*1530*/  LDG.E.U16 R0, desc[UR36][R4.64] ;  /* 0x0000002404007981 */ /* 0x000ea4000c1e1500 */
[----:B--2---:R-:W-:-:S05]  /*1540*/  HADD2.F32 R0, -RZ, R0.H0_H0 ;  /* 0x20000000ff007230 */ /* 0x004fca0000004100 */
[----:B------:R-:W-:-:S04]  /*1550*/  F2FP.BF16.F32.PACK_AB R0, RZ, R0 ;  /* 0x00000000ff00723e */ /* 0x000fc800000010ff */
[----:B------:R-:W-:Y:S01]  /*1560*/  PRMT R24, R0, 0x7610, R24 ;  /* 0x0000761000187816 */ /* 0x000fe20000000018 */
[----:B------:R-:W-:Y:S06]  /*1570*/  BRA `(.L_x_450) ;  /* 0x0000000c003c7947 */ /* 0x000fec0003800000 */
.L_x_453:
        /* <DEDUP_REMOVED lines=9> */
.L_x_456:
[----:B------:R-:W2:Y:S02]  /*1610*/  LDG.E.U16 R4, desc[UR36][R4.64] ;  /* 0x0000002404047981 */ /* 0x000ea4000c1e1500 */
[----:B--2---:R-:W-:-:S05]  /*1620*/  HADD2.F32 R0, -RZ, R4.H0_H0 ;  /* 0x20000004ff007230 */ /* 0x004fca0000004100 */
[----:B------:R-:W-:-:S04]  /*1630*/  F2FP.BF16.F32.PACK_AB R0, RZ, R0 ;  /* 0x00000000ff00723e */ /* 0x000fc800000010ff */
[----:B------:R-:W-:Y:S01]  /*1640*/  PRMT R24, R0, 0x7610, R24 ;  /* 0x0000761000187816 */ /* 0x000fe20000000018 */
[----:B------:R-:W-:Y:S06]  /*1650*/  BRA `(.L_x_450) ;  /* 0x0000000c00047947 */ /* 0x000fec0003800000 */
.L_x_455:
        /* <DEDUP_REMOVED lines=9> */
.L_x_445:
        /* <DEDUP_REMOVED lines=14> */
.L_x_459:
        /* <DEDUP_REMOVED lines=9> */
.L_x_458:
        /* <DEDUP_REMOVED lines=28> */
.L_x_461:
        /* <DEDUP_REMOVED lines=15> */
.L_x_460:
[----:B------:R0:W5:Y:S01]  /*1b10*/  LDG.E.U16 R24, desc[UR36][R4.64] ;  /* 0x0000002404187981 */ /* 0x000162000c1e1500 */
[----:B------:R-:W-:Y:S05]  /*1b20*/  BRA `(.L_x_450) ;  /* 0x0000000400d07947 */ /* 0x000fea0003800000 */
.L_x_457:
        /* <DEDUP_REMOVED lines=13> */
.L_x_464:
        /* <DEDUP_REMOVED lines=21> */
.L_x_468:
[----:B------:R-:W-:Y:S05]  /*1d50*/  BSYNC B1 ;  /* 0x0000000000017941 */ /* 0x000fea0003800000 */
.L_x_467:
[----:B------:R-:W-:Y:S01]  /*1d60*/  LEA R5, R0, 0x3b800000, 0x17 ;  /* 0x3b80000000057811 */ /* 0x000fe200078eb8ff */
[----:B------:R-:W-:-:S05]  /*1d70*/  IMAD.SHL.U32 R0, R3, 0x100000, RZ ;  /* 0x0010000003007824 */ /* 0x000fca00078e00ff */
[----:B------:R-:W-:-:S07]  /*1d80*/  LOP3.LUT R0, R5, R0, R6, 0xfe, !PT ;  /* 0x0000000005007212 */ /* 0x000fce00078efe06 */
.L_x_466:
[----:B------:R-:W-:Y:S05]  /*1d90*/  BSYNC B0 ;  /* 0x0000000000007941 */ /* 0x000fea0003800000 */
.L_x_465:
[----:B------:R-:W-:-:S04]  /*1da0*/  F2FP.BF16.F32.PACK_AB R0, RZ, R0 ;  /* 0x00000000ff00723e */ /* 0x000fc800000010ff */
[----:B------:R-:W-:Y:S01]  /*1db0*/  PRMT R24, R0, 0x7610, R24 ;  /* 0x0000761000187816 */ /* 0x000fe20000000018 */
[----:B------:R-:W-:Y:S06]  /*1dc0*/  BRA `(.L_x_450) ;  /* 0x0000000400287947 */ /* 0x000fec0003800000 */
.L_x_463:
        /* <DEDUP_REMOVED lines=21> */
.L_x_472:
[----:B------:R-:W-:Y:S05]  /*1f20*/  BSYNC B1 ;  /* 0x0000000000017941 */ /* 0x000fea0003800000 */
.L_x_471:
[----:B------:R-:W-:Y:S01]  /*1f30*/  LEA R5, R0, 0x37800000, 0x17 ;  /* 0x3780000000057811 */ /* 0x000fe200078eb8ff */
[----:B------:R-:W-:-:S05]  /*1f40*/  IMAD.SHL.U32 R0, R3, 0x200000, RZ ;  /* 0x0020000003007824 */ /* 0x000fca00078e00ff */
[----:B------:R-:W-:-:S07]  /*1f50*/  LOP3.LUT R0, R5, R0, R6, 0xfe, !PT ;  /* 0x0000000005007212 */ /* 0x000fce00078efe06 */
.L_x_470:
[----:B------:R-:W-:Y:S05]  /*1f60*/  BSYNC B0 ;  /* 0x0000000000007941 */ /* 0x000fea0003800000 */
.L_x_469:
[----:B------:R-:W-:-:S04]  /*1f70*/  F2FP.BF16.F32.PACK_AB R0, RZ, R0 ;  /* 0x00000000ff00723e */ /* 0x000fc800000010ff */
[----:B------:R-:W-:Y:S01]  /*1f80*/  PRMT R24, R0, 0x7610, R24 ;  /* 0x0000761000187816 */ /* 0x000fe20000000018 */
[----:B------:R-:W-:Y:S06]  /*1f90*/  BRA `(.L_x_450) ;  /* 0x0000000000b47947 */ /* 0x000fec0003800000 */
.L_x_462:
        /* <DEDUP_REMOVED lines=14> */
.L_x_476:
[----:B------:R-:W-:Y:S05]  /*2080*/  BSYNC B0 ;  /* 0x0000000000007941 */ /* 0x000fea0003800000 */
.L_x_475:
[----:B------:R-:W-:-:S04]  /*2090*/  F2FP.BF16.F32.PACK_AB R0, RZ, R0 ;  /* 0x00000000ff00723e */ /* 0x000fc800000010ff */
[----:B------:R-:W-:Y:S01]  /*20a0*/  PRMT R24, R0, 0x7610, R24 ;  /* 0x0000761000187816 */ /* 0x000fe20000000018 */
[----:B------:R-:W-:Y:S06]  /*20b0*/  BRA `(.L_x_450) ;  /* 0x00000000006c7947 */ /* 0x000fec0003800000 */
.L_x_449:
        /* <DEDUP_REMOVED lines=16> */
.L_x_477:
[----:B------:R-:W-:Y:S01]  /*21c0*/  PRMT R24, RZ, 0x7610, R24 ;  /* 0x00007610ff187816 */ /* 0x000fe20000000018 */
[----:B------:R-:W-:Y:S06]  /*21d0*/  BRA `(.L_x_450) ;  /* 0x0000000000247947 */ /* 0x000fec0003800000 */
.L_x_474:
[----:B------:R-:W2:Y:S02]  /*21e0*/  LDG.E.64 R4, desc[UR36][R4.64] ;  /* 0x0000002404047981 */ /* 0x000ea4000c1e1b00 */
[----:B--2---:R-:W0:Y:S02]  /*21f0*/  I2F.U64 R0, R4 ;  /* 0x0000000400007312 */ /* 0x004e240000301000 */
[----:B0-----:R-:W-:-:S04]  /*2200*/  F2FP.BF16.F32.PACK_AB R0, RZ, R0 ;  /* 0x00000000ff00723e */ /* 0x001fc800000010ff */
[----:B------:R-:W-:Y:S01]  /*2210*/  PRMT R24, R0, 0x7610, R24 ;  /* 0x0000761000187816 */ /* 0x000fe20000000018 */
[----:B------:R-:W-:Y:S06]  /*2220*/  BRA `(.L_x_450) ;  /* 0x0000000000107947 */ /* 0x000fec0003800000 */
.L_x_473:
[----:B------:R-:W2:Y:S02]  /*2230*/  LDG.E R4, desc[UR36][R4.64] ;  /* 0x0000002404047981 */ /* 0x000ea4000c1e1900 */
[----:B--2---:R-:W-:-:S04]  /*2240*/  I2FP.F32.U32 R0, R4 ;  /* 0x0000000400007245 */ /* 0x004fc80000201000 */
[----:B------:R-:W-:-:S04]  /*2250*/  F2FP.BF16.F32.PACK_AB R0, RZ, R0 ;  /* 0x00000000ff00723e */ /* 0x000fc800000010ff */
[----:B------:R-:W-:-:S07]  /*2260*/  PRMT R24, R0, 0x7610, R24 ;  /* 0x0000761000187816 */ /* 0x000fce0000000018 */
.L_x_450:
[----:B------:R-:W-:-:S07]  /*2270*/  VIADD R27, R27, 0x80 ;  /* 0x000000801b1b7836 */ /* 0x000fce0000000000 */
.L_x_411:
[----:B------:R-:W-:Y:S05]  /*2280*/  BSYNC B6 ;  /* 0x0000000000067941 */ /* 0x000fea0003800000 */
.L_x_410:
[----:B------:R-:W-:Y:S01]  /*2290*/  ISETP.GE.AND P0, PT, R27, R16, PT ;  /* 0x000000101b00720c */ /* 0x000fe20003f06270 */
[----:B------:R-:W-:Y:S01]  /*22a0*/  BSSY B6, `(.L_x_478) ;  /* 0x000021e000067945 */ /* 0x000fe20003800000 */
[----:B------:R-:W-:-:S11]  /*22b0*/  PRMT R18, RZ, 0x7610, R18 ;  /* 0x00007610ff127816 */ /* 0x000fd60000000012 */
[----:B------:R-:W-:Y:S05]  /*22c0*/  @P0 BRA `(.L_x_479) ;  /* 0x00000020006c0947 */ /* 0x000fea0003800000 */
[----:B0-----:R-:W0:Y:S01]  /*22d0*/  LDC.64 R4, c[0x0][0x238] ;  /* 0x00008e00ff047b82 */ /* 0x001e220000000a00 */
        /* <DEDUP_REMOVED lines=21> */
.L_x_483:
[----:B------:R-:W2:Y:S02]  /*2430*/  LDG.E.U8 R4, desc[UR36][R4.64] ;  /* 0x0000002404047981 */ /* 0x000ea4000c1e1100 */
[----:B--2---:R-:W-:-:S04]  /*2440*/  I2FP.F32.U32 R0, R4 ;  /* 0x0000000400007245 */ /* 0x004fc80000201000 */
[----:B------:R-:W-:-:S04]  /*2450*/  F2FP.BF16.F32.PACK_AB R0, RZ, R0 ;  /* 0x00000000ff00723e */ /* 0x000fc800000010ff */
[----:B------:R-:W-:Y:S01]  /*2460*/  PRMT R19, R0, 0x7610, R19 ;  /* 0x0000761000137816 */ /* 0x000fe20000000013 */
[----:B------:R-:W-:Y:S06]  /*2470*/  BRA `(.L_x_485) ;  /* 0x0000000c00cc7947 */ /* 0x000fec0003800000 */
.L_x_482:
        /* <DEDUP_REMOVED lines=11> */
.L_x_487:
[----:B------:R-:W2:Y:S02]  /*2530*/  LDG.E R4, desc[UR36][R4.64] ;  /* 0x0000002404047981 */ /* 0x000ea4000c1e1900 */
[----:B--2---:R-:W-:-:S04]  /*2540*/  I2FP.F32.S32 R0, R4 ;  /* 0x0000000400007245 */ /* 0x004fc80000201400 */
[----:B------:R-:W-:-:S04]  /*2550*/  F2FP.BF16.F32.PACK_AB R0, RZ, R0 ;  /* 0x00000000ff00723e */ /* 0x000fc800000010ff */
[----:B------:R-:W-:Y:S01]  /*2560*/  PRMT R19, R0, 0x7610, R19 ;  /* 0x0000761000137816 */ /* 0x000fe20000000013 */
[----:B------:R-:W-:Y:S06]  /*2570*/  BRA `(.L_x_485) ;  /* 0x0000000c008c7947 */ /* 0x000fec0003800000 */
.L_x_486:
[----:B------:R-:W2:Y:S02]  /*2580*/  LDG.E.U16 R4, desc[UR36][R4.64] ;  /* 0x0000002404047981 */ /* 0x000ea4000c1e1500 */
[----:B--2---:R-:W0:Y:S02]  /*2590*/  I2F.S16 R0, R4 ;  /* 0x0000000400007306 */ /* 0x004e240000101400 */
[----:B0-----:R-:W-:-:S04]  /*25a0*/  F2FP.BF16.F32.PACK_AB R0, RZ, R0 ;  /* 0x00000000ff00723e */ /* 0x001fc800000010ff */
[----:B------:R-:W-:Y:S01]  /*25b0*/  PRMT R19, R0, 0x7610, R19 ;  /* 0x0000761000137816 */ /* 0x000fe20000000013 */
[----:B------:R-:W-:Y:S06]  /*25c0*/  BRA `(.L_x_485) ;  /* 0x0000000c00787947 */ /* 0x000fec0003800000 */
.L_x_481:
        /* <DEDUP_REMOVED lines=9> */
.L_x_489:
[----:B------:R-:W2:Y:S02]  /*2660*/  LDG.E.U16 R0, desc[UR36][R4.64] ;  /* 0x0000002404007981 */ /* 0x000ea4000c1e1500 */
[----:B--2---:R-:W-:-:S05]  /*2670*/  HADD2.F32 R0, -RZ, R0.H0_H0 ;  /* 0x20000000ff007230 */ /* 0x004fca0000004100 */
[----:B------:R-:W-:-:S04]  /*2680*/  F2FP.BF16.F32.PACK_AB R0, RZ, R0 ;  /* 0x00000000ff00723e */ /* 0x000fc800000010ff */
[----:B------:R-:W-:Y:S01]  /*2690*/  PRMT R19, R0, 0x7610, R19 ;  /* 0x0000761000137816 */ /* 0x000fe20000000013 */
[----:B------:R-:W-:Y:S06]  /*26a0*/  BRA `(.L_x_485) ;  /* 0x0000000c00407947 */ /* 0x000fec0003800000 */
.L_x_488:
        /* <DEDUP_REMOVED lines=9> */
.L_x_491:
[----:B------:R-:W2:Y:S02]  /*2740*/  LDG.E.U16 R4, desc[UR36][R4.64] ;  /* 0x0000002404047981 */ /* 0x000ea4000c1e1500 */
[----:B--2---:R-:W-:-:S05]  /*2750*/  HADD2.F32 R0, -RZ, R4.H0_H0 ;  /* 0x20000004ff007230 */ /* 0x004fca0000004100 */
[----:B------:R-:W-:-:S04]  /*2760*/  F2FP.BF16.F32.PACK_AB R0, RZ, R0 ;  /* 0x00000000ff00723e */ /* 0x000fc800000010ff */
[----:B------:R-:W-:Y:S01]  /*2770*/  PRMT R19, R0, 0x7610, R19 ;  /* 0x0000761000137816 */ /* 0x000fe20000000013 */
[----:B------:R-:W-:Y:S06]  /*2780*/  BRA `(.L_x_485) ;  /* 0x0000000c00087947 */ /* 0x000fec0003800000 */
.L_x_490:
        /* <DEDUP_REMOVED lines=9> */
.L_x_480:
        /* <DEDUP_REMOVED lines=14> */
.L_x_494:
        /* <DEDUP_REMOVED lines=9> */
.L_x_493:
        /* <DEDUP_REMOVED lines=28> */
.L_x_496:
[----:B------:R-:W2:Y:S02]  /*2b50*/  LDG.E.U8 R4, desc[UR36][R4.64] ;  /* 0x0000002404047981 */ /* 0x000ea4000c1e1100 */
[----:B--2---:R-:W-:-:S05]  /*2b60*/  IMAD.SHL.U32 R0, R4, 0x2000000, RZ ;  /* 0x0200000004007824 */ /* 0x004fca00078e00ff */
[----:B------:R-:W-:-:S13]  /*2b70*/  ISETP.GE.U32.AND P0, PT, R0, 0x8000000, PT ;  /* 0x080000000000780c */ /* 0x000fda0003f06070 */
[C---:B------:R-:W-:Y:S02]  /*2b80*/  @P0 IMAD.SHL.U32 R3, R4.reuse, 0x200000, RZ ;  /* 0x0020000004030824 */ /* 0x040fe400078e00ff */
[----:B------:R-:W-:-:S03]  /*2b90*/  @!P0 IMAD.SHL.U32 R0, R4, 0x100, RZ ;  /* 0x0000010004008824 */ /* 0x000fc600078e00ff */
[----:B------:R-:W-:Y:S02]  /*2ba0*/  @P0 LOP3.LUT R3, R3, 0xfe00000, RZ, 0xc0, !PT ;  /* 0x0fe0000003030812 */ /* 0x000fe400078ec0ff */
        /* <DEDUP_REMOVED lines=10> */
.L_x_495:
[----:B------:R0:W5:Y:S01]  /*2c50*/  LDG.E.U16 R19, desc[UR36][R4.64] ;  /* 0x0000002404137981 */ /* 0x000162000c1e1500 */
[----:B------:R-:W-:Y:S05]  /*2c60*/  BRA `(.L_x_485) ;  /* 0x0000000400d07947 */ /* 0x000fea0003800000 */
.L_x_492:
        /* <DEDUP_REMOVED lines=13> */
.L_x_499:
        /* <DEDUP_REMOVED lines=21> */
.L_x_503:
[----:B------:R-:W-:Y:S05]  /*2e90*/  BSYNC B1 ;  /* 0x0000000000017941 */ /* 0x000fea0003800000 */
.L_x_502:
[----:B------:R-:W-:Y:S01]  /*2ea0*/  LEA R5, R0, 0x3b800000, 0x17 ;  /* 0x3b80000000057811 */ /* 0x000fe200078eb8ff */
[----:B------:R-:W-:-:S05]  /*2eb0*/  IMAD.SHL.U32 R0, R3, 0x100000, RZ ;  /* 0x0010000003007824 */ /* 0x000fca00078e00ff */
[----:B------:R-:W-:-:S07]  /*2ec0*/  LOP3.LUT R0, R5, R0, R6, 0xfe, !PT ;  /* 0x0000000005007212 */ /* 0x000fce00078efe06 */
.L_x_501:
[----:B------:R-:W-:Y:S05]  /*2ed0*/  BSYNC B0 ;  /* 0x0000000000007941 */ /* 0x000fea0003800000 */
.L_x_500:
[----:B------:R-:W-:-:S04]  /*2ee0*/  F2FP.BF16.F32.PACK_AB R0, RZ, R0 ;  /* 0x00000000ff00723e */ /* 0x000fc800000010ff */
[----:B------:R-:W-:Y:S01]  /*2ef0*/  PRMT R19, R0, 0x7610, R19 ;  /* 0x0000761000137816 */ /* 0x000fe20000000013 */
[----:B------:R-:W-:Y:S06]  /*2f00*/  BRA `(.L_x_485) ;  /* 0x0000000400287947 */ /* 0x000fec0003800000 */
.L_x_498:
        /* <DEDUP_REMOVED lines=21> */
.L_x_507:
[----:B------:R-:W-:Y:S05]  /*3060*/  BSYNC B1 ;  /* 0x0000000000017941 */ /* 0x000fea0003800000 */
.L_x_506:
[----:B------:R-:W-:Y:S01]  /*3070*/  LEA R5, R0, 0x37800000, 0x17 ;  /* 0x3780000000057811 */ /* 0x000fe200078eb8ff */
[----:B------:R-:W-:-:S05]  /*3080*/  IMAD.SHL.U32 R0, R3, 0x200000, RZ ;  /* 0x0020000003007824 */ /* 0x000fca00078e00ff */
[----:B------:R-:W-:-:S07]  /*3090*/  LOP3.LUT R0, R5, R0, R6, 0xfe, !PT ;  /* 0x0000000005007212 */ /* 0x000fce00078efe06 */
.L_x_505:
[----:B------:R-:W-:Y:S05]  /*30a0*/  BSYNC B0 ;  /* 0x0000000000007941 */ /* 0x000fea0003800000 */
.L_x_504:
[----:B------:R-:W-:-:S04]  /*30b0*/  F2FP.BF16.F32.PACK_AB R0, RZ, R0 ;  /* 0x00000000ff00723e */ /* 0x000fc800000010ff */
[----:B------:R-:W-:Y:S01]  /*30c0*/  PRMT R19, R0, 0x7610, R19 ;  /* 0x0000761000137816 */ /* 0x000fe20000000013 */
[----:B------:R-:W-:Y:S06]  /*30d0*/  BRA `(.L_x_485) ;  /* 0x0000000000b47947 */ /* 0x000fec0003800000 */
.L_x_497:
        /* <DEDUP_REMOVED lines=14> */
.L_x_511:
[----:B------:R-:W-:Y:S05]  /*31c0*/  BSYNC B0 ;  /* 0x0000000000007941 */ /* 0x000fea0003800000 */
.L_x_510:
[----:B------:R-:W-:-:S04]  /*31d0*/  F2FP.BF16.F32.PACK_AB R0, RZ, R0 ;  /* 0x00000000ff00723e */ /* 0x000fc800000010ff */
[----:B------:R-:W-:Y:S01]  /*31e0*/  PRMT R19, R0, 0x7610, R19 ;  /* 0x0000761000137816 */ /* 0x000fe20000000013 */
[----:B------:R-:W-:Y:S06]  /*31f0*/  BRA `(.L_x_485) ;  /* 0x00000000006c7947 */ /* 0x000fec0003800000 */
.L_x_484:
        /* <DEDUP_REMOVED lines=16> */
.L_x_512:
[----:B------:R-:W-:Y:S01]  /*3300*/  PRMT R19, RZ, 0x7610, R19 ;  /* 0x00007610ff137816 */ /* 0x000fe20000000013 */
[----:B------:R-:W-:Y:S06]  /*3310*/  BRA `(.L_x_485) ;  /* 0x0000000000247947 */ /* 0x000fec0003800000 */
.L_x_509:
[----:B------:R-:W2:Y:S02]  /*3320*/  LDG.E.64 R4, desc[UR36][R4.64] ;  /* 0x0000002404047981 */ /* 0x000ea4000c1e1b00 */
[----:B--2---:R-:W0:Y:S02]  /*3330*/  I2F.U64 R0, R4 ;  /* 0x0000000400007312 */ /* 0x004e240000301000 */
[----:B0-----:R-:W-:-:S04]  /*3340*/  F2FP.BF16.F32.PACK_AB R0, RZ, R0 ;  /* 0x00000000ff00723e */ /* 0x001fc800000010ff */
[----:B------:R-:W-:Y:S01]  /*3350*/  PRMT R19, R0, 0x7610, R19 ;  /* 0x0000761000137816 */ /* 0x000fe20000000013 */
[----:B------:R-:W-:Y:S06]  /*3360*/  BRA `(.L_x_485) ;  /* 0x0000000000107947 */ /* 0x000fec0003800000 */
.L_x_508:
[----:B------:R-:W2:Y:S02]  /*3370*/  LDG.E R4, desc[UR36][R4.64] ;  /* 0x0000002404047981 */ /* 0x000ea4000c1e1900 */
[----:B--2---:R-:W-:-:S04]  /*3380*/  I2FP.F32.U32 R0, R4 ;  /* 0x0000000400007245 */ /* 0x004fc80000201000 */
[----:B------:R-:W-:-:S04]  /*3390*/  F2FP.BF16.F32.PACK_AB R0, RZ, R0 ;  /* 0x00000000ff00723e */ /* 0x000fc800000010ff */
[----:B------:R-:W-:-:S07]  /*33a0*/  PRMT R19, R0, 0x7610, R19 ;  /* 0x0000761000137816 */ /* 0x000fce0000000013 */
.L_x_485:
        /* <DEDUP_REMOVED lines=21> */
.L_x_516:
[----:B------:R-:W2:Y:S02]  /*3500*/  LDG.E.U8 R4, desc[UR36][R4.64] ;  /* 0x0000002404047981 */ /* 0x000ea4000c1e1100 */
[----:B--2---:R-:W-:-:S04]  /*3510*/  I2FP.F32.U32 R0, R4 ;  /* 0x0000000400007245 */ /* 0x004fc80000201000 */
[----:B------:R-:W-:-:S04]  /*3520*/  F2FP.BF16.F32.PACK_AB R0, RZ, R0 ;  /* 0x00000000ff00723e */ /* 0x000fc800000010ff */
[----:B------:R-:W-:Y:S01]  /*3530*/  PRMT R18, R0, 0x7610, R18 ;  /* 0x0000761000127816 */ /* 0x000fe20000000012 */
[----:B------:R-:W-:Y:S06]  /*3540*/  BRA `(.L_x_518) ;  /* 0x0000000c00c87947 */ /* 0x000fec0003800000 */
.L_x_515:
        /* <DEDUP_REMOVED lines=11> */
.L_x_520:
[----:B------:R-:W2:Y:S02]  /*3600*/  LDG.E R4, desc[UR36][R4.64] ;  /* 0x0000002404047981 */ /* 0x000ea4000c1e1900 */
[----:B--2---:R-:W-:-:S04]  /*3610*/  I2FP.F32.S32 R0, R4 ;  /* 0x0000000400007245 */ /* 0x004fc80000201400 */
[----:B------:R-:W-:-:S04]  /*3620*/  F2FP.BF16.F32.PACK_AB R0, RZ, R0 ;  /* 0x00000000ff00723e */ /* 0x000fc800000010ff */
[----:B------:R-:W-:Y:S01]  /*3630*/  PRMT R18, R0, 0x7610, R18 ;  /* 0x0000761000127816 */ /* 0x000fe20000000012 */
[----:B------:R-:W-:Y:S06]  /*3640*/  BRA `(.L_x_518) ;  /* 0x0000000c00887947 */ /* 0x000fec0003800000 */
.L_x_519:
[----:B------:R-:W2:Y:S02]  /*3650*/  LDG.E.U16 R4, desc[UR36][R4.64] ;  /* 0x0000002404047981 */ /* 0x000ea4000c1e1500 */
[----:B--2---:R-:W0:Y:S02]  /*3660*/  I2F.S16 R0, R4 ;  /* 0x0000000400007306 */ /* 0x004e240000101400 */
[----:B0-----:R-:W-:-:S04]  /*3670*/  F2FP.BF16.F32.PACK_AB R0, RZ, R0 ;  /* 0x00000000ff00723e */ /* 0x001fc800000010ff */
[----:B------:R-:W-:Y:S01]  /*3680*/  PRMT R18, R0, 0x7610, R18 ;  /* 0x0000761000127816 */ /* 0x000fe20000000012 */
[----:B------:R-:W-:Y:S06]  /*3690*/  BRA `(.L_x_518) ;  /* 0x0000000c00747947 */ /* 0x000fec0003800000 */
.L_x_514:
        /* <DEDUP_REMOVED lines=9> */
.L_x_522:
[----:B------:R-:W2:Y:S02]  /*3730*/  LDG.E.U16 R0, desc[UR36][R4.64] ;  /* 0x0000002404007981 */ /* 0x000ea4000c1e1500 */
[----:B--2---:R-:W-:-:S05]  /*3740*/  HADD2.F32 R0, -RZ, R0.H0_H0 ;  /* 0x20000000ff007230 */ /* 0x004fca0000004100 */
[----:B------:R-:W-:-:S04]  /*3750*/  F2FP.BF16.F32.PACK_AB R0, RZ, R0 ;  /* 0x00000000ff00723e */ /* 0x000fc800000010ff */
[----:B------:R-:W-:Y:S01]  /*3760*/  PRMT R18, R0, 0x7610, R18 ;  /* 0x0000761000127816 */ /* 0x000fe20000000012 */
[----:B------:R-:W-:Y:S06]  /*3770*/  BRA `(.L_x_518) ;  /* 0x0000000c003c7947 */ /* 0x000fec0003800000 */
.L_x_521:
        /* <DEDUP_REMOVED lines=9> */
.L_x_524:
[----:B------:R-:W2:Y:S02]  /*3810*/  LDG.E.U16 R4, desc[UR36][R4.64] ;  /* 0x0000002404047981 */ /* 0x000ea4000c1e1500 */
[----:B--2---:R-:W-:-:S05]  /*3820*/  HADD2.F32 R0, -RZ, R4.H0_H0 ;  /* 0x20000004ff007230 */ /* 0x004fca0000004100 */
[----:B------:R-:W-:-:S04]  /*3830*/  F2FP.BF16.F32.PACK_AB R0, RZ, R0 ;  /* 0x00000000ff00723e */ /* 0x000fc800000010ff */
[----:B------:R-:W-:Y:S01]  /*3840*/  PRMT R18, R0, 0x7610, R18 ;  /* 0x0000761000127816 */ /* 0x000fe20000000012 */
[----:B------:R-:W-:Y:S06]  /*3850*/  BRA `(.L_x_518) ;  /* 0x0000000c00047947 */ /* 0x000fec0003800000 */
.L_x_523:
        /* <DEDUP_REMOVED lines=9> */
.L_x_513:
        /* <DEDUP_REMOVED lines=14> */
.L_x_527:
        /* <DEDUP_REMOVED lines=9> */
.L_x_526:
        /* <DEDUP_REMOVED lines=28> */
.L_x_529:
        /* <DEDUP_REMOVED lines=15> */
.L_x_528:
[----:B------:R0:W5:Y:S01]  /*3d10*/  LDG.E.U16 R18, desc[UR36][R4.64] ;  /* 0x0000002404127981 */ /* 0x000162000c1e1500 */
[----:B------:R-:W-:Y:S05]  /*3d20*/  BRA `(.L_x_518) ;  /* 0x0000000400d07947 */ /* 0x000fea0003800000 */
.L_x_525:
        /* <DEDUP_REMOVED lines=13> */
.L_x_532:
        /* <DEDUP_REMOVED lines=21> */
.L_x_536:
[----:B------:R-:W-:Y:S05]  /*3f50*/  BSYNC B1 ;  /* 0x0000000000017941 */ /* 0x000fea0003800000 */
.L_x_535:
[----:B------:R-:W-:Y:S01]  /*3f60*/  LEA R5, R0, 0x3b800000, 0x17 ;  /* 0x3b80000000057811 */ /* 0x000fe200078eb8ff */
[----:B------:R-:W-:-:S05]  /*3f70*/  IMAD.SHL.U32 R0, R3, 0x100000, RZ ;  /* 0x0010000003007824 */ /* 0x000fca00078e00ff */
[----:B------:R-:W-:-:S07]  /*3f80*/  LOP3.LUT R0, R5, R0, R6, 0xfe, !PT ;  /* 0x0000000005007212 */ /* 0x000fce00078efe06 */
.L_x_534:
[----:B------:R-:W-:Y:S05]  /*3f90*/  BSYNC B0 ;  /* 0x0000000000007941 */ /* 0x000fea0003800000 */
.L_x_533:
[----:B------:R-:W-:-:S04]  /*3fa0*/  F2FP.BF16.F32.PACK_AB R0, RZ, R0 ;  /* 0x00000000ff00723e */ /* 0x000fc800000010ff */
[----:B------:R-:W-:Y:S01]  /*3fb0*/  PRMT R18, R0, 0x7610, R18 ;  /* 0x0000761000127816 */ /* 0x000fe20000000012 */
[----:B------:R-:W-:Y:S06]  /*3fc0*/  BRA `(.L_x_518) ;  /* 0x0000000400287947 */ /* 0x000fec0003800000 */
.L_x_531:
        /* <DEDUP_REMOVED lines=21> */
.L_x_540:
[----:B------:R-:W-:Y:S05]  /*4120*/  BSYNC B1 ;  /* 0x0000000000017941 */ /* 0x000fea0003800000 */
.L_x_539:
[----:B------:R-:W-:Y:S01]  /*4130*/  LEA R5, R0, 0x37800000, 0x17 ;  /* 0x3780000000057811 */ /* 0x000fe200078eb8ff */
[----:B------:R-:W-:-:S05]  /*4140*/  IMAD.SHL.U32 R0, R3, 0x200000, RZ ;  /* 0x0020000003007824 */ /* 0x000fca00078e00ff */
[----:B------:R-:W-:-:S07]  /*4150*/  LOP3.LUT R0, R5, R0, R6, 0xfe, !PT ;  /* 0x0000000005007212 */ /* 0x000fce00078efe06 */
.L_x_538:
[----:B------:R-:W-:Y:S05]  /*4160*/  BSYNC B0 ;  /* 0x0000000000007941 */ /* 0x000fea0003800000 */
.L_x_537:
[----:B------:R-:W-:-:S04]  /*4170*/  F2FP.BF16.F32.PACK_AB R0, RZ, R0 ;  /* 0x00000000ff00723e */ /* 0x000fc800000010ff */
[----:B------:R-:W-:Y:S01]  /*4180*/  PRMT R18, R0, 0x7610, R18 ;  /* 0x0000761000127816 */ /* 0x000fe20000000012 */
[----:B------:R-:W-:Y:S06]  /*4190*/  BRA `(.L_x_518) ;  /* 0x0000000000b47947 */ /* 0x000fec0003800000 */
.L_x_530:
        /* <DEDUP_REMOVED lines=14> */
.L_x_544:
[----:B------:R-:W-:Y:S05]  /*4280*/  BSYNC B0 ;  /* 0x0000000000007941 */ /* 0x000fea0003800000 */
.L_x_543:
[----:B------:R-:W-:-:S04]  /*4290*/  F2FP.BF16.F32.PACK_AB R0, RZ, R0 ;  /* 0x00000000ff00723e */ /* 0x000fc800000010ff */
[----:B------:R-:W-:Y:S01]  /*42a0*/  PRMT R18, R0, 0x7610, R18 ;  /* 0x0000761000127816 */ /* 0x000fe20000000012 */
[----:B------:R-:W-:Y:S06]  /*42b0*/  BRA `(.L_x_518) ;  /* 0x00000000006c7947 */ /* 0x000fec0003800000 */
.L_x_517:
        /* <DEDUP_REMOVED lines=16> */
.L_x_545:
[----:B------:R-:W-:Y:S01]  /*43c0*/  PRMT R18, RZ, 0x7610, R18 ;  /* 0x00007610ff127816 */ /* 0x000fe20000000012 */
[----:B------:R-:W-:Y:S06]  /*43d0*/  BRA `(.L_x_518) ;  /* 0x0000000000247947 */ /* 0x000fec0003800000 */
.L_x_542:
[----:B------:R-:W2:Y:S02]  /*43e0*/  LDG.E.64 R4, desc[UR36][R4.64] ;  /* 0x0000002404047981 */ /* 0x000ea4000c1e1b00 */
[----:B--2---:R-:W0:Y:S02]  /*43f0*/  I2F.U64 R0, R4 ;  /* 0x0000000400007312 */ /* 0x004e240000301000 */
[----:B0-----:R-:W-:-:S04]  /*4400*/  F2FP.BF16.F32.PACK_AB R0, RZ, R0 ;  /* 0x00000000ff00723e */ /* 0x001fc800000010ff */
[----:B------:R-:W-:Y:S01]  /*4410*/  PRMT R18, R0, 0x7610, R18 ;  /* 0x0000761000127816 */ /* 0x000fe20000000012 */
[----:B------:R-:W-:Y:S06]  /*4420*/  BRA `(.L_x_518) ;  /* 0x0000000000107947 */ /* 0x000fec0003800000 */
.L_x_541:
[----:B------:R-:W2:Y:S02]  /*4430*/  LDG.E R4, desc[UR36][R4.64] ;  /* 0x0000002404047981 */ /* 0x000ea4000c1e1900 */
[----:B--2---:R-:W-:-:S04]  /*4440*/  I2FP.F32.U32 R0, R4 ;  /* 0x0000000400007245 */ /* 0x004fc80000201000 */
[----:B------:R-:W-:-:S04]  /*4450*/  F2FP.BF16.F32.PACK_AB R0, RZ, R0 ;  /* 0x00000000ff00723e */ /* 0x000fc800000010ff */
[----:B------:R-:W-:-:S07]  /*4460*/  PRMT R18, R0, 0x7610, R18 ;  /* 0x0000761000127816 */ /* 0x000fce0000000012 */
.L_x_518:
[----:B------:R-:W-:-:S07]  /*4470*/  VIADD R27, R27, 0x80 ;  /* 0x000000801b1b7836 */ /* 0x000fce0000000000 */
.L_x_479:
[----:B------:R-:W-:Y:S05]  /*4480*/  BSYNC B6 ;  /* 0x0000000000067941 */ /* 0x000fea0003800000 */
.L_x_478:
[----:B------:R-:W-:Y:S01]  /*4490*/  ISETP.GE.AND P0, PT, R27, R16, PT ;  /* 0x000000101b00720c */ /* 0x000fe20003f06270 */
[----:B------:R-:W-:Y:S01]  /*44a0*/  BSSY B6, `(.L_x_546) ;  /* 0x0000220000067945 */ /* 0x000fe20003800000 */
[----:B------:R-:W-:Y:S02]  /*44b0*/  PRMT R17, RZ, 0x7610, R17 ;  /* 0x00007610ff117816 */ /* 0x000fe40000000011 */
[----:B------:R-:W-:Y:S02]  /*44c0*/  PRMT R22, RZ, 0x7610, R22 ;  /* 0x00007610ff167816 */ /* 0x000fe40000000016 */
[----:B------:R-:W-:-:S07]  /*44d0*/  PRMT R26, RZ, 0x7610, R26 ;  /* 0x00007610ff1a7816 */ /* 0x000fce000000001a */
        /* <DEDUP_REMOVED lines=23> */
.L_x_551:
[----:B------:R-:W2:Y:S02]  /*4650*/  LDG.E.U8 R4, desc[UR36][R4.64] ;  /* 0x0000002404047981 */ /* 0x000ea4000c1e1100 */
[----:B--2---:R-:W-:-:S04]  /*4660*/  I2FP.F32.U32 R0, R4 ;  /* 0x0000000400007245 */ /* 0x004fc80000201000 */
[----:B------:R-:W-:-:S04]  /*4670*/  F2FP.BF16.F32.PACK_AB R0, RZ, R0 ;  /* 0x00000000ff00723e */ /* 0x000fc800000010ff */
[----:B------:R-:W-:Y:S01]  /*4680*/  PRMT R22, R0, 0x7610, R22 ;  /* 0x0000761000167816 */ /* 0x000fe20000000016 */
[----:B------:R-:W-:Y:S06]  /*4690*/  BRA `(.L_x_553) ;  /* 0x0000000c00c87947 */ /* 0x000fec0003800000 */
.L_x_550:
        /* <DEDUP_REMOVED lines=11> */
.L_x_555:
[----:B------:R-:W2:Y:S02]  /*4750*/  LDG.E R4, desc[UR36][R4.64] ;  /* 0x0000002404047981 */ /* 0x000ea4000c1e1900 */
[----:B--2---:R-:W-:-:S04]  /*4760*/  I2FP.F32.S32 R0, R4 ;  /* 0x0000000400007245 */ /* 0x004fc80000201400 */
[----:B------:R-:W-:-:S04]  /*4770*/  F2FP.BF16.F32.PACK_AB R0, RZ, R0 ;  /* 0x00000000ff00723e */ /* 0x000fc800000010ff */
[----:B------:R-:W-:Y:S01]  /*4780*/  PRMT R22, R0, 0x7610, R22 ;  /* 0x0000761000167816 */ /* 0x000fe20000000016 */
[----:B------:R-:W-:Y:S06]  /*4790*/  BRA `(.L_x_553) ;  /* 0x0000000c00887947 */ /* 0x000fec0003800000 */
.L_x_554:
[----:B------:R-:W2:Y:S02]  /*47a0*/  LDG.E.U16 R4, desc[UR36][R4.64] ;  /* 0x0000002404047981 */ /* 0x000ea4000c1e1500 */
[----:B--2---:R-:W0:Y:S02]  /*47b0*/  I2F.S16 R0, R4 ;  /* 0x0000000400007306 */ /* 0x004e240000101400 */
[----:B0-----:R-:W-:-:S04]  /*47c0*/  F2FP.BF16.F32.PACK_AB R0, RZ, R0 ;  /* 0x00000000ff00723e */ /* 0x001fc800000010ff */
[----:B------:R-:W-:Y:S01]  /*47d0*/  PRMT R22, R0, 0x7610, R22 ;  /* 0x0000761000167816 */ /* 0x000fe20000000016 */
[----:B------:R-:W-:Y:S06]  /*47e0*/  BRA `(.L_x_553) ;  /* 0x0000000c00747947 */ /* 0x000fec0003800000 */
.L_x_549:
        /* <DEDUP_REMOVED lines=9> */
.L_x_557:
[----:B------:R-:W2:Y:S02]  /*4880*/  LDG.E.U16 R0, desc[UR36][R4.64] ;  /* 0x0000002404007981 */ /* 0x000ea4000c1e1500 */
[----:B--2---:R-:W-:-:S05]  /*4890*/  HADD2.F32 R0, -RZ, R0.H0_H0 ;  /* 0x20000000ff007230 */ /* 0x004fca0000004100 */
[----:B------:R-:W-:-:S04]  /*48a0*/  F2FP.BF16.F32.PACK_AB R0, RZ, R0 ;  /* 0x00000000ff00723e */ /* 0x000fc800000010ff */
[----:B------:R-:W-:Y:S01]  /*48b0*/  PRMT R22, R0, 0x7610, R22 ;  /* 0x0000761000167816 */ /* 0x000fe20000000016 */
[----:B------:R-:W-:Y:S06]  /*48c0*/  BRA `(.L_x_553) ;  /* 0x0000000c003c7947 */ /* 0x000fec0003800000 */
.L_x_556:
        /* <DEDUP_REMOVED lines=9> */
.L_x_559:
[----:B------:R-:W2:Y:S02]  /*4960*/  LDG.E.U16 R4, desc[UR36][R4.64] ;  /* 0x0000002404047981 */ /* 0x000ea4000c1e1500 */
[----:B--2---:R-:W-:-:S05]  /*4970*/  HADD2.F32 R0, -RZ, R4.H0_H0 ;  /* 0x20000004ff007230 */ /* 0x004fca0000004100 */
[----:B------:R-:W-:-:S04]  /*4980*/  F2FP.BF16.F32.PACK_AB R0, RZ, R0 ;  /* 0x00000000ff00723e */ /* 0x000fc800000010ff */
[----:B------:R-:W-:Y:S01]  /*4990*/  PRMT R22, R0, 0x7610, R22 ;  /* 0x0000761000167816 */ /* 0x000fe20000000016 */
[----:B------:R-:W-:Y:S06]  /*49a0*/  BRA `(.L_x_553) ;  /* 0x0000000c00047947 */ /* 0x000fec0003800000 */
.L_x_558:
        /* <DEDUP_REMOVED lines=9> */
.L_x_548:
        /* <DEDUP_REMOVED lines=14> */
.L_x_562:
        /* <DEDUP_REMOVED lines=9> */
.L_x_561:
        /* <DEDUP_REMOVED lines=28> */
.L_x_564:
        /* <DEDUP_REMOVED lines=15> */
.L_x_563:
[----:B------:R0:W5:Y:S01]  /*4e60*/  LDG.E.U16 R22, desc[UR36][R4.64] ;  /* 0x0000002404167981 */ /* 0x000162000c1e1500 */
[----:B------:R-:W-:Y:S05]  /*4e70*/  BRA `(.L_x_553) ;  /* 0x0000000400d07947 */ /* 0x000fea0003800000 */
.L_x_560:
        /* <DEDUP_REMOVED lines=13> */
.L_x_567:
        /* <DEDUP_REMOVED lines=21> */
.L_x_571:
[----:B------:R-:W-:Y:S05]  /*50a0*/  BSYNC B1 ;  /* 0x0000000000017941 */ /* 0x000fea0003800000 */
.L_x_570:
[----:B------:R-:W-:Y:S01]  /*50b0*/  LEA R5, R0, 0x3b800000, 0x17 ;  /* 0x3b80000000057811 */ /* 0x000fe200078eb8ff */
[----:B------:R-:W-:-:S05]  /*50c0*/  IMAD.SHL.U32 R0, R3, 0x100000, RZ ;  /* 0x0010000003007824 */ /* 0x000fca00078e00ff */
[----:B------:R-:W-:-:S07]  /*50d0*/  LOP3.LUT R0, R5, R0, R6, 0xfe, !PT ;  /* 0x0000000005007212 */ /* 0x000fce00078efe06 */
.L_x_569:
[----:B------:R-:W-:Y:S05]  /*50e0*/  BSYNC B0 ;  /* 0x0000000000007941 */ /* 0x000fea0003800000 */
.L_x_568:
[----:B------:R-:W-:-:S04]  /*50f0*/  F2FP.BF16.F32.PACK_AB R0, RZ, R0 ;  /* 0x00000000ff00723e */ /* 0x000fc800000010ff */
[----:B------:R-:W-:Y:S01]  /*5100*/  PRMT R22, R0, 0x7610, R22 ;  /* 0x0000761000167816 */ /* 0x000fe20000000016 */
[----:B------:R-:W-:Y:S06]  /*5110*/  BRA `(.L_x_553) ;  /* 0x0000000400287947 */ /* 0x000fec0003800000 */
.L_x_566:
        /* <DEDUP_REMOVED lines=21> */
.L_x_575:
[----:B------:R-:W-:Y:S05]  /*5270*/  BSYNC B1 ;  /* 0x0000000000017941 */ /* 0x000fea0003800000 */
.L_x_574:
[----:B------:R-:W-:Y:S01]  /*5280*/  LEA R5, R0, 0x37800000, 0x17 ;  /* 0x3780000000057811 */ /* 0x000fe200078eb8ff */
[----:B------:R-:W-:-:S05]  /*5290*/  IMAD.SHL.U32 R0, R3, 0x200000, RZ ;  /* 0x0020000003007824 */ /* 0x000fca00078e00ff */
[----:B------:R-:W-:-:S07]  /*52a0*/  LOP3.LUT R0, R5, R0, R6, 0xfe, !PT ;  /* 0x0000000005007212 */ /* 0x000fce00078efe06 */
.L_x_573:
[----:B------:R-:W-:Y:S05]  /*52b0*/  BSYNC B0 ;  /* 0x0000000000007941 */ /* 0x000fea0003800000 */
.L_x_572:
[----:B------:R-:W-:-:S04]  /*52c0*/  F2FP.BF16.F32.PACK_AB R0, RZ, R0 ;  /* 0x00000000ff00723e */ /* 0x000fc800000010ff */
[----:B------:R-:W-:Y:S01]  /*52d0*/  PRMT R22, R0, 0x7610, R22 ;  /* 0x0000761000167816 */ /* 0x000fe20000000016 */
[----:B------:R-:W-:Y:S06]  /*52e0*/  BRA `(.L_x_553) ;  /* 0x0000000000b47947 */ /* 0x000fec0003800000 */
.L_x_565:
        /* <DEDUP_REMOVED lines=14> */
.L_x_579:
[----:B------:R-:W-:Y:S05]  /*53d0*/  BSYNC B0 ;  /* 0x0000000000007941 */ /* 0x000fea0003800000 */
.L_x_578:
[----:B------:R-:W-:-:S04]  /*53e0*/  F2FP.BF16.F32.PACK_AB R0, RZ, R0 ;  /* 0x00000000ff00723e */ /* 0x000fc800000010ff */
[----:B------:R-:W-:Y:S01]  /*53f0*/  PRMT R22, R0, 0x7610, R22 ;  /* 0x0000761000167816 */ /* 0x000fe20000000016 */
[----:B------:R-:W-:Y:S06]  /*5400*/  BRA `(.L_x_553) ;  /* 0x00000000006c7947 */ /* 0x000fec0003800000 */
.L_x_552:
        /* <DEDUP_REMOVED lines=16> */
.L_x_580:
[----:B------:R-:W-:Y:S01]  /*5510*/  PRMT R22, RZ, 0x7610, R22 ;  /* 0x00007610ff167816 */ /* 0x000fe20000000016 */
[----:B------:R-:W-:Y:S06]  /*5520*/  BRA `(.L_x_553) ;  /* 0x0000000000247947 */ /* 0x000fec0003800000 */
.L_x_577:
[----:B------:R-:W2:Y:S02]  /*5530*/  LDG.E.64 R4, desc[UR36][R4.64] ;  /* 0x0000002404047981 */ /* 0x000ea4000c1e1b00 */
[----:B--2---:R-:W0:Y:S02]  /*5540*/  I2F.U64 R0, R4 ;  /* 0x0000000400007312 */ /* 0x004e240000301000 */
[----:B0-----:R-:W-:-:S04]  /*5550*/  F2FP.BF16.F32.PACK_AB R0, RZ, R0 ;  /* 0x00000000ff00723e */ /* 0x001fc800000010ff */
[----:B------:R-:W-:Y:S01]  /*5560*/  PRMT R22, R0, 0x7610, R22 ;  /* 0x0000761000167816 */ /* 0x000fe20000000016 */
[----:B------:R-:W-:Y:S06]  /*5570*/  BRA `(.L_x_553) ;  /* 0x0000000000107947 */ /* 0x000fec0003800000 */
.L_x_576:
[----:B------:R-:W2:Y:S02]  /*5580*/  LDG.E R4, desc[UR36][R4.64] ;  /* 0x0000002404047981 */ /* 0x000ea4000c1e1900 */
[----:B--2---:R-:W-:-:S04]  /*5590*/  I2FP.F32.U32 R0, R4 ;  /* 0x0000000400007245 */ /* 0x004fc80000201000 */
[----:B------:R-:W-:-:S04]  /*55a0*/  F2FP.BF16.F32.PACK_AB R0, RZ, R0 ;  /* 0x00000000ff00723e */ /* 0x000fc800000010ff */
[----:B------:R-:W-:-:S07]  /*55b0*/  PRMT R22, R0, 0x7610, R22 ;  /* 0x0000761000167816 */ /* 0x000fce0000000016 */
.L_x_553:
[----:B------:R-:W1:Y:S01]  /*55c0*/  LDC.U8 R6, c[0x0][0x24d] ;  /* 0x00009340ff067b82 */ /* 0x000e620000000000 */
[----:B------:R-:W-:Y:S02]  /*55d0*/  ULDC UR4, c[0x0][0x254] ;  /* 0x0000950000047ab9 */ /* 0x000fe40000000800 */
[----:B------:R-:W-:-:S05]  /*55e0*/  IMAD R3, R26, UR4, RZ ;  /* 0x000000041a037c24 */ /* 0x000fca000f8e02ff */
[----:B0-----:R-:W0:Y:S01]  /*55f0*/  LDC.64 R4, c[0x0][0x240] ;  /* 0x00009000ff047b82 */ /* 0x001e220000000a00 */
[----:B-1----:R-:W-:-:S04]  /*5600*/  PRMT R0, R6, 0x9910, RZ ;  /* 0x0000991006007816 */ /* 0x002fc800000000ff */
[----:B------:R-:W-:Y:S02]  /*5610*/  ISETP.GT.AND P1, PT, R0, 0x9, PT ;  /* 0x000000090000780c */ /* 0x000fe40003f24270 */
[----:B0-----:R-:W-:-:S05]  /*5620*/  IADD3 R4, P0, R3, R4, RZ ;  /* 0x0000000403047210 */ /* 0x001fca0007f1e0ff */
[----:B------:R-:W-:-:S06]  /*5630*/  IMAD.X R5, RZ, RZ, R5, P0 ;  /* 0x000000ffff057224 */ /* 0x000fcc00000e0605 */
        /* <DEDUP_REMOVED lines=14> */
.L_x_584:
[----:B------:R-:W2:Y:S02]  /*5720*/  LDG.E.U8 R4, desc[UR36][R4.64] ;  /* 0x0000002404047981 */ /* 0x000ea4000c1e1100 */
[----:B--2---:R-:W-:-:S04]  /*5730*/  I2FP.F32.U32 R0, R4 ;  /* 0x0000000400007245 */ /* 0x004fc80000201000 */
[----:B------:R-:W-:-:S04]  /*5740*/  F2FP.BF16.F32.PACK_AB R0, RZ, R0 ;  /* 0x00000000ff00723e */ /* 0x000fc800000010ff */
[----:B------:R-:W-:Y:S01]  /*5750*/  PRMT R26, R0, 0x7610, R26 ;  /* 0x00007610001a7816 */ /* 0x000fe2000000001a */
[----:B------:R-:W-:Y:S06]  /*5760*/  BRA `(.L_x_586) ;  /* 0x0000000c00c87947 */ /* 0x000fec0003800000 */
.L_x_583:
        /* <DEDUP_REMOVED lines=11> */
.L_x_588:
[----:B------:R-:W2:Y:S02]  /*5820*/  LDG.E R4, desc[UR36][R4.64] ;  /* 0x0000002404047981 */ /* 0x000ea4000c1e1900 */
[----:B--2---:R-:W-:-:S04]  /*5830*/  I2FP.F32.S32 R0, R4 ;  /* 0x0000000400007245 */ /* 0x004fc80000201400 */
[----:B------:R-:W-:-:S04]  /*5840*/  F2FP.BF16.F32.PACK_AB R0, RZ, R0 ;  /* 0x00000000ff00723e */ /* 0x000fc800000010ff */
[----:B------:R-:W-:Y:S01]  /*5850*/  PRMT R26, R0, 0x7610, R26 ;  /* 0x00007610001a7816 */ /* 0x000fe2000000001a */
[----:B------:R-:W-:Y:S06]  /*5860*/  BRA `(.L_x_586) ;  /* 0x0000000c00887947 */ /* 0x000fec0003800000 */
.L_x_587:
[----:B------:R-:W2:Y:S02]  /*5870*/  LDG.E.U16 R4, desc[UR36][R4.64] ;  /* 0x0000002404047981 */ /* 0x000ea4000c1e1500 */
[----:B--2---:R-:W0:Y:S02]  /*5880*/  I2F.S16 R0, R4 ;  /* 0x0000000400007306 */ /* 0x004e240000101400 */
[----:B0-----:R-:W-:-:S04]  /*5890*/  F2FP.BF16.F32.PACK_AB R0, RZ, R0 ;  /* 0x00000000ff00723e */ /* 0x001fc800000010ff */
[----:B------:R-:W-:Y:S01]  /*58a0*/  PRMT R26, R0, 0x7610, R26 ;  /* 0x00007610001a7816 */ /* 0x000fe2000000001a */
[----:B------:R-:W-:Y:S06]  /*58b0*/  BRA `(.L_x_586) ;  /* 0x0000000c00747947 */ /* 0x000fec0003800000 */
.L_x_582:
        /* <DEDUP_REMOVED lines=9> */
.L_x_590:
[----:B------:R-:W2:Y:S02]  /*5950*/  LDG.E.U16 R0, desc[UR36][R4.64] ;  /* 0x0000002404007981 */ /* 0x000ea4000c1e1500 */
[----:B--2---:R-:W-:-:S05]  /*5960*/  HADD2.F32 R0, -RZ, R0.H0_H0 ;  /* 0x20000000ff007230 */ /* 0x004fca0000004100 */
[----:B------:R-:W-:-:S04]  /*5970*/  F2FP.BF16.F32.PACK_AB R0, RZ, R0 ;  /* 0x00000000ff00723e */ /* 0x000fc800000010ff */
[----:B------:R-:W-:Y:S01]  /*5980*/  PRMT R26, R0, 0x7610, R26 ;  /* 0x00007610001a7816 */ /* 0x000fe2000000001a */
[----:B------:R-:W-:Y:S06]  /*5990*/  BRA `(.L_x_586) ;  /* 0x0000000c003c7947 */ /* 0x000fec0003800000 */
.L_x_589:
        /* <DEDUP_REMOVED lines=9> */
.L_x_592:
[----:B------:R-:W2:Y:S02]  /*5a30*/  LDG.E.U16 R4, desc[UR36][R4.64] ;  /* 0x0000002404047981 */ /* 0x000ea4000c1e1500 */
[----:B--2---:R-:W-:-:S05]  /*5a40*/  HADD2.F32 R0, -RZ, R4.H0_H0 ;  /* 0x20000004ff007230 */ /* 0x004fca0000004100 */
[----:B------:R-:W-:-:S04]  /*5a50*/  F2FP.BF16.F32.PACK_AB R0, RZ, R0 ;  /* 0x00000000ff00723e */ /* 0x000fc800000010ff */
[----:B------:R-:W-:Y:S01]  /*5a60*/  PRMT R26, R0, 0x7610, R26 ;  /* 0x00007610001a7816 */ /* 0x000fe2000000001a */
[----:B------:R-:W-:Y:S06]  /*5a70*/  BRA `(.L_x_586) ;  /* 0x0000000c00047947 */ /* 0x000fec0003800000 */
.L_x_591:
        /* <DEDUP_REMOVED lines=9> */
.L_x_581:
        /* <DEDUP_REMOVED lines=14> */
.L_x_595:
        /* <DEDUP_REMOVED lines=9> */
.L_x_594:
        /* <DEDUP_REMOVED lines=28> */
.L_x_597:
        /* <DEDUP_REMOVED lines=15> */
.L_x_596:
[----:B------:R0:W5:Y:S01]  /*5f30*/  LDG.E.U16 R26, desc[UR36][R4.64] ;  /* 0x00000024041a7981 */ /* 0x000162000c1e1500 */
[----:B------:R-:W-:Y:S05]  /*5f40*/  BRA `(.L_x_586) ;  /* 0x0000000400d07947 */ /* 0x000fea0003800000 */
.L_x_593:
        /* <DEDUP_REMOVED lines=13> */
.L_x_600:
        /* <DEDUP_REMOVED lines=21> */
.L_x_604:
[----:B------:R-:W-:Y:S05]  /*6170*/  BSYNC B1 ;  /* 0x0000000000017941 */ /* 0x000fea0003800000 */
.L_x_603:
[----:B------:R-:W-:Y:S01]  /*6180*/  LEA R5, R0, 0x3b800000, 0x17 ;  /* 0x3b80000000057811 */ /* 0x000fe200078eb8ff */
[----:B------:R-:W-:-:S05]  /*6190*/  IMAD.SHL.U32 R0, R3, 0x100000, RZ ;  /* 0x0010000003007824 */ /* 0x000fca00078e00ff */
[----:B------:R-:W-:-:S07]  /*61a0*/  LOP3.LUT R0, R5, R0, R6, 0xfe, !PT ;  /* 0x0000000005007212 */ /* 0x000fce00078efe06 */
.L_x_602:
[----:B------:R-:W-:Y:S05]  /*61b0*/  BSYNC B0 ;  /* 0x0000000000007941 */ /* 0x000fea0003800000 */
.L_x_601:
[----:B------:R-:W-:-:S04]  /*61c0*/  F2FP.BF16.F32.PACK_AB R0, RZ, R0 ;  /* 0x00000000ff00723e */ /* 0x000fc800000010ff */
[----:B------:R-:W-:Y:S01]  /*61d0*/  PRMT R26, R0, 0x7610, R26 ;  /* 0x00007610001a7816 */ /* 0x000fe2000000001a */
[----:B------:R-:W-:Y:S06]  /*61e0*/  BRA `(.L_x_586) ;  /* 0x0000000400287947 */ /* 0x000fec0003800000 */
.L_x_599:
        /* <DEDUP_REMOVED lines=21> */
.L_x_608:
[----:B------:R-:W-:Y:S05]  /*6340*/  BSYNC B1 ;  /* 0x0000000000017941 */ /* 0x000fea0003800000 */
.L_x_607:
[----:B------:R-:W-:Y:S01]  /*6350*/  LEA R5, R0, 0x37800000, 0x17 ;  /* 0x3780000000057811 */ /* 0x000fe200078eb8ff */
[----:B------:R-:W-:-:S05]  /*6360*/  IMAD.SHL.U32 R0, R3, 0x200000, RZ ;  /* 0x0020000003007824 */ /* 0x000fca00078e00ff */
[----:B------:R-:W-:-:S07]  /*6370*/  LOP3.LUT R0, R5, R0, R6, 0xfe, !PT ;  /* 0x0000000005007212 */ /* 0x000fce00078efe06 */
.L_x_606:
[----:B------:R-:W-:Y:S05]  /*6380*/  BSYNC B0 ;  /* 0x0000000000007941 */ /* 0x000fea0003800000 */
.L_x_605:
[----:B------:R-:W-:-:S04]  /*6390*/  F2FP.BF16.F32.PACK_AB R0, RZ, R0 ;  /* 0x00000000ff00723e */ /* 0x000fc800000010ff */
[----:B------:R-:W-:Y:S01]  /*63a0*/  PRMT R26, R0, 0x7610, R26 ;  /* 0x00007610001a7816 */ /* 0x000fe2000000001a */
[----:B------:R-:W-:Y:S06]  /*63b0*/  BRA `(.L_x_586) ;  /* 0x0000000000b47947 */ /* 0x000fec0003800000 */
.L_x_598:
        /* <DEDUP_REMOVED lines=14> */
.L_x_612:
[----:B------:R-:W-:Y:S05]  /*64a0*/  BSYNC B0 ;  /* 0x0000000000007941 */ /* 0x000fea0003800000 */
.L_x_611:
[----:B------:R-:W-:-:S04]  /*64b0*/  F2FP.BF16.F32.PACK_AB R0, RZ, R0 ;  /* 0x00000000ff00723e */ /* 0x000fc800000010ff */
[----:B------:R-:W-:Y:S01]  /*64c0*/  PRMT R26, R0, 0x7610, R26 ;  /* 0x00007610001a7816 */ /* 0x000fe2000000001a */
[----:B------:R-:W-:Y:S06]  /*64d0*/  BRA `(.L_x_586) ;  /* 0x00000000006c7947 */ /* 0x000fec0003800000 */
.L_x_585:
        /* <DEDUP_REMOVED lines=16> */
.L_x_613:
[----:B------:R-:W-:Y:S01]  /*65e0*/  PRMT R26, RZ, 0x7610, R26 ;  /* 0x00007610ff1a7816 */ /* 0x000fe2000000001a */
[----:B------:R-:W-:Y:S06]  /*65f0*/  BRA `(.L_x_586) ;  /* 0x0000000000247947 */ /* 0x000fec0003800000 */
.L_x_610:
[----:B------:R-:W2:Y:S02]  /*6600*/  LDG.E.64 R4, desc[UR36][R4.64] ;  /* 0x0000002404047981 */ /* 0x000ea4000c1e1b00 */
[----:B--2---:R-:W0:Y:S02]  /*6610*/  I2F.U64 R0, R4 ;  /* 0x0000000400007312 */ /* 0x004e240000301000 */
[----:B0-----:R-:W-:-:S04]  /*6620*/  F2FP.BF16.F32.PACK_AB R0, RZ, R0 ;  /* 0x00000000ff00723e */ /* 0x001fc800000010ff */
[----:B------:R-:W-:Y:S01]  /*6630*/  PRMT R26, R0, 0x7610, R26 ;  /* 0x00007610001a7816 */ /* 0x000fe2000000001a */
[----:B------:R-:W-:Y:S06]  /*6640*/  BRA `(.L_x_586) ;  /* 0x0000000000107947 */ /* 0x000fec0003800000 */
.L_x_609:
[----:B------:R-:W2:Y:S02]  /*6650*/  LDG.E R4, desc[UR36][R4.64] ;  /* 0x0000002404047981 */ /* 0x000ea4000c1e1900 */
[----:B--2---:R-:W-:-:S04]  /*6660*/  I2FP.F32.U32 R0, R4 ;  /* 0x0000000400007245 */ /* 0x004fc80000201000 */
[----:B------:R-:W-:-:S04]  /*6670*/  F2FP.BF16.F32.PACK_AB R0, RZ, R0 ;  /* 0x00000000ff00723e */ /* 0x000fc800000010ff */
[----:B------:R-:W-:-:S07]  /*6680*/  PRMT R26, R0, 0x7610, R26 ;  /* 0x00007610001a7816 */ /* 0x000fce000000001a */
.L_x_586:
[----:B------:R-:W-:-:S07]  /*6690*/  VIADD R27, R27, 0x80 ;  /* 0x000000801b1b7836 */ /* 0x000fce0000000000 */
.L_x_547:
[----:B------:R-:W-:Y:S05]  /*66a0*/  BSYNC B6 ;  /* 0x0000000000067941 */ /* 0x000fea0003800000 */
.L_x_546:
        /* <DEDUP_REMOVED lines=26> */
.L_x_619:
[----:B------:R-:W2:Y:S02]  /*6850*/  LDG.E.U8 R4, desc[UR36][R4.64] ;  /* 0x0000002404047981 */ /* 0x000ea4000c1e1100 */
[----:B--2---:R-:W-:-:S04]  /*6860*/  I2FP.F32.U32 R0, R4 ;  /* 0x0000000400007245 */ /* 0x004fc80000201000 */
[----:B------:R-:W-:-:S04]  /*6870*/  F2FP.BF16.F32.PACK_AB R0, RZ, R0 ;  /* 0x00000000ff00723e */ /* 0x000fc800000010ff */
[----:B------:R-:W-:Y:S01]  /*6880*/  PRMT R17, R0, 0x7610, R17 ;  /* 0x0000761000117816 */ /* 0x000fe20000000011 */
[----:B------:R-:W-:Y:S06]  /*6890*/  BRA `(.L_x_621) ;  /* 0x0000000c00c87947 */ /* 0x000fec0003800000 */
.L_x_618:
        /* <DEDUP_REMOVED lines=11> */
.L_x_623:
[----:B------:R-:W2:Y:S02]  /*6950*/  LDG.E R4, desc[UR36][R4.64] ;  /* 0x0000002404047981 */ /* 0x000ea4000c1e1900 */
[----:B--2---:R-:W-:-:S04]  /*6960*/  I2FP.F32.S32 R0, R4 ;  /* 0x0000000400007245 */ /* 0x004fc80000201400 */
[----:B------:R-:W-:-:S04]  /*6970*/  F2FP.BF16.F32.PACK_AB R0, RZ, R0 ;  /* 0x00000000ff00723e */ /* 0x000fc800000010ff */
[----:B------:R-:W-:Y:S01]  /*6980*/  PRMT R17, R0, 0x7610, R17 ;  /* 0x0000761000117816 */ /* 0x000fe20000000011 */
[----:B------:R-:W-:Y:S06]  /*6990*/  BRA `(.L_x_621) ;  /* 0x0000000c00887947 */ /* 0x000fec0003800000 */
.L_x_622:
[----:B------:R-:W2:Y:S02]  /*69a0*/  LDG.E.U16 R4, desc[UR36][R4.64] ;  /* 0x0000002404047981 */ /* 0x000ea4000c1e1500 */
[----:B--2---:R-:W0:Y:S02]  /*69b0*/  I2F.S16 R0, R4 ;  /* 0x0000000400007306 */ /* 0x004e240000101400 */
[----:B0-----:R-:W-:-:S04]  /*69c0*/  F2FP.BF16.F32.PACK_AB R0, RZ, R0 ;  /* 0x00000000ff00723e */ /* 0x001fc800000010ff */
[----:B------:R-:W-:Y:S01]  /*69d0*/  PRMT R17, R0, 0x7610, R17 ;  /* 0x0000761000117816 */ /* 0x000fe20000000011 */
[----:B------:R-:W-:Y:S06]  /*69e0*/  BRA `(.L_x_621) ;  /* 0x0000000c00747947 */ /* 0x000fec0003800000 */
.L_x_617:
        /* <DEDUP_REMOVED lines=9> */
.L_x_625:
[----:B------:R-:W2:Y:S02]  /*6a80*/  LDG.E.U16 R0, desc[UR36][R4.64] ;  /* 0x0000002404007981 */ /* 0x000ea4000c1e1500 */
[----:B--2---:R-:W-:-:S05]  /*6a90*/  HADD2.F32 R0, -RZ, R0.H0_H0 ;  /* 0x20000000ff007230 */ /* 0x004fca0000004100 */
[----:B------:R-:W-:-:S04]  /*6aa0*/  F2FP.BF16.F32.PACK_AB R0, RZ, R0 ;  /* 0x00000000ff00723e */ /* 0x000fc800000010ff */
[----:B------:R-:W-:Y:S01]  /*6ab0*/  PRMT R17, R0, 0x7610, R17 ;  /* 0x0000761000117816 */ /* 0x000fe20000000011 */
[----:B------:R-:W-:Y:S06]  /*6ac0*/  BRA `(.L_x_621) ;  /* 0x0000000c003c7947 */ /* 0x000fec0003800000 */
.L_x_624:
        /* <DEDUP_REMOVED lines=9> */
.L_x_627:
[----:B------:R-:W2:Y:S02]  /*6b60*/  LDG.E.U16 R4, desc[UR36][R4.64] ;  /* 0x0000002404047981 */ /* 0x000ea4000c1e1500 */
[----:B--2---:R-:W-:-:S05]  /*6b70*/  HADD2.F32 R0, -RZ, R4.H0_H0 ;  /* 0x20000004ff007230 */ /* 0x004fca0000004100 */
[----:B------:R-:W-:-:S04]  /*6b80*/  F2FP.BF16.F32.PACK_AB R0, RZ, R0 ;  /* 0x00000000ff00723e */ /* 0x000fc800000010ff */
[----:B------:R-:W-:Y:S01]  /*6b90*/  PRMT R17, R0, 0x7610, R17 ;  /* 0x0000761000117816 */ /* 0x000fe20000000011 */
[----:B------:R-:W-:Y:S06]  /*6ba0*/  BRA `(.L_x_621) ;  /* 0x0000000c00047947 */ /* 0x000fec0003800000 */
.L_x_626:
        /* <DEDUP_REMOVED lines=9> */
.L_x_616:
        /* <DEDUP_REMOVED lines=14> */
.L_x_630:
        /* <DEDUP_REMOVED lines=9> */
.L_x_629:
        /* <DEDUP_REMOVED lines=28> */
.L_x_632:
        /* <DEDUP_REMOVED lines=15> */
.L_x_631:
[----:B------:R0:W5:Y:S01]  /*7060*/  LDG.E.U16 R17, desc[UR36][R4.64] ;  /* 0x0000002404117981 */ /* 0x000162000c1e1500 */
[----:B------:R-:W-:Y:S05]  /*7070*/  BRA `(.L_x_621) ;  /* 0x0000000400d07947 */ /* 0x000fea0003800000 */
.L_x_628:
        /* <DEDUP_REMOVED lines=13> */
.L_x_635:
        /* <DEDUP_REMOVED lines=21> */
.L_x_639:
[----:B------:R-:W-:Y:S05]  /*72a0*/  BSYNC B1 ;  /* 0x0000000000017941 */ /* 0x000fea0003800000 */
.L_x_638:
[----:B------:R-:W-:Y:S01]  /*72b0*/  LEA R5, R0, 0x3b800000, 0x17 ;  /* 0x3b80000000057811 */ /* 0x000fe200078eb8ff */
[----:B------:R-:W-:-:S05]  /*72c0*/  IMAD.SHL.U32 R0, R3, 0x100000, RZ ;  /* 0x0010000003007824 */ /* 0x000fca00078e00ff */
[----:B------:R-:W-:-:S07]  /*72d0*/  LOP3.LUT R0, R5, R0, R6, 0xfe, !PT ;  /* 0x0000000005007212 */ /* 0x000fce00078efe06 */
.L_x_637:
[----:B------:R-:W-:Y:S05]  /*72e0*/  BSYNC B0 ;  /* 0x0000000000007941 */ /* 0x000fea0003800000 */
.L_x_636:
[----:B------:R-:W-:-:S04]  /*72f0*/  F2FP.BF16.F32.PACK_AB R0, RZ, R0 ;  /* 0x00000000ff00723e */ /* 0x000fc800000010ff */
[----:B------:R-:W-:Y:S01]  /*7300*/  PRMT R17, R0, 0x7610, R17 ;  /* 0x0000761000117816 */ /* 0x000fe20000000011 */
[----:B------:R-:W-:Y:S06]  /*7310*/  BRA `(.L_x_621) ;  /* 0x0000000400287947 */ /* 0x000fec0003800000 */
.L_x_634:
        /* <DEDUP_REMOVED lines=21> */
.L_x_643:
[----:B------:R-:W-:Y:S05]  /*7470*/  BSYNC B1 ;  /* 0x0000000000017941 */ /* 0x000fea0003800000 */
.L_x_642:
[----:B------:R-:W-:Y:S01]  /*7480*/  LEA R5, R0, 0x37800000, 0x17 ;  /* 0x3780000000057811 */ /* 0x000fe200078eb8ff */
[----:B------:R-:W-:-:S05]  /*7490*/  IMAD.SHL.U32 R0, R3, 0x200000, RZ ;  /* 0x0020000003007824 */ /* 0x000fca00078e00ff */
[----:B------:R-:W-:-:S07]  /*74a0*/  LOP3.LUT R0, R5, R0, R6, 0xfe, !PT ;  /* 0x0000000005007212 */ /* 0x000fce00078efe06 */
.L_x_641:
[----:B------:R-:W-:Y:S05]  /*74b0*/  BSYNC B0 ;  /* 0x0000000000007941 */ /* 0x000fea0003800000 */
.L_x_640:
[----:B------:R-:W-:-:S04]  /*74c0*/  F2FP.BF16.F32.PACK_AB R0, RZ, R0 ;  /* 0x00000000ff00723e */ /* 0x000fc800000010ff */
[----:B------:R-:W-:Y:S01]  /*74d0*/  PRMT R17, R0, 0x7610, R17 ;  /* 0x0000761000117816 */ /* 0x000fe20000000011 */
[----:B------:R-:W-:Y:S06]  /*74e0*/  BRA `(.L_x_621) ;  /* 0x0000000000b47947 */ /* 0x000fec0003800000 */
.L_x_633:
        /* <DEDUP_REMOVED lines=14> */
.L_x_647:
[----:B------:R-:W-:Y:S05]  /*75d0*/  BSYNC B0 ;  /* 0x0000000000007941 */ /* 0x000fea0003800000 */
.L_x_646:
[----:B------:R-:W-:-:S04]  /*75e0*/  F2FP.BF16.F32.PACK_AB R0, RZ, R0 ;  /* 0x00000000ff00723e */ /* 0x000fc800000010ff */
[----:B------:R-:W-:Y:S01]  /*75f0*/  PRMT R17, R0, 0x7610, R17 ;  /* 0x0000761000117816 */ /* 0x000fe20000000011 */
[----:B------:R-:W-:Y:S06]  /*7600*/  BRA `(.L_x_621) ;  /* 0x00000000006c7947 */ /* 0x000fec0003800000 */
.L_x_620:
        /* <DEDUP_REMOVED lines=16> */
.L_x_648:
[----:B------:R-:W-:Y:S01]  /*7710*/  PRMT R17, RZ, 0x7610, R17 ;  /* 0x00007610ff117816 */ /* 0x000fe20000000011 */
[----:B------:R-:W-:Y:S06]  /*7720*/  BRA `(.L_x_621) ;  /* 0x0000000000247947 */ /* 0x000fec0003800000 */
.L_x_645:
[----:B------:R-:W2:Y:S02]  /*7730*/  LDG.E.64 R4, desc[UR36][R4.64] ;  /* 0x0000002404047981 */ /* 0x000ea4000c1e1b00 */
[----:B--2---:R-:W0:Y:S02]  /*7740*/  I2F.U64 R0, R4 ;  /* 0x0000000400007312 */ /* 0x004e240000301000 */
[----:B0-----:R-:W-:-:S04]  /*7750*/  F2FP.BF16.F32.PACK_AB R0, RZ, R0 ;  /* 0x00000000ff00723e */ /* 0x001fc800000010ff */
[----:B------:R-:W-:Y:S01]  /*7760*/  PRMT R17, R0, 0x7610, R17 ;  /* 0x0000761000117816 */ /* 0x000fe20000000011 */
[----:B------:R-:W-:Y:S06]  /*7770*/  BRA `(.L_x_621) ;  /* 0x0000000000107947 */ /* 0x000fec0003800000 */
.L_x_644:
[----:B------:R-:W2:Y:S02]  /*7780*/  LDG.E R4, desc[UR36][R4.64] ;  /* 0x0000002404047981 */ /* 0x000ea4000c1e1900 */
[----:B--2---:R-:W-:-:S04]  /*7790*/  I2FP.F32.U32 R0, R4 ;  /* 0x0000000400007245 */ /* 0x004fc80000201000 */
[----:B------:R-:W-:-:S04]  /*77a0*/  F2FP.BF16.F32.PACK_AB R0, RZ, R0 ;  /* 0x00000000ff00723e */ /* 0x000fc800000010ff */
[----:B------:R-:W-:-:S07]  /*77b0*/  PRMT R17, R0, 0x7610, R17 ;  /* 0x0000761000117816 */ /* 0x000fce0000000011 */
.L_x_621:
        /* <DEDUP_REMOVED lines=21> */
.L_x_652:
[----:B------:R-:W2:Y:S02]  /*7910*/  LDG.E.U8 R4, desc[UR36][R4.64] ;  /* 0x0000002404047981 */ /* 0x000ea4000c1e1100 */
[----:B--2---:R-:W-:-:S04]  /*7920*/  I2FP.F32.U32 R0, R4 ;  /* 0x0000000400007245 */ /* 0x004fc80000201000 */
[----:B------:R-:W-:Y:S01]  /*7930*/  F2FP.BF16.F32.PACK_AB R0, RZ, R0 ;  /* 0x00000000ff00723e */ /* 0x000fe200000010ff */
[----:B------:R-:W-:Y:S06]  /*7940*/  BRA `(.L_x_615) ;  /* 0x0000000c008c7947 */ /* 0x000fec0003800000 */
.L_x_651:
        /* <DEDUP_REMOVED lines=10> */
.L_x_655:
[----:B------:R-:W2:Y:S02]  /*79f0*/  LDG.E R4, desc[UR36][R4.64] ;  /* 0x0000002404047981 */ /* 0x000ea4000c1e1900 */
[----:B--2---:R-:W-:-:S04]  /*7a00*/  I2FP.F32.S32 R0, R4 ;  /* 0x0000000400007245 */ /* 0x004fc80000201400 */
[----:B------:R-:W-:Y:S01]  /*7a10*/  F2FP.BF16.F32.PACK_AB R0, RZ, R0 ;  /* 0x00000000ff00723e */ /* 0x000fe200000010ff */
[----:B------:R-:W-:Y:S06]  /*7a20*/  BRA `(.L_x_615) ;  /* 0x0000000c00547947 */ /* 0x000fec0003800000 */
.L_x_654:
[----:B------:R-:W2:Y:S02]  /*7a30*/  LDG.E.U16 R4, desc[UR36][R4.64] ;  /* 0x0000002404047981 */ /* 0x000ea4000c1e1500 */
[----:B--2---:R-:W0:Y:S02]  /*7a40*/  I2F.S16 R0, R4 ;  /* 0x0000000400007306 */ /* 0x004e240000101400 */
[----:B0-----:R-:W-:Y:S01]  /*7a50*/  F2FP.BF16.F32.PACK_AB R0, RZ, R0 ;  /* 0x00000000ff00723e */ /* 0x001fe200000010ff */
[----:B------:R-:W-:Y:S06]  /*7a60*/  BRA `(.L_x_615) ;  /* 0x0000000c00447947 */ /* 0x000fec0003800000 */
.L_x_650:
        /* <DEDUP_REMOVED lines=9> */
.L_x_657:
[----:B------:R-:W2:Y:S02]  /*7b00*/  LDG.E.U16 R0, desc[UR36][R4.64] ;  /* 0x0000002404007981 */ /* 0x000ea4000c1e1500 */
[----:B--2---:R-:W-:-:S05]  /*7b10*/  HADD2.F32 R0, -RZ, R0.H0_H0 ;  /* 0x20000000ff007230 */ /* 0x004fca0000004100 */
[----:B------:R-:W-:Y:S01]  /*7b20*/  F2FP.BF16.F32.PACK_AB R0, RZ, R0 ;  /* 0x00000000ff00723e */ /* 0x000fe200000010ff */
[----:B------:R-:W-:Y:S06]  /*7b30*/  BRA `(.L_x_615) ;  /* 0x0000000c00107947 */ /* 0x000fec0003800000 */
.L_x_656:
        /* <DEDUP_REMOVED lines=9> */
.L_x_659:
[----:B------:R-:W2:Y:S02]  /*7bd0*/  LDG.E.U16 R4, desc[UR36][R4.64] ;  /* 0x0000002404047981 */ /* 0x000ea4000c1e1500 */
[----:B--2---:R-:W-:-:S05]  /*7be0*/  HADD2.F32 R0, -RZ, R4.H0_H0 ;  /* 0x20000004ff007230 */ /* 0x004fca0000004100 */
[----:B------:R-:W-:Y:S01]  /*7bf0*/  F2FP.BF16.F32.PACK_AB R0, RZ, R0 ;  /* 0x00000000ff00723e */ /* 0x000fe200000010ff */
[----:B------:R-:W-:Y:S06]  /*7c00*/  BRA `(.L_x_615) ;  /* 0x0000000800dc7947 */ /* 0x000fec0003800000 */
.L_x_658:
        /* <DEDUP_REMOVED lines=8> */
.L_x_649:
        /* <DEDUP_REMOVED lines=13> */
.L_x_662:
        /* <DEDUP_REMOVED lines=8> */
.L_x_661:
        /* <DEDUP_REMOVED lines=28> */
.L_x_664:
        /* <DEDUP_REMOVED lines=12> */
[----:B------:R-:W-:Y:S01]  /*8060*/  F2FP.BF16.F32.PACK_AB R0, RZ, R0 ;  /* 0x00000000ff00723e */ /* 0x000fe200000010ff */
[----:B------:R-:W-:Y:S06]  /*8070*/  BRA `(.L_x_615) ;  /* 0x0000000400c07947 */ /* 0x000fec0003800000 */
.L_x_663:
[----:B------:R1:W5:Y:S01]  /*8080*/  LDG.E.U16 R0, desc[UR36][R4.64] ;  /* 0x0000002404007981 */ /* 0x000362000c1e1500 */
[----:B------:R-:W-:Y:S05]  /*8090*/  BRA `(.L_x_615) ;  /* 0x0000000400b87947 */ /* 0x000fea0003800000 */
.L_x_660:
        /* <DEDUP_REMOVED lines=12> */
.L_x_667:
        /* <DEDUP_REMOVED lines=21> */
.L_x_671:
[----:B------:R-:W-:Y:S05]  /*82b0*/  BSYNC B1 ;  /* 0x0000000000017941 */ /* 0x000fea0003800000 */
.L_x_670:
[----:B------:R-:W-:Y:S01]  /*82c0*/  LEA R5, R0, 0x3b800000, 0x17 ;  /* 0x3b80000000057811 */ /* 0x000fe200078eb8ff */
[----:B------:R-:W-:-:S05]  /*82d0*/  IMAD.SHL.U32 R0, R3, 0x100000, RZ ;  /* 0x0010000003007824 */ /* 0x000fca00078e00ff */
[----:B------:R-:W-:-:S07]  /*82e0*/  LOP3.LUT R0, R5, R0, R6, 0xfe, !PT ;  /* 0x0000000005007212 */ /* 0x000fce00078efe06 */
.L_x_669:
[----:B------:R-:W-:Y:S05]  /*82f0*/  BSYNC B0 ;  /* 0x0000000000007941 */ /* 0x000fea0003800000 */
.L_x_668:
[----:B------:R-:W-:Y:S01]  /*8300*/  F2FP.BF16.F32.PACK_AB R0, RZ, R0 ;  /* 0x00000000ff00723e */ /* 0x000fe200000010ff */
[----:B------:R-:W-:Y:S06]  /*8310*/  BRA `(.L_x_615) ;  /* 0x0000000400187947 */ /* 0x000fec0003800000 */
.L_x_666:
        /* <DEDUP_REMOVED lines=21> */
.L_x_675:
[----:B------:R-:W-:Y:S05]  /*8470*/  BSYNC B1 ;  /* 0x0000000000017941 */ /* 0x000fea0003800000 */
.L_x_674:
[----:B------:R-:W-:Y:S01]  /*8480*/  LEA R5, R0, 0x37800000, 0x17 ;  /* 0x3780000000057811 */ /* 0x000fe200078eb8ff */
[----:B------:R-:W-:-:S05]  /*8490*/  IMAD.SHL.U32 R0, R3, 0x200000, RZ ;  /* 0x0020000003007824 */ /* 0x000fca00078e00ff */
[----:B------:R-:W-:-:S07]  /*84a0*/  LOP3.LUT R0, R5, R0, R6, 0xfe, !PT ;  /* 0x0000000005007212 */ /* 0x000fce00078efe06 */
.L_x_673:
[----:B------:R-:W-:Y:S05]  /*84b0*/  BSYNC B0 ;  /* 0x0000000000007941 */ /* 0x000fea0003800000 */
.L_x_672:
[----:B------:R-:W-:Y:S01]  /*84c0*/  F2FP.BF16.F32.PACK_AB R0, RZ, R0 ;  /* 0x00000000ff00723e */ /* 0x000fe200000010ff */
[----:B------:R-:W-:Y:S06]  /*84d0*/  BRA `(.L_x_615) ;  /* 0x0000000000a87947 */ /* 0x000fec0003800000 */
.L_x_665:
        /* <DEDUP_REMOVED lines=14> */
.L_x_679:
[----:B------:R-:W-:Y:S05]  /*85c0*/  BSYNC B0 ;  /* 0x0000000000007941 */ /* 0x000fea0003800000 */
.L_x_678:
[----:B------:R-:W-:Y:S01]  /*85d0*/  F2FP.BF16.F32.PACK_AB R0, RZ, R0 ;  /* 0x00000000ff00723e */ /* 0x000fe200000010ff */
[----:B------:R-:W-:Y:S06]  /*85e0*/  BRA `(.L_x_615) ;  /* 0x0000000000647947 */ /* 0x000fec0003800000 */
.L_x_653:
        /* <DEDUP_REMOVED lines=16> */
.L_x_680:
[----:B------:R-:W-:Y:S01]  /*86f0*/  PRMT R0, RZ, 0x7610, R0 ;  /* 0x00007610ff007816 */ /* 0x000fe20000000000 */
[----:B------:R-:W-:Y:S06]  /*8700*/  BRA `(.L_x_615) ;  /* 0x00000000001c7947 */ /* 0x000fec0003800000 */
.L_x_677:
[----:B------:R-:W2:Y:S02]  /*8710*/  LDG.E.64 R4, desc[UR36][R4.64] ;  /* 0x0000002404047981 */ /* 0x000ea4000c1e1b00 */
[----:B--2---:R-:W0:Y:S02]  /*8720*/  I2F.U64 R0, R4 ;  /* 0x0000000400007312 */ /* 0x004e240000301000 */
[----:B0-----:R-:W-:Y:S01]  /*8730*/  F2FP.BF16.F32.PACK_AB R0, RZ, R0 ;  /* 0x00000000ff00723e */ /* 0x001fe200000010ff */
[----:B------:R-:W-:Y:S06]  /*8740*/  BRA `(.L_x_615) ;  /* 0x00000000000c7947 */ /* 0x000fec0003800000 */
.L_x_676:
[----:B------:R-:W2:Y:S02]  /*8750*/  LDG.E R4, desc[UR36][R4.64] ;  /* 0x0000002404047981 */ /* 0x000ea4000c1e1900 */
[----:B--2---:R-:W-:-:S04]  /*8760*/  I2FP.F32.U32 R0, R4 ;  /* 0x0000000400007245 */ /* 0x004fc80000201000 */
[----:B------:R-:W-:-:S07]  /*8770*/  F2FP.BF16.F32.PACK_AB R0, RZ, R0 ;  /* 0x00000000ff00723e */ /* 0x000fce00000010ff */
.L_x_615:
[----:B------:R-:W-:Y:S05]  /*8780*/  BSYNC B6 ;  /* 0x0000000000067941 */ /* 0x000fea0003800000 */
.L_x_614:
[----:B------:R-:W2:Y:S01]  /*8790*/  S2R R25, SR_TID.X ;  /* 0x0000000000197919 */ /* 0x000ea20000002100 */
[----:B------:R-:W-:Y:S01]  /*87a0*/  BSSY B6, `(.L_x_681) ;  /* 0x000013a000067945 */ /* 0x000fe20003800000 */
[C---:B--2---:R-:W-:Y:S01]  /*87b0*/  ISETP.GE.AND P1, PT, R25.reuse, R16, PT ;  /* 0x000000101900720c */ /* 0x044fe20003f26270 */
[----:B01----:R-:W-:-:S05]  /*87c0*/  VIADD R5, R25, 0x100 ;  /* 0x0000010019057836 */ /* 0x003fca0000000000 */
[----:B------:R-:W-:Y:S01]  /*87d0*/  ISETP.GE.AND P3, PT, R5, R16, PT ;  /* 0x000000100500720c */ /* 0x000fe20003f66270 */
[----:B------:R-:W-:-:S05]  /*87e0*/  VIADD R5, R25, 0x180 ;  /* 0x0000018019057836 */ /* 0x000fca0000000000 */
[----:B------:R-:W-:Y:S01]  /*87f0*/  ISETP.GE.AND P2, PT, R5, R16, PT ;  /* 0x000000100500720c */ /* 0x000fe20003f46270 */
[----:B-----5:R-:W-:Y:S02]  /*8800*/  @!P1 IMAD.U32 R24, R24, 0x10000, RZ ;  /* 0x0001000018189824 */ /* 0x020fe400078e00ff */
[----:B------:R-:W-:-:S03]  /*8810*/  @!P1 IMAD.U32 R23, R23, 0x10000, RZ ;  /* 0x0001000017179824 */ /* 0x000fc600078e00ff */
[C---:B------:R-:W-:Y:S01]  /*8820*/  @!P1 FSETP.GT.FTZ.AND P0, PT, R24.reuse, -3, PT ;  /* 0xc04000001800980b */ /* 0x040fe20003f14000 */
[----:B------:R-:W-:Y:S01]  /*8830*/  @!P1 FMUL.FTZ R4, R23, 0.16666667163372039795 ;  /* 0x3e2aaaab17049820 */ /* 0x000fe20000410000 */
[----:B------:R-:W-:Y:S01]  /*8840*/  @!P1 FSETP.GEU.FTZ.AND P4, PT, R24, 3, PT ;  /* 0x404000001800980b */ /* 0x000fe20003f9e000 */
[----:B------:R-:W-:Y:S02]  /*8850*/  @!P3 IMAD.U32 R26, R26, 0x10000, RZ ;  /* 0x000100001a1ab824 */ /* 0x000fe400078e00ff */
[----:B------:R-:W-:Y:S01]  /*8860*/  VIADD R23, R25, 0x80 ;  /* 0x0000008019177836 */ /* 0x000fe20000000000 */
[----:B------:R-:W-:Y:S01]  /*8870*/  @!P1 PLOP3.LUT P0, PT, P0, P4, PT, 0x20, 0x0 ;  /* 0x000000000000981c */ /* 0x000fe20000708470 */
[----:B------:R-:W-:Y:S01]  /*8880*/  @!P3 IMAD.U32 R5, R22, 0x10000, RZ ;  /* 0x000100001605b824 */ /* 0x000fe200078e00ff */
[----:B------:R-:W-:Y:S01]  /*8890*/  @!P3 FSETP.GEU.FTZ.AND P5, PT, R26, 3, PT ;  /* 0x404000001a00b80b */ /* 0x000fe20003fbe000 */
[----:B------:R-:W-:Y:S01]  /*88a0*/  @!P2 IMAD.U32 R6, R0, 0x10000, RZ ;  /* 0x000100000006a824 */ /* 0x000fe200078e00ff */
[----:B------:R-:W-:Y:S01]  /*88b0*/  @!P1 FSEL R4, R4, RZ, P0 ;  /* 0x000000ff04049208 */ /* 0x000fe20000000000 */
[----:B------:R-:W-:Y:S01]  /*88c0*/  @!P3 FMUL.FTZ R5, R5, 0.16666667163372039795 ;  /* 0x3e2aaaab0505b820 */ /* 0x000fe20000410000 */
[----:B------:R-:W-:Y:S01]  /*88d0*/  @!P3 FSETP.GT.FTZ.AND P0, PT, R26, -3, PT ;  /* 0xc04000001a00b80b */ /* 0x000fe20003f14000 */
[----:B------:R-:W-:Y:S01]  /*88e0*/  @!P2 IMAD.U32 R0, R17, 0x10000, RZ ;  /* 0x000100001100a824 */ /* 0x000fe200078e00ff */
[----:B------:R-:W-:Y:S01]  /*88f0*/  ISETP.GE.AND P4, PT, R23, R16, PT ;  /* 0x000000101700720c */ /* 0x000fe20003f86270 */
[----:B------:R0:W1:Y:S01]  /*8900*/  @!P1 F2F.BF16.F32 R3, R4 ;  /* 0x0000000400039304 */ /* 0x0000620000202000 */
[----:B------:R-:W-:Y:S01]  /*8910*/  @!P3 PLOP3.LUT P0, PT, P0, P5, PT, 0x20, 0x0 ;  /* 0x000000000000b81c */ /* 0x000fe2000070a470 */
[----:B------:R-:W-:Y:S01]  /*8920*/  @!P2 FMUL.FTZ R0, R0, 0.16666667163372039795 ;  /* 0x3e2aaaab0000a820 */ /* 0x000fe20000410000 */
[----:B------:R-:W-:-:S02]  /*8930*/  @!P2 FSETP.GEU.FTZ.AND P5, PT, R6, 3, PT ;  /* 0x404000000600a80b */ /* 0x000fc40003fbe000 */
[----:B------:R-:W-:Y:S02]  /*8940*/  @!P3 FSEL R5, R5, RZ, P0 ;  /* 0x000000ff0505b208 */ /* 0x000fe40000000000 */
[----:B------:R-:W-:Y:S02]  /*8950*/  @!P2 FSETP.GT.FTZ.AND P0, PT, R6, -3, PT ;  /* 0xc04000000600a80b */ /* 0x000fe40003f14000 */
[----:B------:R2:W3:Y:S02]  /*8960*/  @!P3 F2F.BF16.F32 R17, R5 ;  /* 0x000000050011b304 */ /* 0x0004e40000202000 */
[----:B------:R-:W-:Y:S01]  /*8970*/  @!P2 PLOP3.LUT P0, PT, P0, P5, PT, 0x20, 0x0 ;  /* 0x000000000000a81c */ /* 0x000fe2000070a470 */
[----:B0-----:R-:W-:-:S03]  /*8980*/  @!P4 IMAD.U32 R4, R18, 0x10000, RZ ;  /* 0x000100001204c824 */ /* 0x001fc600078e00ff */
[----:B------:R-:W-:Y:S01]  /*8990*/  @!P2 FSEL R6, R0, RZ, P0 ;  /* 0x000000ff0006a208 */ /* 0x000fe20000000000 */
[----:B------:R-:W-:Y:S01]  /*89a0*/  @!P4 IMAD.U32 R0, R19, 0x10000, RZ ;  /* 0x000100001300c824 */ /* 0x000fe200078e00ff */
[C---:B------:R-:W-:Y:S01]  /*89b0*/  @!P4 FSETP.GT.FTZ.AND P0, PT, R4.reuse, -3, PT ;  /* 0xc04000000400c80b */ /* 0x040fe20003f14000 */
[----:B------:R-:W0:Y:S01]  /*89c0*/  LDC.U8 R19, c[0x0][0x258] ;  /* 0x00009600ff137b82 */ /* 0x000e220000000000 */
[----:B------:R-:W-:Y:S01]  /*89d0*/  @!P4 FSETP.GEU.FTZ.AND P3, PT, R4, 3, PT ;  /* 0x404000000400c80b */ /* 0x000fe20003f7e000 */
[----:B------:R-:W-:Y:S01]  /*89e0*/  @!P4 FMUL.FTZ R0, R0, 0.16666667163372039795 ;  /* 0x3e2aaaab0000c820 */ /* 0x000fe20000410000 */
[----:B------:R2:W4:Y:S02]  /*89f0*/  @!P2 F2F.BF16.F32 R18, R6 ;  /* 0x000000060012a304 */ /* 0x0005240000202000 */
[----:B------:R-:W-:-:S04]  /*8a00*/  @!P4 PLOP3.LUT P0, PT, P0, P3, PT, 0x20, 0x0 ;  /* 0x000000000000c81c */ /* 0x000fc80000706470 */
[----:B------:R-:W-:-:S04]  /*8a10*/  @!P4 FSEL R0, R0, RZ, P0 ;  /* 0x000000ff0000c208 */ /* 0x000fc80000000000 */
[----:B------:R2:W0:Y:S01]  /*8a20*/  @!P4 F2F.BF16.F32 R22, R0 ;  /* 0x000000000016c304 */ /* 0x0004220000202000 */
[----:B-1-3--:R-:W-:Y:S05]  /*8a30*/  @P1 BRA `(.L_x_682) ;  /* 0x0000001000401947 */ /* 0x00afea0003800000 */
[----:B------:R-:W1:Y:S01]  /*8a40*/  LDC.64 R8, c[0x0][0x230] ;  /* 0x00008c00ff087b82 */ /* 0x000e620000000a00 */
[----:B0-2---:R-:W-:Y:S01]  /*8a50*/  PRMT R0, R19, 0x9910, RZ ;  /* 0x0000991013007816 */ /* 0x005fe200000000ff */
[----:B------:R-:W-:Y:S01]  /*8a60*/  IMAD R25, R2, 0x200, R25 ;  /* 0x0000020002197824 */ /* 0x000fe200078e0219 */
[----:B------:R-:W-:Y:S02]  /*8a70*/  ULDC UR4, c[0x0][0x25c] ;  /* 0x0000970000047ab9 */ /* 0x000fe40000000800 */
[----:B------:R-:W-:Y:S01]  /*8a80*/  ISETP.GT.AND P0, PT, R0, 0x9, PT ;  /* 0x000000090000780c */ /* 0x000fe20003f04270 */
[----:B------:R-:W-:-:S05]  /*8a90*/  IMAD R25, R25, UR4, RZ ;  /* 0x0000000419197c24 */ /* 0x000fca000f8e02ff */
[----:B-1----:R-:W-:-:S05]  /*8aa0*/  IADD3 R8, P1, R25, R8, RZ ;  /* 0x0000000819087210 */ /* 0x002fca0007f3e0ff */
        /* <DEDUP_REMOVED lines=10> */
[----:B------:R-:W-:Y:S02]  /*8b50*/  IMAD.U32 R3, R3, 0x10000, RZ ;  /* 0x0001000003037824 */ /* 0x000fe400078e00ff */
[----:B------:R-:W-:-:S04]  /*8b60*/  IMAD.MOV.U32 R25, RZ, RZ, R23 ;  /* 0x000000ffff197224 */ /* 0x000fc800078e0017 */
[----:B------:R-:W0:Y:S02]  /*8b70*/  F2I.FTZ.TRUNC.NTZ R3, R3 ;  /* 0x0000000300037305 */ /* 0x000e24000021f100 */
[----:B0-----:R0:W-:Y:S01]  /*8b80*/  STG.E.U8 desc[UR36][R8.64], R3 ;  /* 0x0000000308007986 */ /* 0x0011e2000c101124 */
[----:B------:R-:W-:Y:S05]  /*8b90*/  BRA `(.L_x_682) ;  /* 0x0000000c00e87947 */ /* 0x000fea0003800000 */
.L_x_686:
[----:B------:R-:W-:Y:S02]  /*8ba0*/  IMAD.U32 R5, R3, 0x10000, RZ ;  /* 0x0001000003057824 */ /* 0x000fe400078e00ff */
[----:B------:R-:W-:-:S04]  /*8bb0*/  IMAD.MOV.U32 R25, RZ, RZ, R23 ;  /* 0x000000ffff197224 */ /* 0x000fc800078e0017 */
[----:B------:R-:W0:Y:S02]  /*8bc0*/  F2I.S64.TRUNC R4, R5 ;  /* 0x0000000500047311 */ /* 0x000e24000020d900 */
[----:B0-----:R0:W-:Y:S01]  /*8bd0*/  STG.E.U8 desc[UR36][R8.64], R4 ;  /* 0x0000000408007986 */ /* 0x0011e2000c101124 */
[----:B------:R-:W-:Y:S05]  /*8be0*/  BRA `(.L_x_682) ;  /* 0x0000000c00d47947 */ /* 0x000fea0003800000 */
.L_x_685:
[----:B------:R-:W-:-:S13]  /*8bf0*/  ISETP.NE.AND P0, PT, R0, 0x2, PT ;  /* 0x000000020000780c */ /* 0x000fda0003f05270 */
[----:B------:R-:W-:Y:S05]  /*8c00*/  @!P0 BRA `(.L_x_688) ;  /* 0x0000000000388947 */ /* 0x000fea0003800000 */
[----:B------:R-:W-:-:S13]  /*8c10*/  ISETP.NE.AND P0, PT, R0, 0x3, PT ;  /* 0x000000030000780c */ /* 0x000fda0003f05270 */
[----:B------:R-:W-:Y:S05]  /*8c20*/  @!P0 BRA `(.L_x_689) ;  /* 0x00000000001c8947 */ /* 0x000fea0003800000 */
[----:B------:R-:W-:-:S13]  /*8c30*/  ISETP.NE.AND P0, PT, R0, 0x4, PT ;  /* 0x000000040000780c */ /* 0x000fda0003f05270 */
[----:B------:R-:W-:Y:S05]  /*8c40*/  @P0 BRA `(.L_x_687) ;  /* 0x0000000c00500947 */ /* 0x000fea0003800000 */
[----:B------:R-:W-:Y:S02]  /*8c50*/  IMAD.U32 R4, R3, 0x10000, RZ ;  /* 0x0001000003047824 */ /* 0x000fe400078e00ff */
[----:B------:R-:W-:-:S04]  /*8c60*/  IMAD.MOV.U32 R25, RZ, RZ, R23 ;  /* 0x000000ffff197224 */ /* 0x000fc800078e0017 */
[----:B------:R-:W0:Y:S02]  /*8c70*/  F2I.S64.TRUNC R4, R4 ;  /* 0x0000000400047311 */ /* 0x000e24000020d900 */
[----:B0-----:R0:W-:Y:S01]  /*8c80*/  STG.E.64 desc[UR36][R8.64], R4 ;  /* 0x0000000408007986 */ /* 0x0011e2000c101b24 */
[----:B------:R-:W-:Y:S05]  /*8c90*/  BRA `(.L_x_682) ;  /* 0x0000000c00a87947 */ /* 0x000fea0003800000 */
.L_x_689:
[----:B------:R-:W-:Y:S02]  /*8ca0*/  IMAD.U32 R3, R3, 0x10000, RZ ;  /* 0x0001000003037824 */ /* 0x000fe400078e00ff */
[----:B------:R-:W-:-:S04]  /*8cb0*/  IMAD.MOV.U32 R25, RZ, RZ, R23 ;  /* 0x000000ffff197224 */ /* 0x000fc800078e0017 */
[----:B------:R-:W0:Y:S02]  /*8cc0*/  F2I.FTZ.TRUNC.NTZ R3, R3 ;  /* 0x0000000300037305 */ /* 0x000e24000021f100 */
[----:B0-----:R0:W-:Y:S01]  /*8cd0*/  STG.E desc[UR36][R8.64], R3 ;  /* 0x0000000308007986 */ /* 0x0011e2000c101924 */
[----:B------:R-:W-:Y:S05]  /*8ce0*/  BRA `(.L_x_682) ;  /* 0x0000000c00947947 */ /* 0x000fea0003800000 */
.L_x_688:
[----:B------:R-:W-:Y:S02]  /*8cf0*/  IMAD.U32 R3, R3, 0x10000, RZ ;  /* 0x0001000003037824 */ /* 0x000fe400078e00ff */
[----:B------:R-:W-:-:S04]  /*8d00*/  IMAD.MOV.U32 R25, RZ, RZ, R23 ;  /* 0x000000ffff197224 */ /* 0x000fc800078e0017 */
[----:B------:R-:W0:Y:S02]  /*8d10*/  F2I.FTZ.TRUNC.NTZ R3, R3 ;  /* 0x0000000300037305 */ /* 0x000e24000021f100 */
[----:B0-----:R0:W-:Y:S01]  /*8d20*/  STG.E.U16 desc[UR36][R8.64], R3 ;  /* 0x0000000308007986 */ /* 0x0011e2000c101524 */
[----:B------:R-:W-:Y:S05]  /*8d30*/  BRA `(.L_x_682) ;  /* 0x0000000c00807947 */ /* 0x000fea0003800000 */
.L_x_684:
[----:B------:R-:W-:-:S13]  /*8d40*/  ISETP.GT.AND P0, PT, R0, 0x6, PT ;  /* 0x000000060000780c */ /* 0x000fda0003f04270 */
[----:B------:R-:W-:Y:S05]  /*8d50*/  @P0 BRA `(.L_x_690) ;  /* 0x0000000000340947 */ /* 0x000fea0003800000 */
[----:B------:R-:W-:-:S13]  /*8d60*/  ISETP.NE.AND P0, PT, R0, 0x5, PT ;  /* 0x000000050000780c */ /* 0x000fda0003f05270 */
[----:B------:R-:W-:Y:S05]  /*8d70*/  @!P0 BRA `(.L_x_691) ;  /* 0x0000000000188947 */ /* 0x000fea0003800000 */
[----:B------:R-:W-:-:S13]  /*8d80*/  ISETP.NE.AND P0, PT, R0, 0x6, PT ;  /* 0x000000060000780c */ /* 0x000fda0003f05270 */
[----:B------:R-:W-:Y:S05]  /*8d90*/  @P0 BRA `(.L_x_687) ;  /* 0x0000000800fc0947 */ /* 0x000fea0003800000 */
[----:B------:R-:W-:Y:S02]  /*8da0*/  IMAD.U32 R3, R3, 0x10000, RZ ;  /* 0x0001000003037824 */ /* 0x000fe400078e00ff */
[----:B------:R-:W-:-:S03]  /*8db0*/  IMAD.MOV.U32 R25, RZ, RZ, R23 ;  /* 0x000000ffff197224 */ /* 0x000fc600078e0017 */
[----:B------:R3:W-:Y:S01]  /*8dc0*/  STG.E desc[UR36][R8.64], R3 ;  /* 0x0000000308007986 */ /* 0x0007e2000c101924 */
[----:B------:R-:W-:Y:S05]  /*8dd0*/  BRA `(.L_x_682) ;  /* 0x0000000c00587947 */ /* 0x000fea0003800000 */
.L_x_691:
[----:B------:R-:W-:Y:S02]  /*8de0*/  IMAD.U32 R0, R3, 0x10000, RZ ;  /* 0x0001000003007824 */ /* 0x000fe400078e00ff */
[----:B------:R-:W-:-:S03]  /*8df0*/  IMAD.MOV.U32 R25, RZ, RZ, R23 ;  /* 0x000000ffff197224 */ /* 0x000fc600078e0017 */
[----:B------:R-:W-:-:S05]  /*8e00*/  F2FP.F16.F32.PACK_AB R0, RZ, R0 ;  /* 0x00000000ff00723e */ /* 0x000fca00000000ff */
[----:B------:R1:W-:Y:S01]  /*8e10*/  STG.E.U16 desc[UR36][R8.64], R0 ;  /* 0x0000000008007986 */ /* 0x0003e2000c101524 */
[----:B------:R-:W-:Y:S05]  /*8e20*/  BRA `(.L_x_682) ;  /* 0x0000000c00447947 */ /* 0x000fea0003800000 */
.L_x_690:
[----:B------:R-:W-:-:S13]  /*8e30*/  ISETP.NE.AND P0, PT, R0, 0x7, PT ;  /* 0x000000070000780c */ /* 0x000fda0003f05270 */
[----:B------:R-:W-:Y:S05]  /*8e40*/  @!P0 BRA `(.L_x_692) ;  /* 0x00000000003c8947 */ /* 0x000fea0003800000 */
[----:B------:R-:W-:-:S13]  /*8e50*/  ISETP.NE.AND P0, PT, R0, 0x8, PT ;  /* 0x000000080000780c */ /* 0x000fda0003f05270 */
[----:B------:R-:W-:Y:S05]  /*8e60*/  @!P0 BRA `(.L_x_693) ;  /* 0x00000000001c8947 */ /* 0x000fea0003800000 */
[----:B------:R-:W-:-:S13]  /*8e70*/  ISETP.NE.AND P0, PT, R0, 0x9, PT ;  /* 0x000000090000780c */ /* 0x000fda0003f05270 */
[----:B------:R-:W-:Y:S05]  /*8e80*/  @P0 BRA `(.L_x_687) ;  /* 0x0000000800c00947 */ /* 0x000fea0003800000 */
[----:B------:R-:W-:Y:S02]  /*8e90*/  IMAD.U32 R4, R3, 0x10000, RZ ;  /* 0x0001000003047824 */ /* 0x000fe400078e00ff */
[----:B------:R-:W-:Y:S02]  /*8ea0*/  IMAD.MOV.U32 R5, RZ, RZ, RZ ;  /* 0x000000ffff057224 */ /* 0x000fe400078e00ff */
[----:B------:R-:W-:-:S03]  /*8eb0*/  IMAD.MOV.U32 R25, RZ, RZ, R23 ;  /* 0x000000ffff197224 */ /* 0x000fc600078e0017 */
[----:B------:R0:W-:Y:S01]  /*8ec0*/  STG.E.64 desc[UR36][R8.64], R4 ;  /* 0x0000000408007986 */ /* 0x0001e2000c101b24 */
[----:B------:R-:W-:Y:S05]  /*8ed0*/  BRA `(.L_x_682) ;  /* 0x0000000c00187947 */ /* 0x000fea0003800000 */
.L_x_693:
[----:B------:R-:W-:Y:S02]  /*8ee0*/  IMAD.U32 R3, R3, 0x10000, RZ ;  /* 0x0001000003037824 */ /* 0x000fe400078e00ff */
[----:B------:R-:W-:-:S03]  /*8ef0*/  IMAD.MOV.U32 R25, RZ, RZ, R23 ;  /* 0x000000ffff197224 */ /* 0x000fc600078e0017 */
[----:B------:R-:W-:-:S04]  /*8f00*/  F2FP.F16.F32.PACK_AB R3, RZ, R3 ;  /* 0x00000003ff03723e */ /* 0x000fc800000000ff */
[----:B------:R-:W-:-:S05]  /*8f10*/  PRMT R3, R3, 0x5410, RZ ;  /* 0x0000541003037816 */ /* 0x000fca00000000ff */
[----:B------:R0:W-:Y:S01]  /*8f20*/  STG.E desc[UR36][R8.64], R3 ;  /* 0x0000000308007986 */ /* 0x0001e2000c101924 */
[----:B------:R-:W-:Y:S05]  /*8f30*/  BRA `(.L_x_682) ;  /* 0x0000000c00007947 */ /* 0x000fea0003800000 */
.L_x_692:
[----:B------:R-:W-:Y:S02]  /*8f40*/  IMAD.U32 R4, R3, 0x10000, RZ ;  /* 0x0001000003047824 */ /* 0x000fe400078e00ff */
[----:B------:R-:W-:Y:S02]  /*8f50*/  IMAD.MOV.U32 R25, RZ, RZ, R23 ;  /* 0x000000ffff197224 */ /* 0x000fe400078e0017 */
[----:B------:R-:W-:-:S06]  /*8f60*/  FMUL.FTZ R4, R4, 1 ;  /* 0x3f80000004047820 */ /* 0x000fcc0000410000 */
[----:B------:R-:W0:Y:S02]  /*8f70*/  F2F.F64.F32 R4, R4 ;  /* 0x0000000400047310 */ /* 0x000e240000201800 */
[----:B0-----:R0:W-:Y:S01]  /*8f80*/  STG.E.64 desc[UR36][R8.64], R4 ;  /* 0x0000000408007986 */ /* 0x0011e2000c101b24 */
[----:B------:R-:W-:Y:S05]  /*8f90*/  BRA `(.L_x_682) ;  /* 0x0000000800e87947 */ /* 0x000fea0003800000 */
.L_x_683:
        /* <DEDUP_REMOVED lines=10> */
[----:B------:R-:W-:-:S04]  /*9040*/  FSETP.NEU.FTZ.AND P0, PT, R3, RZ, PT ;  /* 0x000000ff0300720b */ /* 0x000fc80003f1d000 */
[----:B------:R-:W-:-:S05]  /*9050*/  SEL R3, RZ, 0x1, !P0 ;  /* 0x00000001ff037807 */ /* 0x000fca0004000000 */
[----:B------:R0:W-:Y:S01]  /*9060*/  STG.E.U8 desc[UR36][R8.64], R3 ;  /* 0x0000000308007986 */ /* 0x0001e2000c101124 */
[----:B------:R-:W-:Y:S05]  /*9070*/  BRA `(.L_x_682) ;  /* 0x0000000800b07947 */ /* 0x000fea0003800000 */
.L_x_696:
[----:B------:R-:W-:Y:S01]  /*9080*/  IMAD.U32 R3, R3, 0x10000, RZ ;  /* 0x0001000003037824 */ /* 0x000fe200078e00ff */
[----:B------:R-:W-:Y:S01]  /*9090*/  CS2R R6, SRZ ;  /* 0x0000000000067805 */ /* 0x000fe2000001ff00 */
[----:B------:R-:W-:Y:S02]  /*90a0*/  IMAD.MOV.U32 R25, RZ, RZ, R23 ;  /* 0x000000ffff197224 */ /* 0x000fe400078e0017 */
[----:B------:R-:W-:-:S04]  /*90b0*/  FMUL.FTZ R3, R3, 1 ;  /* 0x3f80000003037820 */ /* 0x000fc80000410000 */
[----:B------:R-:W0:Y:S02]  /*90c0*/  F2F.F64.F32 R4, R3 ;  /* 0x0000000300047310 */ /* 0x000e240000201800 */
[----:B0-----:R0:W-:Y:S01]  /*90d0*/  STG.E.128 desc[UR36][R8.64], R4 ;  /* 0x0000000408007986 */ /* 0x0011e2000c101d24 */
[----:B------:R-:W-:Y:S05]  /*90e0*/  BRA `(.L_x_682) ;  /* 0x0000000800947947 */ /* 0x000fea0003800000 */
.L_x_695:
        /* <DEDUP_REMOVED lines=21> */
.L_x_700:
[----:B------:R-:W-:Y:S05]  /*9240*/  BSYNC B0 ;  /* 0x0000000000007941 */ /* 0x000fea0003800000 */
.L_x_699:
[----:B------:R-:W-:Y:S01]  /*9250*/  LOP3.LUT R5, R0, R5, RZ, 0xfc, !PT ;  /* 0x0000000500057212 */ /* 0x000fe200078efcff */
[----:B------:R-:W-:-:S04]  /*9260*/  IMAD.MOV.U32 R25, RZ, RZ, R23 ;  /* 0x000000ffff197224 */ /* 0x000fc800078e0017 */
[----:B------:R0:W-:Y:S01]  /*9270*/  STG.E.U8 desc[UR36][R8.64], R5 ;  /* 0x0000000508007986 */ /* 0x0001e2000c101124 */
[----:B------:R-:W-:Y:S05]  /*9280*/  BRA `(.L_x_682) ;  /* 0x00000008002c7947 */ /* 0x000fea0003800000 */
.L_x_698:
        /* <DEDUP_REMOVED lines=13> */
.L_x_702:
[----:B------:R-:W-:Y:S01]  /*9360*/  IMAD.MOV.U32 R0, RZ, RZ, 0x7f ;  /* 0x0000007fff007424 */ /* 0x000fe200078e00ff */
[----:B------:R-:W-:-:S04]  /*9370*/  ISETP.GT.U32.AND P0, PT, R3, 0x7f800000, PT ;  /* 0x7f8000000300780c */ /* 0x000fc80003f04070 */
[----:B------:R-:W-:-:S09]  /*9380*/  SEL R0, R0, 0x7c, P0 ;  /* 0x0000007c00007807 */ /* 0x000fd20000000000 */
.L_x_703:
[----:B------:R-:W-:Y:S05]  /*9390*/  BSYNC B0 ;  /* 0x0000000000007941 */ /* 0x000fea0003800000 */
.L_x_701:
[----:B------:R-:W-:Y:S01]  /*93a0*/  LOP3.LUT R3, R5, 0x80000000, RZ, 0xc0, !PT ;  /* 0x8000000005037812 */ /* 0x000fe200078ec0ff */
[----:B------:R-:W-:-:S03]  /*93b0*/  IMAD.MOV.U32 R25, RZ, RZ, R23 ;  /* 0x000000ffff197224 */ /* 0x000fc600078e0017 */
[----:B------:R-:W-:-:S04]  /*93c0*/  SHF.R.U32.HI R3, RZ, 0x18, R3 ;  /* 0x00000018ff037819 */ /* 0x000fc80000011603 */
[----:B------:R-:W-:-:S05]  /*93d0*/  LOP3.LUT R3, R0, R3, RZ, 0xfc, !PT ;  /* 0x0000000300037212 */ /* 0x000fca00078efcff */
[----:B------:R0:W-:Y:S01]  /*93e0*/  STG.E.U8 desc[UR36][R8.64], R3 ;  /* 0x0000000308007986 */ /* 0x0001e2000c101124 */
[----:B------:R-:W-:Y:S05]  /*93f0*/  BRA `(.L_x_682) ;  /* 0x0000000400d07947 */ /* 0x000fea0003800000 */
.L_x_697:
[----:B------:R0:W-:Y:S01]  /*9400*/  STG.E.U16 desc[UR36][R8.64], R3 ;  /* 0x0000000308007986 */ /* 0x0001e2000c101524 */
[----:B------:R-:W-:Y:S01]  /*9410*/  IMAD.MOV.U32 R25, RZ, RZ, R23 ;  /* 0x000000ffff197224 */ /* 0x000fe200078e0017 */
[----:B------:R-:W-:Y:S06]  /*9420*/  BRA `(.L_x_682) ;  /* 0x0000000400c47947 */ /* 0x000fec0003800000 */
.L_x_694:
        /* <DEDUP_REMOVED lines=10> */
[----:B------:R-:W0:Y:S02]  /*94d0*/  F2I.FTZ.U32.TRUNC.NTZ R3, R3 ;  /* 0x0000000300037305 */ /* 0x000e24000021f000 */
[----:B0-----:R0:W-:Y:S01]  /*94e0*/  STG.E.U16 desc[UR36][R8.64], R3 ;  /* 0x0000000308007986 */ /* 0x0011e2000c101524 */
[----:B------:R-:W-:Y:S05]  /*94f0*/  BRA `(.L_x_682) ;  /* 0x0000000400907947 */ /* 0x000fea0003800000 */
.L_x_706:
        /* <DEDUP_REMOVED lines=17> */
.L_x_709:
[----:B------:R-:W-:-:S04]  /*9610*/  LOP3.LUT R3, R5, 0x80000000, RZ, 0xc0, !PT ;  /* 0x8000000005037812 */ /* 0x000fc800078ec0ff */
[----:B------:R-:W-:-:S04]  /*9620*/  SHF.R.U32.HI R3, RZ, 0x18, R3 ;  /* 0x00000018ff037819 */ /* 0x000fc80000011603 */
[----:B------:R-:W-:-:S04]  /*9630*/  LOP3.LUT R0, R0, R3, RZ, 0xfc, !PT ;  /* 0x0000000300007212 */ /* 0x000fc800078efcff */
[----:B------:R-:W-:-:S07]  /*9640*/  PRMT R4, R0, 0x7610, R4 ;  /* 0x0000761000047816 */ /* 0x000fce0000000004 */
.L_x_708:
[----:B------:R-:W-:Y:S05]  /*9650*/  BSYNC B0 ;  /* 0x0000000000007941 */ /* 0x000fea0003800000 */
.L_x_707:
[----:B------:R0:W-:Y:S01]  /*9660*/  STG.E.U8 desc[UR36][R8.64], R4 ;  /* 0x0000000408007986 */ /* 0x0001e2000c101124 */
[----:B------:R-:W-:Y:S01]  /*9670*/  IMAD.MOV.U32 R25, RZ, RZ, R23 ;  /* 0x000000ffff197224 */ /* 0x000fe200078e0017 */
[----:B------:R-:W-:Y:S06]  /*9680*/  BRA `(.L_x_682) ;  /* 0x00000004002c7947 */ /* 0x000fec0003800000 */
.L_x_705:
        /* <DEDUP_REMOVED lines=17> */
.L_x_712:
[----:B------:R-:W-:-:S04]  /*97a0*/  LOP3.LUT R3, R5, 0x80000000, RZ, 0xc0, !PT ;  /* 0x8000000005037812 */ /* 0x000fc800078ec0ff */
[----:B------:R-:W-:-:S04]  /*97b0*/  SHF.R.U32.HI R3, RZ, 0x18, R3 ;  /* 0x00000018ff037819 */ /* 0x000fc80000011603 */
[----:B------:R-:W-:-:S04]  /*97c0*/  LOP3.LUT R0, R0, R3, RZ, 0xfc, !PT ;  /* 0x0000000300007212 */ /* 0x000fc800078efcff */
[----:B------:R-:W-:-:S07]  /*97d0*/  PRMT R4, R0, 0x7610, R4 ;  /* 0x0000761000047816 */ /* 0x000fce0000000004 */
.L_x_711:
[----:B------:R-:W-:Y:S05]  /*97e0*/  BSYNC B0 ;  /* 0x0000000000007941 */ /* 0x000fea0003800000 */
.L_x_710:
[----:B------:R0:W-:Y:S01]  /*97f0*/  STG.E.U8 desc[UR36][R8.64], R4 ;  /* 0x0000000408007986 */ /* 0x0001e2000c101124 */
[----:B------:R-:W-:Y:S01]  /*9800*/  IMAD.MOV.U32 R25, RZ, RZ, R23 ;  /* 0x000000ffff197224 */ /* 0x000fe200078e0017 */
[----:B------:R-:W-:Y:S06]  /*9810*/  BRA `(.L_x_682) ;  /* 0x0000000000c87947 */ /* 0x000fec0003800000 */
.L_x_704:
[----:B------:R-:W-:-:S13]  /*9820*/  ISETP.NE.AND P0, PT, R0, 0x1c, PT ;  /* 0x0000001c0000780c */ /* 0x000fda0003f05270 */
[----:B------:R-:W-:Y:S05]  /*9830*/  @!P0 BRA `(.L_x_713) ;  /* 0x0000000000b08947 */ /* 0x000fea0003800000 */
[----:B------:R-:W-:-:S13]  /*9840*/  ISETP.NE.AND P0, PT, R0, 0x1d, PT ;  /* 0x0000001d0000780c */ /* 0x000fda0003f05270 */
[----:B------:R-:W-:Y:S05]  /*9850*/  @!P0 BRA `(.L_x_714) ;  /* 0x0000000000948947 */ /* 0x000fea0003800000 */
[----:B------:R-:W-:-:S13]  /*9860*/  ISETP.NE.AND P0, PT, R0, 0x2c, PT ;  /* 0x0000002c0000780c */ /* 0x000fda0003f05270 */
[----:B------:R-:W-:Y:S05]  /*9870*/  @P0 BRA `(.L_x_687) ;  /* 0x0000000000440947 */ /* 0x000fea0003800000 */
[----:B------:R-:W-:Y:S02]  /*9880*/  IMAD.U32 R4, R3, 0x10000, RZ ;  /* 0x0001000003047824 */ /* 0x000fe400078e00ff */
[----:B------:R-:W-:-:S03]  /*9890*/  IMAD.MOV.U32 R25, RZ, RZ, R23 ;  /* 0x000000ffff197224 */ /* 0x000fc600078e0017 */
        /* <DEDUP_REMOVED lines=15> */
.L_x_687:
        /* <DEDUP_REMOVED lines=15> */
[----:B0---4-:R-:W-:Y:S05]  /*9a80*/  CALL.ABS.NOINC R14 ;  /* 0x000000000e007343 */ /* 0x011fea0003c00000 */
.L_x_715:
[----:B------:R-:W-:Y:S01]  /*9a90*/  IMAD.MOV.U32 R25, RZ, RZ, R23 ;  /* 0x000000ffff197224 */ /* 0x000fe200078e0017 */
[----:B------:R-:W-:Y:S06]  /*9aa0*/  BRA `(.L_x_682) ;  /* 0x0000000000247947 */ /* 0x000fec0003800000 */
.L_x_714:
[----:B------:R-:W-:Y:S02]  /*9ab0*/  IMAD.U32 R4, R3, 0x10000, RZ ;  /* 0x0001000003047824 */ /* 0x000fe400078e00ff */
[----:B------:R-:W-:-:S04]  /*9ac0*/  IMAD.MOV.U32 R25, RZ, RZ, R23 ;  /* 0x000000ffff197224 */ /* 0x000fc800078e0017 */
[----:B------:R-:W0:Y:S02]  /*9ad0*/  F2I.U64.TRUNC R4, R4 ;  /* 0x0000000400047311 */ /* 0x000e24000020d800 */
[----:B0-----:R0:W-:Y:S01]  /*9ae0*/  STG.E.64 desc[UR36][R8.64], R4 ;  /* 0x0000000408007986 */ /* 0x0011e2000c101b24 */
[----:B------:R-:W-:Y:S05]  /*9af0*/  BRA `(.L_x_682) ;  /* 0x0000000000107947 */ /* 0x000fea0003800000 */
.L_x_713:
[----:B------:R-:W-:Y:S02]  /*9b00*/  IMAD.U32 R3, R3, 0x10000, RZ ;  /* 0x0001000003037824 */ /* 0x000fe400078e00ff */
[----:B------:R-:W-:-:S04]  /*9b10*/  IMAD.MOV.U32 R25, RZ, RZ, R23 ;  /* 0x000000ffff197224 */ /* 0x000fc800078e0017 */
[----:B------:R-:W0:Y:S02]  /*9b20*/  F2I.FTZ.U32.TRUNC.NTZ R3, R3 ;  /* 0x0000000300037305 */ /* 0x000e24000021f000 */
[----:B0-----:R0:W-:Y:S02]  /*9b30*/  STG.E desc[UR36][R8.64], R3 ;  /* 0x0000000308007986 */ /* 0x0011e4000c101924 */
.L_x_682:
[----:B------:R-:W-:Y:S05]  /*9b40*/  BSYNC B6 ;  /* 0x0000000000067941 */ /* 0x000fea0003800000 */
.L_x_681:
[----:B------:R-:W-:Y:S01]  /*9b50*/  ISETP.GE.AND P0, PT, R25, R16, PT ;  /* 0x000000101900720c */ /* 0x000fe20003f06270 */
[----:B------:R-:W-:-:S12]  /*9b60*/  BSSY B6, `(.L_x_716) ;  /* 0x00001fc000067945 */ /* 0x000fd80003800000 */
[----:B------:R-:W-:Y:S05]  /*9b70*/  @P0 BRA `(.L_x_717) ;  /* 0x0000001c00e80947 */ /* 0x000fea0003800000 */
[----:B01-3--:R-:W0:Y:S01]  /*9b80*/  LDC.64 R8, c[0x0][0x230] ;  /* 0x00008c00ff087b82 */ /* 0x00be220000000a00 */
[----:B--2---:R-:W-:Y:S01]  /*9b90*/  IMAD R0, R2, 0x200, R25 ;  /* 0x0000020002007824 */ /* 0x004fe200078e0219 */
[----:B------:R-:W-:Y:S01]  /*9ba0*/  PRMT R4, R19, 0x9910, RZ ;  /* 0x0000991013047816 */ /* 0x000fe200000000ff */
[----:B------:R-:W-:Y:S02]  /*9bb0*/  ULDC UR4, c[0x0][0x25c] ;  /* 0x0000970000047ab9 */ /* 0x000fe40000000800 */
[----:B------:R-:W-:Y:S02]  /*9bc0*/  IMAD R3, R0, UR4, RZ ;  /* 0x0000000400037c24 */ /* 0x000fe4000f8e02ff */
[----:B------:R-:W-:-:S05]  /*9bd0*/  IMAD.MOV.U32 R0, RZ, RZ, R4 ;  /* 0x000000ffff007224 */ /* 0x000fca00078e0004 */
        /* <DEDUP_REMOVED lines=16> */
.L_x_721:
[----:B------:R-:W-:-:S06]  /*9ce0*/  IMAD.U32 R5, R22, 0x10000, RZ ;  /* 0x0001000016057824 */ /* 0x000fcc00078e00ff */
[----:B------:R-:W0:Y:S02]  /*9cf0*/  F2I.S64.TRUNC R4, R5 ;  /* 0x0000000500047311 */ /* 0x000e24000020d900 */
[----:B0-----:R0:W-:Y:S01]  /*9d00*/  STG.E.U8 desc[UR36][R8.64], R4 ;  /* 0x0000000408007986 */ /* 0x0011e2000c101124 */
[----:B------:R-:W-:Y:S05]  /*9d10*/  BRA `(.L_x_723) ;  /* 0x0000000c00847947 */ /* 0x000fea0003800000 */
.L_x_720:
        /* <DEDUP_REMOVED lines=10> */
.L_x_725:
[----:B------:R-:W-:-:S04]  /*9dc0*/  IMAD.U32 R22, R22, 0x10000, RZ ;  /* 0x0001000016167824 */ /* 0x000fc800078e00ff */
[----:B------:R-:W0:Y:S02]  /*9dd0*/  F2I.FTZ.TRUNC.NTZ R3, R22 ;  /* 0x0000001600037305 */ /* 0x000e24000021f100 */
[----:B0-----:R0:W-:Y:S01]  /*9de0*/  STG.E desc[UR36][R8.64], R3 ;  /* 0x0000000308007986 */ /* 0x0011e2000c101924 */
[----:B------:R-:W-:Y:S05]  /*9df0*/  BRA `(.L_x_723) ;  /* 0x0000000c004c7947 */ /* 0x000fea0003800000 */
.L_x_724:
[----:B------:R-:W-:-:S04]  /*9e00*/  IMAD.U32 R22, R22, 0x10000, RZ ;  /* 0x0001000016167824 */ /* 0x000fc800078e00ff */
[----:B------:R-:W0:Y:S02]  /*9e10*/  F2I.FTZ.TRUNC.NTZ R3, R22 ;  /* 0x0000001600037305 */ /* 0x000e24000021f100 */
[----:B0-----:R0:W-:Y:S01]  /*9e20*/  STG.E.U16 desc[UR36][R8.64], R3 ;  /* 0x0000000308007986 */ /* 0x0011e2000c101524 */
[----:B------:R-:W-:Y:S05]  /*9e30*/  BRA `(.L_x_723) ;  /* 0x0000000c003c7947 */ /* 0x000fea0003800000 */
.L_x_719:
        /* <DEDUP_REMOVED lines=9> */
.L_x_727:
[----:B------:R-:W-:-:S05]  /*9ed0*/  IMAD.U32 R0, R22, 0x10000, RZ ;  /* 0x0001000016007824 */ /* 0x000fca00078e00ff */
[----:B------:R-:W-:-:S05]  /*9ee0*/  F2FP.F16.F32.PACK_AB R0, RZ, R0 ;  /* 0x00000000ff00723e */ /* 0x000fca00000000ff */
[----:B------:R0:W-:Y:S01]  /*9ef0*/  STG.E.U16 desc[UR36][R8.64], R0 ;  /* 0x0000000008007986 */ /* 0x0001e2000c101524 */
[----:B------:R-:W-:Y:S05]  /*9f00*/  BRA `(.L_x_723) ;  /* 0x0000000c00087947 */ /* 0x000fea0003800000 */
.L_x_726:
        /* <DEDUP_REMOVED lines=10> */
.L_x_729:
[----:B------:R-:W-:-:S05]  /*9fb0*/  IMAD.U32 R22, R22, 0x10000, RZ ;  /* 0x0001000016167824 */ /* 0x000fca00078e00ff */
[----:B------:R-:W-:-:S04]  /*9fc0*/  F2FP.F16.F32.PACK_AB R3, RZ, R22 ;  /* 0x00000016ff03723e */ /* 0x000fc800000000ff */
[----:B------:R-:W-:-:S05]  /*9fd0*/  PRMT R3, R3, 0x5410, RZ ;  /* 0x0000541003037816 */ /* 0x000fca00000000ff */
[----:B------:R3:W-:Y:S01]  /*9fe0*/  STG.E desc[UR36][R8.64], R3 ;  /* 0x0000000308007986 */ /* 0x0007e2000c101924 */
[----:B------:R-:W-:Y:S05]  /*9ff0*/  BRA `(.L_x_723) ;  /* 0x0000000800cc7947 */ /* 0x000fea0003800000 */
.L_x_728:
[----:B------:R-:W-:-:S04]  /*a000*/  IMAD.U32 R4, R22, 0x10000, RZ ;  /* 0x0001000016047824 */ /* 0x000fc800078e00ff */
[----:B------:R-:W-:-:S06]  /*a010*/  FMUL.FTZ R4, R4, 1 ;  /* 0x3f80000004047820 */ /* 0x000fcc0000410000 */
[----:B------:R-:W0:Y:S02]  /*a020*/  F2F.F64.F32 R4, R4 ;  /* 0x0000000400047310 */ /* 0x000e240000201800 */
[----:B0-----:R0:W-:Y:S01]  /*a030*/  STG.E.64 desc[UR36][R8.64], R4 ;  /* 0x0000000408007986 */ /* 0x0011e2000c101b24 */
[----:B------:R-:W-:Y:S05]  /*a040*/  BRA `(.L_x_723) ;  /* 0x0000000800b87947 */ /* 0x000fea0003800000 */
.L_x_718:
        /* <DEDUP_REMOVED lines=13> */
.L_x_732:
[----:B------:R-:W-:Y:S01]  /*a120*/  IMAD.U32 R22, R22, 0x10000, RZ ;  /* 0x0001000016167824 */ /* 0x000fe200078e00ff */
[----:B------:R-:W-:-:S03]  /*a130*/  CS2R R6, SRZ ;  /* 0x0000000000067805 */ /* 0x000fc6000001ff00 */
[----:B------:R-:W-:-:S06]  /*a140*/  FMUL.FTZ R4, R22, 1 ;  /* 0x3f80000016047820 */ /* 0x000fcc0000410000 */
[----:B------:R-:W0:Y:S02]  /*a150*/  F2F.F64.F32 R4, R4 ;  /* 0x0000000400047310 */ /* 0x000e240000201800 */
[----:B0-----:R0:W-:Y:S01]  /*a160*/  STG.E.128 desc[UR36][R8.64], R4 ;  /* 0x0000000408007986 */ /* 0x0011e2000c101d24 */
[----:B------:R-:W-:Y:S05]  /*a170*/  BRA `(.L_x_723) ;  /* 0x00000008006c7947 */ /* 0x000fea0003800000 */
.L_x_731:
        /* <DEDUP_REMOVED lines=21> */
.L_x_736:
[----:B------:R-:W-:Y:S05]  /*a2d0*/  BSYNC B0 ;  /* 0x0000000000007941 */ /* 0x000fea0003800000 */
.L_x_735:
[----:B------:R-:W-:-:S05]  /*a2e0*/  LOP3.LUT R5, R0, R5, RZ, 0xfc, !PT ;  /* 0x0000000500057212 */ /* 0x000fca00078efcff */
[----:B------:R0:W-:Y:S01]  /*a2f0*/  STG.E.U8 desc[UR36][R8.64], R5 ;  /* 0x0000000508007986 */ /* 0x0001e2000c101124 */
[----:B------:R-:W-:Y:S05]  /*a300*/  BRA `(.L_x_723) ;  /* 0x0000000800087947 */ /* 0x000fea0003800000 */
.L_x_734:
        /* <DEDUP_REMOVED lines=13> */
.L_x_738:
[----:B------:R-:W-:Y:S01]  /*a3e0*/  IMAD.MOV.U32 R0, RZ, RZ, 0x7f ;  /* 0x0000007fff007424 */ /* 0x000fe200078e00ff */
[----:B------:R-:W-:-:S04]  /*a3f0*/  ISETP.GT.U32.AND P0, PT, R3, 0x7f800000, PT ;  /* 0x7f8000000300780c */ /* 0x000fc80003f04070 */
[----:B------:R-:W-:-:S09]  /*a400*/  SEL R0, R0, 0x7c, P0 ;  /* 0x0000007c00007807 */ /* 0x000fd20000000000 */
.L_x_739:
[----:B------:R-:W-:Y:S05]  /*a410*/  BSYNC B0 ;  /* 0x0000000000007941 */ /* 0x000fea0003800000 */
.L_x_737:
[----:B------:R-:W-:-:S04]  /*a420*/  LOP3.LUT R3, R5, 0x80000000, RZ, 0xc0, !PT ;  /* 0x8000000005037812 */ /* 0x000fc800078ec0ff */
[----:B------:R-:W-:-:S04]  /*a430*/  SHF.R.U32.HI R3, RZ, 0x18, R3 ;  /* 0x00000018ff037819 */ /* 0x000fc80000011603 */
[----:B------:R-:W-:-:S05]  /*a440*/  LOP3.LUT R3, R0, R3, RZ, 0xfc, !PT ;  /* 0x0000000300037212 */ /* 0x000fca00078efcff */
[----:B------:R0:W-:Y:S01]  /*a450*/  STG.E.U8 desc[UR36][R8.64], R3 ;  /* 0x0000000308007986 */ /* 0x0001e2000c101124 */
[----:B------:R-:W-:Y:S05]  /*a460*/  BRA `(.L_x_723) ;  /* 0x0000000400b07947 */ /* 0x000fea0003800000 */
.L_x_733:
[----:B------:R0:W-:Y:S01]  /*a470*/  STG.E.U16 desc[UR36][R8.64], R22 ;  /* 0x0000001608007986 */ /* 0x0001e2000c101524 */
[----:B------:R-:W-:Y:S05]  /*a480*/  BRA `(.L_x_723) ;  /* 0x0000000400a87947 */ /* 0x000fea0003800000 */
.L_x_730:
        /* <DEDUP_REMOVED lines=12> */
.L_x_742:
        /* <DEDUP_REMOVED lines=17> */
.L_x_745:
[----:B------:R-:W-:-:S04]  /*a660*/  LOP3.LUT R3, R5, 0x80000000, RZ, 0xc0, !PT ;  /* 0x8000000005037812 */ /* 0x000fc800078ec0ff */
[----:B------:R-:W-:-:S04]  /*a670*/  SHF.R.U32.HI R3, RZ, 0x18, R3 ;  /* 0x00000018ff037819 */ /* 0x000fc80000011603 */
[----:B------:R-:W-:-:S04]  /*a680*/  LOP3.LUT R0, R0, R3, RZ, 0xfc, !PT ;  /* 0x0000000300007212 */ /* 0x000fc800078efcff */
[----:B------:R-:W-:-:S07]  /*a690*/  PRMT R4, R0, 0x7610, R4 ;  /* 0x0000761000047816 */ /* 0x000fce0000000004 */
.L_x_744:
[----:B------:R-:W-:Y:S05]  /*a6a0*/  BSYNC B0 ;  /* 0x0000000000007941 */ /* 0x000fea0003800000 */
.L_x_743:
[----:B------:R0:W-:Y:S01]  /*a6b0*/  STG.E.U8 desc[UR36][R8.64], R4 ;  /* 0x0000000408007986 */ /* 0x0001e2000c101124 */
[----:B------:R-:W-:Y:S05]  /*a6c0*/  BRA `(.L_x_723) ;  /* 0x0000000400187947 */ /* 0x000fea0003800000 */
.L_x_741:
        /* <DEDUP_REMOVED lines=17> */
.L_x_748:
[----:B------:R-:W-:-:S04]  /*a7e0*/  LOP3.LUT R3, R5, 0x80000000, RZ, 0xc0, !PT ;  /* 0x8000000005037812 */ /* 0x000fc800078ec0ff */
[----:B------:R-:W-:-:S04]  /*a7f0*/  SHF.R.U32.HI R3, RZ, 0x18, R3 ;  /* 0x00000018ff037819 */ /* 0x000fc80000011603 */
[----:B------:R-:W-:-:S04]  /*a800*/  LOP3.LUT R0, R0, R3, RZ, 0xfc, !PT ;  /* 0x0000000300007212 */ /* 0x000fc800078efcff */
[----:B------:R-:W-:-:S07]  /*a810*/  PRMT R4, R0, 0x7610, R4 ;  /* 0x0000761000047816 */ /* 0x000fce0000000004 */
.L_x_747:
[----:B------:R-:W-:Y:S05]  /*a820*/  BSYNC B0 ;  /* 0x0000000000007941 */ /* 0x000fea0003800000 */
.L_x_746:
[----:B------:R0:W-:Y:S01]  /*a830*/  STG.E.U8 desc[UR36][R8.64], R4 ;  /* 0x0000000408007986 */ /* 0x0001e2000c101124 */
[----:B------:R-:W-:Y:S05]  /*a840*/  BRA `(.L_x_723) ;  /* 0x0000000000b87947 */ /* 0x000fea0003800000 */
.L_x_740:
        /* <DEDUP_REMOVED lines=22> */
.L_x_722:
        /* <DEDUP_REMOVED lines=16> */
.L_x_751:
[----:B------:R-:W-:Y:S05]  /*aab0*/  BRA `(.L_x_723) ;  /* 0x00000000001c7947 */ /* 0x000fea0003800000 */
.L_x_750:
[----:B------:R-:W-:-:S06]  /*aac0*/  IMAD.U32 R4, R22, 0x10000, RZ ;  /* 0x0001000016047824 */ /* 0x000fcc00078e00ff */
[----:B------:R-:W0:Y:S02]  /*aad0*/  F2I.U64.TRUNC R4, R4 ;  /* 0x0000000400047311 */ /* 0x000e24000020d800 */
[----:B0-----:R0:W-:Y:S01]  /*aae0*/  STG.E.64 desc[UR36][R8.64], R4 ;  /* 0x0000000408007986 */ /* 0x0011e2000c101b24 */
[----:B------:R-:W-:Y:S05]  /*aaf0*/  BRA `(.L_x_723) ;  /* 0x00000000000c7947 */ /* 0x000fea0003800000 */
.L_x_749:
[----:B------:R-:W-:-:S04]  /*ab00*/  IMAD.U32 R22, R22, 0x10000, RZ ;  /* 0x0001000016167824 */ /* 0x000fc800078e00ff */
[----:B------:R-:W0:Y:S02]  /*ab10*/  F2I.FTZ.U32.TRUNC.NTZ R3, R22 ;  /* 0x0000001600037305 */ /* 0x000e24000021f000 */
[----:B0-----:R0:W-:Y:S02]  /*ab20*/  STG.E desc[UR36][R8.64], R3 ;  /* 0x0000000308007986 */ /* 0x0011e4000c101924 */
.L_x_723:
[----:B------:R-:W-:-:S05]  /*ab30*/  VIADD R25, R25, 0x80 ;  /* 0x0000008019197836 */ /* 0x000fca0000000000 */
[----:B------:R-:W-:-:S13]  /*ab40*/  ISETP.GE.AND P0, PT, R25, R16, PT ;  /* 0x000000101900720c */ /* 0x000fda0003f06270 */
[----:B------:R-:W-:Y:S05]  /*ab50*/  @P0 BRA `(.L_x_717) ;  /* 0x0000000c00f00947 */ /* 0x000fea0003800000 */
[----:B0123--:R-:W0:Y:S01]  /*ab60*/  LDC.64 R8, c[0x0][0x230] ;  /* 0x00008c00ff087b82 */ /* 0x00fe220000000a00 */
[----:B------:R-:W-:Y:S01]  /*ab70*/  IMAD R0, R2, 0x200, R25 ;  /* 0x0000020002007824 */ /* 0x000fe200078e0219 */
        /* <DEDUP_REMOVED lines=16> */
[----:B------:R-:W-:-:S06]  /*ac80*/  IMAD.U32 R17, R17, 0x10000, RZ ;  /* 0x0001000011117824 */ /* 0x000fcc00078e00ff */
[----:B------:R-:W0:Y:S02]  /*ac90*/  F2I.FTZ.TRUNC.NTZ R17, R17 ;  /* 0x0000001100117305 */ /* 0x000e24000021f100 */
[----:B0-----:R0:W-:Y:S01]  /*aca0*/  STG.E.U8 desc[UR36][R8.64], R17 ;  /* 0x0000001108007986 */ /* 0x0011e2000c101124 */
[----:B------:R-:W-:Y:S05]  /*acb0*/  BRA `(.L_x_757) ;  /* 0x0000000c00947947 */ /* 0x000fea0003800000 */
.L_x_755:
[----:B------:R-:W-:-:S06]  /*acc0*/  IMAD.U32 R5, R17, 0x10000, RZ ;  /* 0x0001000011057824 */ /* 0x000fcc00078e00ff */
[----:B------:R-:W0:Y:S02]  /*acd0*/  F2I.S64.TRUNC R4, R5 ;  /* 0x0000000500047311 */ /* 0x000e24000020d900 */
[----:B0-----:R0:W-:Y:S01]  /*ace0*/  STG.E.U8 desc[UR36][R8.64], R4 ;  /* 0x0000000408007986 */ /* 0x0011e2000c101124 */
[----:B------:R-:W-:Y:S05]  /*acf0*/  BRA `(.L_x_757) ;  /* 0x0000000c00847947 */ /* 0x000fea0003800000 */
.L_x_754:
        /* <DEDUP_REMOVED lines=10> */
.L_x_759:
[----:B------:R-:W-:-:S06]  /*ada0*/  IMAD.U32 R17, R17, 0x10000, RZ ;  /* 0x0001000011117824 */ /* 0x000fcc00078e00ff */
[----:B------:R-:W0:Y:S02]  /*adb0*/  F2I.FTZ.TRUNC.NTZ R17, R17 ;  /* 0x0000001100117305 */ /* 0x000e24000021f100 */
[----:B0-----:R0:W-:Y:S01]  /*adc0*/  STG.E desc[UR36][R8.64], R17 ;  /* 0x0000001108007986 */ /* 0x0011e2000c101924 */
[----:B------:R-:W-:Y:S05]  /*add0*/  BRA `(.L_x_757) ;  /* 0x0000000c004c7947 */ /* 0x000fea0003800000 */
.L_x_758:
[----:B------:R-:W-:-:S06]  /*ade0*/  IMAD.U32 R17, R17, 0x10000, RZ ;  /* 0x0001000011117824 */ /* 0x000fcc00078e00ff */
[----:B------:R-:W0:Y:S02]  /*adf0*/  F2I.FTZ.TRUNC.NTZ R17, R17 ;  /* 0x0000001100117305 */ /* 0x000e24000021f100 */
[----:B0-----:R0:W-:Y:S01]  /*ae00*/  STG.E.U16 desc[UR36][R8.64], R17 ;  /* 0x0000001108007986 */ /* 0x0011e2000c101524 */
[----:B------:R-:W-:Y:S05]  /*ae10*/  BRA `(.L_x_757) ;  /* 0x0000000c003c7947 */ /* 0x000fea0003800000 */
.L_x_753:
        /* <DEDUP_REMOVED lines=9> */
.L_x_761:
[----:B------:R-:W-:-:S05]  /*aeb0*/  IMAD.U32 R0, R17, 0x10000, RZ ;  /* 0x0001000011007824 */ /* 0x000fca00078e00ff */
[----:B------:R-:W-:-:S05]  /*aec0*/  F2FP.F16.F32.PACK_AB R0, RZ, R0 ;  /* 0x00000000ff00723e */ /* 0x000fca00000000ff */
[----:B------:R0:W-:Y:S01]  /*aed0*/  STG.E.U16 desc[UR36][R8.64], R0 ;  /* 0x0000000008007986 */ /* 0x0001e2000c101524 */
[----:B------:R-:W-:Y:S05]  /*aee0*/  BRA `(.L_x_757) ;  /* 0x0000000c00087947 */ /* 0x000fea0003800000 */
.L_x_760:
        /* <DEDUP_REMOVED lines=10> */
.L_x_763:
[----:B------:R-:W-:-:S05]  /*af90*/  IMAD.U32 R17, R17, 0x10000, RZ ;  /* 0x0001000011117824 */ /* 0x000fca00078e00ff */
[----:B------:R-:W-:-:S04]  /*afa0*/  F2FP.F16.F32.PACK_AB R3, RZ, R17 ;  /* 0x00000011ff03723e */ /* 0x000fc800000000ff */
[----:B------:R-:W-:-:S05]  /*afb0*/  PRMT R3, R3, 0x5410, RZ ;  /* 0x0000541003037816 */ /* 0x000fca00000000ff */
[----:B------:R2:W-:Y:S01]  /*afc0*/  STG.E desc[UR36][R8.64], R3 ;  /* 0x0000000308007986 */ /* 0x0005e2000c101924 */
[----:B------:R-:W-:Y:S05]  /*afd0*/  BRA `(.L_x_757) ;  /* 0x0000000800cc7947 */ /* 0x000fea0003800000 */
.L_x_762:
[----:B------:R-:W-:-:S04]  /*afe0*/  IMAD.U32 R4, R17, 0x10000, RZ ;  /* 0x0001000011047824 */ /* 0x000fc800078e00ff */
[----:B------:R-:W-:-:S06]  /*aff0*/  FMUL.FTZ R4, R4, 1 ;  /* 0x3f80000004047820 */ /* 0x000fcc0000410000 */
[----:B------:R-:W0:Y:S02]  /*b000*/  F2F.F64.F32 R4, R4 ;  /* 0x0000000400047310 */ /* 0x000e240000201800 */
[----:B0-----:R0:W-:Y:S01]  /*b010*/  STG.E.64 desc[UR36][R8.64], R4 ;  /* 0x0000000408007986 */ /* 0x0011e2000c101b24 */
[----:B------:R-:W-:Y:S05]  /*b020*/  BRA `(.L_x_757) ;  /* 0x0000000800b87947 */ /* 0x000fea0003800000 */
.L_x_752:
        /* <DEDUP_REMOVED lines=13> */
.L_x_766:
[----:B------:R-:W-:Y:S01]  /*b100*/  IMAD.U32 R17, R17, 0x10000, RZ ;  /* 0x0001000011117824 */ /* 0x000fe200078e00ff */
[----:B------:R-:W-:-:S03]  /*b110*/  CS2R R6, SRZ ;  /* 0x0000000000067805 */ /* 0x000fc6000001ff00 */
[----:B------:R-:W-:-:S06]  /*b120*/  FMUL.FTZ R4, R17, 1 ;  /* 0x3f80000011047820 */ /* 0x000fcc0000410000 */
[----:B------:R-:W0:Y:S02]  /*b130*/  F2F.F64.F32 R4, R4 ;  /* 0x0000000400047310 */ /* 0x000e240000201800 */
[----:B0-----:R0:W-:Y:S01]  /*b140*/  STG.E.128 desc[UR36][R8.64], R4 ;  /* 0x0000000408007986 */ /* 0x0011e2000c101d24 */
[----:B------:R-:W-:Y:S05]  /*b150*/  BRA `(.L_x_757) ;  /* 0x00000008006c7947 */ /* 0x000fea0003800000 */
.L_x_765:
        /* <DEDUP_REMOVED lines=21> */
.L_x_770:
[----:B------:R-:W-:Y:S05]  /*b2b0*/  BSYNC B0 ;  /* 0x0000000000007941 */ /* 0x000fea0003800000 */
.L_x_769:
[----:B------:R-:W-:-:S05]  /*b2c0*/  LOP3.LUT R5, R0, R5, RZ, 0xfc, !PT ;  /* 0x0000000500057212 */ /* 0x000fca00078efcff */
[----:B------:R0:W-:Y:S01]  /*b2d0*/  STG.E.U8 desc[UR36][R8.64], R5 ;  /* 0x0000000508007986 */ /* 0x0001e2000c101124 */
[----:B------:R-:W-:Y:S05]  /*b2e0*/  BRA `(.L_x_757) ;  /* 0x0000000800087947 */ /* 0x000fea0003800000 */
.L_x_768:
        /* <DEDUP_REMOVED lines=13> */
.L_x_772:
[----:B------:R-:W-:Y:S01]  /*b3c0*/  IMAD.MOV.U32 R0, RZ, RZ, 0x7f ;  /* 0x0000007fff007424 */ /* 0x000fe200078e00ff */
[----:B------:R-:W-:-:S04]  /*b3d0*/  ISETP.GT.U32.AND P0, PT, R3, 0x7f800000, PT ;  /* 0x7f8000000300780c */ /* 0x000fc80003f04070 */
[----:B------:R-:W-:-:S09]  /*b3e0*/  SEL R0, R0, 0x7c, P0 ;  /* 0x0000007c00007807 */ /* 0x000fd20000000000 */
.L_x_773:
[----:B------:R-:W-:Y:S05]  /*b3f0*/  BSYNC B0 ;  /* 0x0000000000007941 */ /* 0x000fea0003800000 */
.L_x_771:
[----:B------:R-:W-:-:S04]  /*b400*/  LOP3.LUT R3, R17, 0x80000000, RZ, 0xc0, !PT ;  /* 0x8000000011037812 */ /* 0x000fc800078ec0ff */
[----:B------:R-:W-:-:S04]  /*b410*/  SHF.R.U32.HI R3, RZ, 0x18, R3 ;  /* 0x00000018ff037819 */ /* 0x000fc80000011603 */
[----:B------:R-:W-:-:S05]  /*b420*/  LOP3.LUT R3, R0, R3, RZ, 0xfc, !PT ;  /* 0x0000000300037212 */ /* 0x000fca00078efcff */
[----:B------:R0:W-:Y:S01]  /*b430*/  STG.E.U8 desc[UR36][R8.64], R3 ;  /* 0x0000000308007986 */ /* 0x0001e2000c101124 */
[----:B------:R-:W-:Y:S05]  /*b440*/  BRA `(.L_x_757) ;  /* 0x0000000400b07947 */ /* 0x000fea0003800000 */
.L_x_767:
[----:B------:R0:W-:Y:S01]  /*b450*/  STG.E.U16 desc[UR36][R8.64], R17 ;  /* 0x0000001108007986 */ /* 0x0001e2000c101524 */
[----:B------:R-:W-:Y:S05]  /*b460*/  BRA `(.L_x_757) ;  /* 0x0000000400a87947 */ /* 0x000fea0003800000 */
.L_x_764:
        /* <DEDUP_REMOVED lines=12> */
.L_x_776:
        /* <DEDUP_REMOVED lines=17> */
.L_x_779:
[----:B------:R-:W-:-:S04]  /*b640*/  LOP3.LUT R3, R17, 0x80000000, RZ, 0xc0, !PT ;  /* 0x8000000011037812 */ /* 0x000fc800078ec0ff */
[----:B------:R-:W-:-:S04]  /*b650*/  SHF.R.U32.HI R3, RZ, 0x18, R3 ;  /* 0x00000018ff037819 */ /* 0x000fc80000011603 */
[----:B------:R-:W-:-:S04]  /*b660*/  LOP3.LUT R0, R0, R3, RZ, 0xfc, !PT ;  /* 0x0000000300007212 */ /* 0x000fc800078efcff */
[----:B------:R-:W-:-:S07]  /*b670*/  PRMT R4, R0, 0x7610, R4 ;  /* 0x0000761000047816 */ /* 0x000fce0000000004 */
.L_x_778:
[----:B------:R-:W-:Y:S05]  /*b680*/  BSYNC B0 ;  /* 0x0000000000007941 */ /* 0x000fea0003800000 */
.L_x_777:
[----:B------:R0:W-:Y:S01]  /*b690*/  STG.E.U8 desc[UR36][R8.64], R4 ;  /* 0x0000000408007986 */ /* 0x0001e2000c101124 */
[----:B------:R-:W-:Y:S05]  /*b6a0*/  BRA `(.L_x_757) ;  /* 0x0000000400187947 */ /* 0x000fea0003800000 */
.L_x_775:
        /* <DEDUP_REMOVED lines=17> */
.L_x_782:
[----:B------:R-:W-:-:S04]  /*b7c0*/  LOP3.LUT R3, R17, 0x80000000, RZ, 0xc0, !PT ;  /* 0x8000000011037812 */ /* 0x000fc800078ec0ff */
[----:B------:R-:W-:-:S04]  /*b7d0*/  SHF.R.U32.HI R3, RZ, 0x18, R3 ;  /* 0x00000018ff037819 */ /* 0x000fc80000011603 */
[----:B------:R-:W-:-:S04]  /*b7e0*/  LOP3.LUT R0, R0, R3, RZ, 0xfc, !PT ;  /* 0x0000000300007212 */ /* 0x000fc800078efcff */
[----:B------:R-:W-:-:S07]  /*b7f0*/  PRMT R4, R0, 0x7610, R4 ;  /* 0x0000761000047816 */ /* 0x000fce0000000004 */
.L_x_781:
[----:B------:R-:W-:Y:S05]  /*b800*/  BSYNC B0 ;  /* 0x0000000000007941 */ /* 0x000fea0003800000 */
.L_x_780:
[----:B------:R0:W-:Y:S01]  /*b810*/  STG.E.U8 desc[UR36][R8.64], R4 ;  /* 0x0000000408007986 */ /* 0x0001e2000c101124 */
[----:B------:R-:W-:Y:S05]  /*b820*/  BRA `(.L_x_757) ;  /* 0x0000000000b87947 */ /* 0x000fea0003800000 */
.L_x_774:
        /* <DEDUP_REMOVED lines=22> */
.L_x_756:
        /* <DEDUP_REMOVED lines=16> */
.L_x_785:
[----:B------:R-:W-:Y:S05]  /*ba90*/  BRA `(.L_x_757) ;  /* 0x00000000001c7947 */ /* 0x000fea0003800000 */
.L_x_784:
[----:B------:R-:W-:-:S06]  /*baa0*/  IMAD.U32 R4, R17, 0x10000, RZ ;  /* 0x0001000011047824 */ /* 0x000fcc00078e00ff */
[----:B------:R-:W0:Y:S02]  /*bab0*/  F2I.U64.TRUNC R4, R4 ;  /* 0x0000000400047311 */ /* 0x000e24000020d800 */
[----:B0-----:R0:W-:Y:S01]  /*bac0*/  STG.E.64 desc[UR36][R8.64], R4 ;  /* 0x0000000408007986 */ /* 0x0011e2000c101b24 */
[----:B------:R-:W-:Y:S05]  /*bad0*/  BRA `(.L_x_757) ;  /* 0x00000000000c7947 */ /* 0x000fea0003800000 */
.L_x_783:
[----:B------:R-:W-:-:S06]  /*bae0*/  IMAD.U32 R17, R17, 0x10000, RZ ;  /* 0x0001000011117824 */ /* 0x000fcc00078e00ff */
[----:B------:R-:W0:Y:S02]  /*baf0*/  F2I.FTZ.U32.TRUNC.NTZ R17, R17 ;  /* 0x0000001100117305 */ /* 0x000e24000021f000 */
[----:B0-----:R0:W-:Y:S02]  /*bb00*/  STG.E desc[UR36][R8.64], R17 ;  /* 0x0000001108007986 */ /* 0x0011e4000c101924 */
.L_x_757:
[----:B------:R-:W-:-:S07]  /*bb10*/  VIADD R25, R25, 0x80 ;  /* 0x0000008019197836 */ /* 0x000fce0000000000 */
.L_x_717:
[----:B------:R-:W-:Y:S05]  /*bb20*/  BSYNC B6 ;  /* 0x0000000000067941 */ /* 0x000fea0003800000 */
.L_x_716:
[----:B------:R-:W-:-:S13]  /*bb30*/  ISETP.GE.AND P0, PT, R25, R16, PT ;  /* 0x000000101900720c */ /* 0x000fda0003f06270 */
[----:B------:R-:W-:Y:S05]  /*bb40*/  @P0 EXIT ;  /* 0x000000000000094d */ /* 0x000fea0003800000 */
[----:B012---:R-:W0:Y:S01]  /*bb50*/  LDC.64 R4, c[0x0][0x230] ;  /* 0x00008c00ff047b82 */ /* 0x007e220000000a00 */
[----:B------:R-:W-:Y:S01]  /*bb60*/  PRMT R0, R19, 0x9910, RZ ;  /* 0x0000991013007816 */ /* 0x000fe200000000ff */
[----:B------:R-:W-:Y:S01]  /*bb70*/  IMAD R2, R2, 0x200, R25 ;  /* 0x0000020002027824 */ /* 0x000fe200078e0219 */
[----:B------:R-:W-:Y:S02]  /*bb80*/  ULDC UR4, c[0x0][0x25c] ;  /* 0x0000970000047ab9 */ /* 0x000fe40000000800 */
[----:B------:R-:W-:Y:S01]  /*bb90*/  ISETP.GT.AND P1, PT, R0, 0x9, PT ;  /* 0x000000090000780c */ /* 0x000fe20003f24270 */
[----:B---3--:R-:W-:-:S05]  /*bba0*/  IMAD R3, R2, UR4, RZ ;  /* 0x0000000402037c24 */ /* 0x008fca000f8e02ff */
        /* <DEDUP_REMOVED lines=11> */
[----:B----4-:R-:W-:-:S04]  /*bc60*/  IMAD.U32 R18, R18, 0x10000, RZ ;  /* 0x0001000012127824 */ /* 0x010fc800078e00ff */
[----:B------:R-:W0:Y:S02]  /*bc70*/  F2I.FTZ.TRUNC.NTZ R5, R18 ;  /* 0x0000001200057305 */ /* 0x000e24000021f100 */
[----:B0-----:R-:W-:Y:S01]  /*bc80*/  STG.E.U8 desc[UR36][R2.64], R5 ;  /* 0x0000000502007986 */ /* 0x001fe2000c101124 */
[----:B------:R-:W-:Y:S05]  /*bc90*/  EXIT ;  /* 0x000000000000794d */ /* 0x000fea0003800000 */
.L_x_789:
[----:B----4-:R-:W-:-:S06]  /*bca0*/  IMAD.U32 R5, R18, 0x10000, RZ ;  /* 0x0001000012057824 */ /* 0x010fcc00078e00ff */
[----:B------:R-:W0:Y:S02]  /*bcb0*/  F2I.S64.TRUNC R4, R5 ;  /* 0x0000000500047311 */ /* 0x000e24000020d900 */
[----:B0-----:R-:W-:Y:S01]  /*bcc0*/  STG.E.U8 desc[UR36][R2.64], R4 ;  /* 0x0000000402007986 */ /* 0x001fe2000c101124 */
[----:B------:R-:W-:Y:S05]  /*bcd0*/  EXIT ;  /* 0x000000000000794d */ /* 0x000fea0003800000 */
.L_x_788:
[----:B------:R-:W-:-:S13]  /*bce0*/  ISETP.NE.AND P0, PT, R0, 0x2, PT ;  /* 0x000000020000780c */ /* 0x000fda0003f05270 */
[----:B------:R-:W-:Y:S05]  /*bcf0*/  @!P0 BRA `(.L_x_791) ;  /* 0x0000000000308947 */ /* 0x000fea0003800000 */
[----:B------:R-:W-:-:S13]  /*bd00*/  ISETP.NE.AND P0, PT, R0, 0x3, PT ;  /* 0x000000030000780c */ /* 0x000fda0003f05270 */
[----:B------:R-:W-:Y:S05]  /*bd10*/  @!P0 BRA `(.L_x_792) ;  /* 0x0000000000188947 */ /* 0x000fea0003800000 */
[----:B------:R-:W-:-:S13]  /*bd20*/  ISETP.NE.AND P0, PT, R0, 0x4, PT ;  /* 0x000000040000780c */ /* 0x000fda0003f05270 */
[----:B------:R-:W-:Y:S05]  /*bd30*/  @P0 BRA `(.L_x_790) ;  /* 0x0000000c000c0947 */ /* 0x000fea0003800000 */
[----:B----4-:R-:W-:-:S06]  /*bd40*/  IMAD.U32 R4, R18, 0x10000, RZ ;  /* 0x0001000012047824 */ /* 0x010fcc00078e00ff */
[----:B------:R-:W0:Y:S02]  /*bd50*/  F2I.S64.TRUNC R4, R4 ;  /* 0x0000000400047311 */ /* 0x000e24000020d900 */
[----:B0-----:R-:W-:Y:S01]  /*bd60*/  STG.E.64 desc[UR36][R2.64], R4 ;  /* 0x0000000402007986 */ /* 0x001fe2000c101b24 */
[----:B------:R-:W-:Y:S05]  /*bd70*/  EXIT ;  /* 0x000000000000794d */ /* 0x000fea0003800000 */
.L_x_792:
[----:B----4-:R-:W-:-:S04]  /*bd80*/  IMAD.U32 R18, R18, 0x10000, RZ ;  /* 0x0001000012127824 */ /* 0x010fc800078e00ff */
[----:B------:R-:W0:Y:S02]  /*bd90*/  F2I.FTZ.TRUNC.NTZ R5, R18 ;  /* 0x0000001200057305 */ /* 0x000e24000021f100 */
[----:B0-----:R-:W-:Y:S01]  /*bda0*/  STG.E desc[UR36][R2.64], R5 ;  /* 0x0000000502007986 */ /* 0x001fe2000c101924 */
[----:B------:R-:W-:Y:S05]  /*bdb0*/  EXIT ;  /* 0x000000000000794d */ /* 0x000fea0003800000 */
.L_x_791:
[----:B----4-:R-:W-:-:S04]  /*bdc0*/  IMAD.U32 R18, R18, 0x10000, RZ ;  /* 0x0001000012127824 */ /* 0x010fc800078e00ff */
[----:B------:R-:W0:Y:S02]  /*bdd0*/  F2I.FTZ.TRUNC.NTZ R5, R18 ;  /* 0x0000001200057305 */ /* 0x000e24000021f100 */
[----:B0-----:R-:W-:Y:S01]  /*bde0*/  STG.E.U16 desc[UR36][R2.64], R5 ;  /* 0x0000000502007986 */ /* 0x001fe2000c101524 */
[----:B------:R-:W-:Y:S05]  /*bdf0*/  EXIT ;  /* 0x000000000000794d */ /* 0x000fea0003800000 */
.L_x_787:
[----:B------:R-:W-:-:S13]  /*be00*/  ISETP.GT.AND P0, PT, R0, 0x6, PT ;  /* 0x000000060000780c */ /* 0x000fda0003f04270 */
[----:B------:R-:W-:Y:S05]  /*be10*/  @P0 BRA `(.L_x_793) ;  /* 0x00000000002c0947 */ /* 0x000fea0003800000 */
[----:B------:R-:W-:-:S13]  /*be20*/  ISETP.NE.AND P0, PT, R0, 0x5, PT ;  /* 0x000000050000780c */ /* 0x000fda0003f05270 */
[----:B------:R-:W-:Y:S05]  /*be30*/  @!P0 BRA `(.L_x_794) ;  /* 0x0000000000148947 */ /* 0x000fea0003800000 */
[----:B------:R-:W-:-:S13]  /*be40*/  ISETP.NE.AND P0, PT, R0, 0x6, PT ;  /* 0x000000060000780c */ /* 0x000fda0003f05270 */
[----:B------:R-:W-:Y:S05]  /*be50*/  @P0 BRA `(.L_x_790) ;  /* 0x0000000800c40947 */ /* 0x000fea0003800000 */
[----:B----4-:R-:W-:-:S05]  /*be60*/  IMAD.U32 R5, R18, 0x10000, RZ ;  /* 0x0001000012057824 */ /* 0x010fca00078e00ff */
[----:B------:R-:W-:Y:S01]  /*be70*/  STG.E desc[UR36][R2.64], R5 ;  /* 0x0000000502007986 */ /* 0x000fe2000c101924 */
[----:B------:R-:W-:Y:S05]  /*be80*/  EXIT ;  /* 0x000000000000794d */ /* 0x000fea0003800000 */
.L_x_794:
[----:B----4-:R-:W-:-:S05]  /*be90*/  IMAD.U32 R0, R18, 0x10000, RZ ;  /* 0x0001000012007824 */ /* 0x010fca00078e00ff */
[----:B------:R-:W-:-:S05]  /*bea0*/  F2FP.F16.F32.PACK_AB R0, RZ, R0 ;  /* 0x00000000ff00723e */ /* 0x000fca00000000ff */
[----:B------:R-:W-:Y:S01]  /*beb0*/  STG.E.U16 desc[UR36][R2.64], R0 ;  /* 0x0000000002007986 */ /* 0x000fe2000c101524 */
[----:B------:R-:W-:Y:S05]  /*bec0*/  EXIT ;  /* 0x000000000000794d */ /* 0x000fea0003800000 */
.L_x_793:
[----:B------:R-:W-:-:S13]  /*bed0*/  ISETP.NE.AND P0, PT, R0, 0x7, PT ;  /* 0x000000070000780c */ /* 0x000fda0003f05270 */
[----:B------:R-:W-:Y:S05]  /*bee0*/  @!P0 BRA `(.L_x_795) ;  /* 0x0000000000348947 */ /* 0x000fea0003800000 */
[----:B------:R-:W-:-:S13]  /*bef0*/  ISETP.NE.AND P0, PT, R0, 0x8, PT ;  /* 0x000000080000780c */ /* 0x000fda0003f05270 */
[----:B------:R-:W-:Y:S05]  /*bf00*/  @!P0 BRA `(.L_x_796) ;  /* 0x0000000000188947 */ /* 0x000fea0003800000 */
[----:B------:R-:W-:-:S13]  /*bf10*/  ISETP.NE.AND P0, PT, R0, 0x9, PT ;  /* 0x000000090000780c */ /* 0x000fda0003f05270 */
[----:B------:R-:W-:Y:S05]  /*bf20*/  @P0 BRA `(.L_x_790) ;  /* 0x0000000800900947 */ /* 0x000fea0003800000 */
[----:B----4-:R-:W-:Y:S02]  /*bf30*/  IMAD.U32 R18, R18, 0x10000, RZ ;  /* 0x0001000012127824 */ /* 0x010fe400078e00ff */
[----:B------:R-:W-:-:S05]  /*bf40*/  IMAD.MOV.U32 R19, RZ, RZ, RZ ;  /* 0x000000ffff137224 */ /* 0x000fca00078e00ff */
[----:B------:R-:W-:Y:S01]  /*bf50*/  STG.E.64 desc[UR36][R2.64], R18 ;  /* 0x0000001202007986 */ /* 0x000fe2000c101b24 */
[----:B------:R-:W-:Y:S05]  /*bf60*/  EXIT ;  /* 0x000000000000794d */ /* 0x000fea0003800000 */
.L_x_796:
[----:B----4-:R-:W-:-:S05]  /*bf70*/  IMAD.U32 R18, R18, 0x10000, RZ ;  /* 0x0001000012127824 */ /* 0x010fca00078e00ff */
[----:B------:R-:W-:-:S04]  /*bf80*/  F2FP.F16.F32.PACK_AB R5, RZ, R18 ;  /* 0x00000012ff05723e */ /* 0x000fc800000000ff */
[----:B------:R-:W-:-:S05]  /*bf90*/  PRMT R5, R5, 0x5410, RZ ;  /* 0x0000541005057816 */ /* 0x000fca00000000ff */
[----:B------:R-:W-:Y:S01]  /*bfa0*/  STG.E desc[UR36][R2.64], R5 ;  /* 0x0000000502007986 */ /* 0x000fe2000c101924 */
[----:B------:R-:W-:Y:S05]  /*bfb0*/  EXIT ;  /* 0x000000000000794d */ /* 0x000fea0003800000 */
.L_x_795:
[----:B----4-:R-:W-:-:S04]  /*bfc0*/  IMAD.U32 R4, R18, 0x10000, RZ ;  /* 0x0001000012047824 */ /* 0x010fc800078e00ff */
[----:B------:R-:W-:-:S06]  /*bfd0*/  FMUL.FTZ R4, R4, 1 ;  /* 0x3f80000004047820 */ /* 0x000fcc0000410000 */
[----:B------:R-:W0:Y:S02]  /*bfe0*/  F2F.F64.F32 R4, R4 ;  /* 0x0000000400047310 */ /* 0x000e240000201800 */
[----:B0-----:R-:W-:Y:S01]  /*bff0*/  STG.E.64 desc[UR36][R2.64], R4 ;  /* 0x0000000402007986 */ /* 0x001fe2000c101b24 */
[----:B------:R-:W-:Y:S05]  /*c000*/  EXIT ;  /* 0x000000000000794d */ /* 0x000fea0003800000 */
.L_x_786:
        /* <DEDUP_REMOVED lines=8> */
[----:B----4-:R-:W-:-:S05]  /*c090*/  IMAD.U32 R18, R18, 0x10000, RZ ;  /* 0x0001000012127824 */ /* 0x010fca00078e00ff */
[----:B------:R-:W-:-:S04]  /*c0a0*/  FSETP.NEU.FTZ.AND P0, PT, R18, RZ, PT ;  /* 0x000000ff1200720b */ /* 0x000fc80003f1d000 */
[----:B------:R-:W-:-:S05]  /*c0b0*/  SEL R5, RZ, 0x1, !P0 ;  /* 0x00000001ff057807 */ /* 0x000fca0004000000 */
[----:B------:R-:W-:Y:S01]  /*c0c0*/  STG.E.U8 desc[UR36][R2.64], R5 ;  /* 0x0000000502007986 */ /* 0x000fe2000c101124 */
[----:B------:R-:W-:Y:S05]  /*c0d0*/  EXIT ;  /* 0x000000000000794d */ /* 0x000fea0003800000 */
.L_x_799:
[----:B----4-:R-:W-:Y:S01]  /*c0e0*/  IMAD.U32 R18, R18, 0x10000, RZ ;  /* 0x0001000012127824 */ /* 0x010fe200078e00ff */
[----:B------:R-:W-:-:S03]  /*c0f0*/  CS2R R6, SRZ ;  /* 0x0000000000067805 */ /* 0x000fc6000001ff00 */
[----:B------:R-:W-:-:S06]  /*c100*/  FMUL.FTZ R4, R18, 1 ;  /* 0x3f80000012047820 */ /* 0x000fcc0000410000 */
[----:B------:R-:W0:Y:S02]  /*c110*/  F2F.F64.F32 R4, R4 ;  /* 0x0000000400047310 */ /* 0x000e240000201800 */
[----:B0-----:R-:W-:Y:S01]  /*c120*/  STG.E.128 desc[UR36][R2.64], R4 ;  /* 0x0000000402007986 */ /* 0x001fe2000c101d24 */
[----:B------:R-:W-:Y:S05]  /*c130*/  EXIT ;  /* 0x000000000000794d */ /* 0x000fea0003800000 */
.L_x_798:
[----:B------:R-:W-:-:S13]  /*c140*/  ISETP.NE.AND P0, PT, R0, 0xf, PT ;  /* 0x0000000f0000780c */ /* 0x000fda0003f05270 */
[----:B------:R-:W-:Y:S05]  /*c150*/  @!P0 BRA `(.L_x_800) ;  /* 0x0000000000b48947 */ /* 0x000fea0003800000 */
[----:B------:R-:W-:-:S13]  /*c160*/  ISETP.NE.AND P0, PT, R0, 0x17, PT ;  /* 0x000000170000780c */ /* 0x000fda0003f05270 */
[----:B------:R-:W-:Y:S05]  /*c170*/  @!P0 BRA `(.L_x_801) ;  /* 0x0000000000548947 */ /* 0x000fea0003800000 */
[----:B------:R-:W-:-:S13]  /*c180*/  ISETP.NE.AND P0, PT, R0, 0x18, PT ;  /* 0x000000180000780c */ /* 0x000fda0003f05270 */
[----:B------:R-:W-:Y:S05]  /*c190*/  @P0 BRA `(.L_x_790) ;  /* 0x0000000400f40947 */ /* 0x000fea0003800000 */
[----:B----4-:R-:W-:Y:S01]  /*c1a0*/  IMAD.U32 R7, R18, 0x10000, RZ ;  /* 0x0001000012077824 */ /* 0x010fe200078e00ff */
        /* <DEDUP_REMOVED lines=14> */
.L_x_803:
[----:B------:R-:W-:Y:S05]  /*c290*/  BSYNC B0 ;  /* 0x0000000000007941 */ /* 0x000fea0003800000 */
.L_x_802:
[----:B------:R-:W-:-:S05]  /*c2a0*/  LOP3.LUT R5, R0, R5, RZ, 0xfc, !PT ;  /* 0x0000000500057212 */ /* 0x000fca00078efcff */
[----:B------:R-:W-:Y:S01]  /*c2b0*/  STG.E.U8 desc[UR36][R2.64], R5 ;  /* 0x0000000502007986 */ /* 0x000fe2000c101124 */
[----:B------:R-:W-:Y:S05]  /*c2c0*/  EXIT ;  /* 0x000000000000794d */ /* 0x000fea0003800000 */
.L_x_801:
[----:B----4-:R-:W-:Y:S01]  /*c2d0*/  IMAD.U32 R5, R18, 0x10000, RZ ;  /* 0x0001000012057824 */ /* 0x010fe200078e00ff */
        /* <DEDUP_REMOVED lines=12> */
.L_x_805:
[----:B------:R-:W-:Y:S01]  /*c3a0*/  IMAD.MOV.U32 R0, RZ, RZ, 0x7f ;  /* 0x0000007fff007424 */ /* 0x000fe200078e00ff */
[----:B------:R-:W-:-:S04]  /*c3b0*/  ISETP.GT.U32.AND P0, PT, R4, 0x7f800000, PT ;  /* 0x7f8000000400780c */ /* 0x000fc80003f04070 */
[----:B------:R-:W-:-:S09]  /*c3c0*/  SEL R0, R0, 0x7c, P0 ;  /* 0x0000007c00007807 */ /* 0x000fd20000000000 */
.L_x_806:
[----:B------:R-:W-:Y:S05]  /*c3d0*/  BSYNC B0 ;  /* 0x0000000000007941 */ /* 0x000fea0003800000 */
.L_x_804:
[----:B------:R-:W-:-:S04]  /*c3e0*/  LOP3.LUT R4, R5, 0x80000000, RZ, 0xc0, !PT ;  /* 0x8000000005047812 */ /* 0x000fc800078ec0ff */
[----:B------:R-:W-:-:S04]  /*c3f0*/  SHF.R.U32.HI R5, RZ, 0x18, R4 ;  /* 0x00000018ff057819 */ /* 0x000fc80000011604 */
[----:B------:R-:W-:-:S05]  /*c400*/  LOP3.LUT R5, R0, R5, RZ, 0xfc, !PT ;  /* 0x0000000500057212 */ /* 0x000fca00078efcff */
[----:B------:R-:W-:Y:S01]  /*c410*/  STG.E.U8 desc[UR36][R2.64], R5 ;  /* 0x0000000502007986 */ /* 0x000fe2000c101124 */
[----:B------:R-:W-:Y:S05]  /*c420*/  EXIT ;  /* 0x000000000000794d */ /* 0x000fea0003800000 */
.L_x_800:
[----:B----4-:R-:W-:Y:S01]  /*c430*/  STG.E.U16 desc[UR36][R2.64], R18 ;  /* 0x0000001202007986 */ /* 0x010fe2000c101524 */
[----:B------:R-:W-:Y:S05]  /*c440*/  EXIT ;  /* 0x000000000000794d */ /* 0x000fea0003800000 */
.L_x_797:
        /* <DEDUP_REMOVED lines=8> */
[----:B----4-:R-:W-:-:S06]  /*c4d0*/  IMAD.U32 R5, R18, 0x10000, RZ ;  /* 0x0001000012057824 */ /* 0x010fcc00078e00ff */
[----:B------:R-:W0:Y:S02]  /*c4e0*/  F2I.FTZ.U32.TRUNC.NTZ R5, R5 ;  /* 0x0000000500057305 */ /* 0x000e24000021f000 */
[----:B0-----:R-:W-:Y:S01]  /*c4f0*/  STG.E.U16 desc[UR36][R2.64], R5 ;  /* 0x0000000502007986 */ /* 0x001fe2000c101524 */
[----:B------:R-:W-:Y:S05]  /*c500*/  EXIT ;  /* 0x000000000000794d */ /* 0x000fea0003800000 */
.L_x_809:
[----:B----4-:R-:W-:Y:S01]  /*c510*/  IMAD.U32 R7, R18, 0x10000, RZ ;  /* 0x0001000012077824 */ /* 0x010fe200078e00ff */
        /* <DEDUP_REMOVED lines=12> */
[----:B------:R-:W-:-:S05]  /*c5e0*/  FADD.FTZ R0, R5, 8192 ;  /* 0x4600000005007421 */ /* 0x000fca0000010000 */
[----:B------:R-:W-:Y:S02]  /*c5f0*/  LOP3.LUT P0, R4, R0, 0xff, RZ, 0xc0, !PT ;  /* 0x000000ff00047812 */ /* 0x000fe4000780c0ff */
[----:B------:R-:W-:-:S11]  /*c600*/  PRMT R0, RZ, 0x7610, R0 ;  /* 0x00007610ff007816 */ /* 0x000fd60000000000 */
[----:B------:R-:W-:Y:S05]  /*c610*/  @!P0 BRA `(.L_x_811) ;  /* 0x0000000000108947 */ /* 0x000fea0003800000 */
.L_x_812:
[----:B------:R-:W-:-:S04]  /*c620*/  LOP3.LUT R0, R7, 0x80000000, RZ, 0xc0, !PT ;  /* 0x8000000007007812 */ /* 0x000fc800078ec0ff */
[----:B------:R-:W-:-:S04]  /*c630*/  SHF.R.U32.HI R5, RZ, 0x18, R0 ;  /* 0x00000018ff057819 */ /* 0x000fc80000011600 */
[----:B------:R-:W-:-:S04]  /*c640*/  LOP3.LUT R4, R4, R5, RZ, 0xfc, !PT ;  /* 0x0000000504047212 */ /* 0x000fc800078efcff */
[----:B------:R-:W-:-:S07]  /*c650*/  PRMT R0, R4, 0x7610, R0 ;  /* 0x0000761004007816 */ /* 0x000fce0000000000 */
.L_x_811:
[----:B------:R-:W-:Y:S05]  /*c660*/  BSYNC B0 ;  /* 0x0000000000007941 */ /* 0x000fea0003800000 */
.L_x_810:
[----:B------:R-:W-:Y:S01]  /*c670*/  STG.E.U8 desc[UR36][R2.64], R0 ;  /* 0x0000000002007986 */ /* 0x000fe2000c101124 */
[----:B------:R-:W-:Y:S05]  /*c680*/  EXIT ;  /* 0x000000000000794d */ /* 0x000fea0003800000 */
.L_x_808:
        /* <DEDUP_REMOVED lines=17> */
.L_x_815:
[----:B------:R-:W-:-:S04]  /*c7a0*/  LOP3.LUT R0, R7, 0x80000000, RZ, 0xc0, !PT ;  /* 0x8000000007007812 */ /* 0x000fc800078ec0ff */
[----:B------:R-:W-:-:S04]  /*c7b0*/  SHF.R.U32.HI R5, RZ, 0x18, R0 ;  /* 0x00000018ff057819 */ /* 0x000fc80000011600 */
[----:B------:R-:W-:-:S04]  /*c7c0*/  LOP3.LUT R4, R4, R5, RZ, 0xfc, !PT ;  /* 0x0000000504047212 */ /* 0x000fc800078efcff */
[----:B------:R-:W-:-:S07]  /*c7d0*/  PRMT R0, R4, 0x7610, R0 ;  /* 0x0000761004007816 */ /* 0x000fce0000000000 */
.L_x_814:
[----:B------:R-:W-:Y:S05]  /*c7e0*/  BSYNC B0 ;  /* 0x0000000000007941 */ /* 0x000fea0003800000 */
.L_x_813:
[----:B------:R-:W-:Y:S01]  /*c7f0*/  STG.E.U8 desc[UR36][R2.64], R0 ;  /* 0x0000000002007986 */ /* 0x000fe2000c101124 */
[----:B------:R-:W-:Y:S05]  /*c800*/  EXIT ;  /* 0x000000000000794d */ /* 0x000fea0003800000 */
.L_x_807:
[----:B------:R-:W-:-:S13]  /*c810*/  ISETP.NE.AND P0, PT, R0, 0x1c, PT ;  /* 0x0000001c0000780c */ /* 0x000fda0003f05270 */
[----:B------:R-:W-:Y:S05]  /*c820*/  @!P0 BRA `(.L_x_816) ;  /* 0x0000000000a48947 */ /* 0x000fea0003800000 */
[----:B------:R-:W-:-:S13]  /*c830*/  ISETP.NE.AND P0, PT, R0, 0x1d, PT ;  /* 0x0000001d0000780c */ /* 0x000fda0003f05270 */
[----:B------:R-:W-:Y:S05]  /*c840*/  @!P0 BRA `(.L_x_817) ;  /* 0x00000000008c8947 */ /* 0x000fea0003800000 */
[----:B------:R-:W-:-:S13]  /*c850*/  ISETP.NE.AND P0, PT, R0, 0x2c, PT ;  /* 0x0000002c0000780c */ /* 0x000fda0003f05270 */
[----:B------:R-:W-:Y:S05]  /*c860*/  @P0 BRA `(.L_x_790) ;  /* 0x0000000000400947 */ /* 0x000fea0003800000 */
[----:B----4-:R-:W-:-:S05]  /*c870*/  IMAD.U32 R5, R18, 0x10000, RZ ;  /* 0x0001000012057824 */ /* 0x010fca00078e00ff */
        /* <DEDUP_REMOVED lines=15> */
.L_x_790:
        /* <DEDUP_REMOVED lines=15> */
[----:B-1--4-:R-:W-:Y:S05]  /*ca60*/  CALL.ABS.NOINC R2 ;  /* 0x0000000002007343 */ /* 0x012fea0003c00000 */
.L_x_818:
[----:B------:R-:W-:Y:S05]  /*ca70*/  EXIT ;  /* 0x000000000000794d */ /* 0x000fea0003800000 */
.L_x_817:
[----:B----4-:R-:W-:-:S06]  /*ca80*/  IMAD.U32 R4, R18, 0x10000, RZ ;  /* 0x0001000012047824 */ /* 0x010fcc00078e00ff */
[----:B------:R-:W0:Y:S02]  /*ca90*/  F2I.U64.TRUNC R4, R4 ;  /* 0x0000000400047311 */ /* 0x000e24000020d800 */
[----:B0-----:R-:W-:Y:S01]  /*caa0*/  STG.E.64 desc[UR36][R2.64], R4 ;  /* 0x0000000402007986 */ /* 0x001fe2000c101b24 */
[----:B------:R-:W-:Y:S05]  /*cab0*/  EXIT ;  /* 0x000000000000794d */ /* 0x000fea0003800000 */
.L_x_816:
[----:B----4-:R-:W-:-:S04]  /*cac0*/  IMAD.U32 R18, R18, 0x10000, RZ ;  /* 0x0001000012127824 */ /* 0x010fc800078e00ff */
[----:B------:R-:W0:Y:S02]  /*cad0*/  F2I.FTZ.U32.TRUNC.NTZ R5, R18 ;  /* 0x0000001200057305 */ /* 0x000e24000021f000 */
[----:B0-----:R-:W-:Y:S01]  /*cae0*/  STG.E desc[UR36][R2.64], R5 ;  /* 0x0000000502007986 */ /* 0x001fe2000c101924 */
[----:B------:R-:W-:Y:S05]  /*caf0*/  EXIT ;  /* 0x000000000000794d */ /* 0x000fea0003800000 */
.L_x_819:
        /* <DEDUP_REMOVED lines=16> */
.L_x_5815:


//--------------------- .text._ZN2at6native18elementwise_kernelILi128ELi4EZNS0_22gpu_kernel_impl_nocastIZZZNS0_68_GLOBAL__N__08176361_30_ActivationHardsigmoidKernel_cu_f5210f67_354627hardsigmoid_backward_kernelERNS_18TensorIteratorBaseEENKUlvE_clEvENKUlvE2_clEvEUlN3c108BFloat16ES9_E_EEvS5_RKT_EUliE_EEviT1_ --------------------------
	.section	.text._ZN2at6native18elementwise_kernelILi128ELi4EZNS0_22gpu_kernel_impl_nocastIZZZNS0_68_GLOBAL__N__08176361_30_ActivationHardsigmoidKernel_cu_f5210f67_354627hardsigmoid_backward_kernelERNS_18TensorIteratorBaseEENKUlvE_clEvENKUlvE2_clEvEUlN3c108BFloat16ES9_E_EEvS5_RKT_EUliE_EEviT1_,"ax",@progbits
	.align	128
        .global         _ZN2at6native18elementwise_kernelILi128ELi4EZNS0_22gpu_kernel_impl_nocastIZZZNS0_68_GLOBAL__N__08176361_30_ActivationHardsigmoidKernel_cu_f5210f67_354627hardsigmoid_backward_kernelERNS_18TensorIteratorBaseEENKUlvE_clEvENKUlvE2_clEvEUlN3c108BFloat16ES9_E_EEvS5_RKT_EUliE_EEviT1_
        .type           _ZN2at6native18elementwise_kernelILi128ELi4EZNS0_22gpu_kernel_impl_nocastIZZZNS0_68_GLOBAL__N__08176361_30_ActivationHardsigmoidKernel_cu_f5210f67_354627hardsigmoid_backward_kernelERNS_18TensorIteratorBaseEENKUlvE_clEvENKUlvE2_clEvEUlN3c108BFloat16ES9_E_EEvS5_RKT_EUliE_EEviT1_,@function
        .size           _ZN2at6native18elementwise_kernelILi128ELi4EZNS0_22gpu_kernel_impl_nocastIZZZNS0_68_GLOBAL__N__08176361_30_ActivationHardsigmoidKernel_cu_f5210f67_354627hardsigmoid_backward_kernelERNS_18TensorIteratorBaseEENKUlvE_clEvENKUlvE2_clEvEUlN3c108BFloat16ES9_E_EEvS5_RKT_EUliE_EEviT1_,(.L_x_5816 - _ZN2at6native18elementwise_kernelILi128ELi4EZNS0_22gpu_kernel_impl_nocastIZZZNS0_68_GLOBAL__N__08176361_30_ActivationHardsigmoidKernel_cu_f5210f67_354627hardsigmoid_backward_kernelERNS_18TensorIteratorBaseEENKUlvE_clEvENKUlvE2_clEvEUlN3c108BFloat16ES9_E_EEvS5_RKT_EUliE_EEviT1_)
        .other          _ZN2at6native18elementwise_kernelILi128ELi4EZNS0_22gpu_kernel_impl_nocastIZZZNS0_68_GLOBAL__N__08176361_30_ActivationHardsigmoidKernel_cu_f5210f67_354627hardsigmoid_backward_kernelERNS_18TensorIteratorBaseEENKUlvE_clEvENKUlvE2_clEvEUlN3c108BFloat16ES9_E_EEvS5_RKT_EUliE_EEviT1_,@"STO_CUDA_ENTRY STV_DEFAULT"
_ZN2at6native18elementwise_kernelILi128ELi4EZNS0_22gpu_kernel_impl_nocastIZZZNS0_68_GLOBAL__N__08176361_30_ActivationHardsigmoidKernel_cu_f5210f67_354627hardsigmoid_backward_kernelERNS_18TensorIteratorBaseEENKUlvE_clEvENKUlvE2_clEvEUlN3c108BFloat16ES9_E_EEvS5_RKT_EUliE_EEviT1_:
.text._ZN2at6native18elementwise_kernelILi128ELi4EZNS0_22gpu_kernel_impl_nocastIZZZNS0_68_GLOBAL__N__08176361_30_ActivationHardsigmoidKernel_cu_f5210f67_354627hardsigmoid_backward_kernelERNS_18TensorIteratorBaseEENKUlvE_clEvENKUlvE2_clEvEUlN3c108BFloat16ES9_E_EEvS5_RKT_EUliE_EEviT1_:
[----:B------:R-:W-:Y:S01]  /*0000*/  LDC R1, c[0x0][0x28] ;  /* 0x00000a00ff017b82 */ /* 0x000fe20000000800 */
[----:B------:R-:W0:Y:S01]  /*0010*/  S2R R3, SR_CTAID.X ;  /* 0x0000000000037919 */ /* 0x000e220000002500 */
[----:B------:R-:W-:Y:S01]  /*0020*/  ULDC UR6, c[0x0][0x210] ;  /* 0x0000840000067ab9 */ /* 0x000fe20000000800 */
[----:B------:R-:W-:Y:S01]  /*0030*/  ULDC.64 UR4, c[0x0][0x208] ;  /* 0x0000820000047ab9 */ /* 0x000fe20000000a00 */
[----:B------:R-:W-:Y:S01]  /*0040*/  BSSY B0, `(.L_x_820) ;  /* 0x000017c000007945 */ /* 0x000fe20003800000 */
[----:B------:R-:W0:Y:S02]  /*0050*/  S2R R0, SR_TID.X ;  /* 0x0000000000007919 */ /* 0x000e240000002100 */
[----:B0-----:R-:W-:-:S04]  /*0060*/  LEA R3, R3, R0, 0x9 ;  /* 0x0000000003037211 */ /* 0x001fc800078e48ff */
[----:B------:R-:W-:-:S13]  /*0070*/  ISETP.GE.AND P0, PT, R3, UR6, PT ;  /* 0x0000000603007c0c */ /* 0x000fda000bf06270 */
[----:B------:R-:W-:Y:S05]  /*0080*/  @P0 BRA `(.L_x_821) ;  /* 0x0000001400dc0947 */ /* 0x000fea0003800000 */
[----:B------:R-:W0:Y:S01]  /*0090*/  LDC R10, c[0x0][0x218] ;  /* 0x00008600ff0a7b82 */ /* 0x000e220000000800 */
[----:B------:R-:W-:Y:S01]  /*00a0*/  HFMA2.MMA R2, -RZ, RZ, 0, 0 ;  /* 0x00000000ff027435 */ /* 0x000fe200000001ff */
[----:B------:R-:W-:Y:S01]  /*00b0*/  MOV R0, RZ ;  /* 0x000000ff00007202 */ /* 0x000fe20000000f00 */
[----:B------:R-:W-:Y:S01]  /*00c0*/  HFMA2.MMA R5, -RZ, RZ, 0, 0 ;  /* 0x00000000ff057435 */ /* 0x000fe200000001ff */
[----:B0-----:R-:W-:-:S13]  /*00d0*/  ISETP.NE.AND P0, PT, R10, RZ, PT ;  /* 0x000000ff0a00720c */ /* 0x001fda0003f05270 */
[----:B------:R-:W-:Y:S05]  /*00e0*/  @!P0 BRA `(.L_x_822) ;  /* 0x0000001400708947 */ /* 0x000fea0003800000 */
[----:B------:R-:W-:Y:S01]  /*00f0*/  MOV R4, RZ ;  /* 0x000000ff00047202 */ /* 0x000fe20000000f00 */
[----:B------:R-:W-:Y:S01]  /*0100*/  ULDC.64 UR8, c[0x0][0x220] ;  /* 0x0000880000087ab9 */ /* 0x000fe20000000a00 */
[----:B------:R-:W-:Y:S01]  /*0110*/  MOV R5, R3 ;  /* 0x0000000300057202 */ /* 0x000fe20000000f00 */
[----:B------:R-:W-:Y:S01]  /*0120*/  ULDC UR7, c[0x0][0x21c] ;  /* 0x0000870000077ab9 */ /* 0x000fe20000000800 */
[----:B------:R-:W-:Y:S01]  /*0130*/  ISETP.NE.AND P0, PT, R10, 0x1, PT ;  /* 0x000000010a00780c */ /* 0x000fe20003f05270 */
[----:B------:R-:W-:-:S05]  /*0140*/  IMAD.HI.U32 R6, R3, UR8, R4 ;  /* 0x0000000803067c27 */ /* 0x000fca000f8e0004 */
[----:B------:R-:W-:Y:S01]  /*0150*/  SHF.R.U32.HI R7, RZ, UR9, R6 ;  /* 0x00000009ff077c19 */ /* 0x000fe20008011606 */
[----:B------:R-:W-:-:S03]  /*0160*/  ULDC.64 UR8, c[0x0][0x348] ;  /* 0x0000d20000087ab9 */ /* 0x000fc60000000a00 */
[----:B------:R-:W-:-:S05]  /*0170*/  IADD3 R2, -R7, RZ, RZ ;  /* 0x000000ff07027210 */ /* 0x000fca0007ffe1ff */
[----:B------:R-:W-:Y:S01]  /*0180*/  IMAD R2, R2, UR7, R3 ;  /* 0x0000000702027c24 */ /* 0x000fe2000f8e0203 */
[----:B------:R-:W-:-:S03]  /*0190*/  ULDC UR7, c[0x0][0x350] ;  /* 0x0000d40000077ab9 */ /* 0x000fc60000000800 */
[C---:B------:R-:W-:Y:S02]  /*01a0*/  IMAD R5, R2.reuse, UR8, RZ ;  /* 0x0000000802057c24 */ /* 0x040fe4000f8e02ff */
[C---:B------:R-:W-:Y:S02]  /*01b0*/  IMAD R0, R2.reuse, UR9, RZ ;  /* 0x0000000902007c24 */ /* 0x040fe4000f8e02ff */
[----:B------:R-:W-:Y:S01]  /*01c0*/  IMAD R2, R2, UR7, RZ ;  /* 0x0000000702027c24 */ /* 0x000fe2000f8e02ff */
[----:B------:R-:W-:Y:S06]  /*01d0*/  @!P0 BRA `(.L_x_822) ;  /* 0x0000001400348947 */ /* 0x000fec0003800000 */
[----:B------:R-:W-:Y:S01]  /*01e0*/  MOV R6, RZ ;  /* 0x000000ff00067202 */ /* 0x000fe20000000f00 */
[----:B------:R-:W-:Y:S01]  /*01f0*/  ULDC.64 UR8, c[0x0][0x228] ;  /* 0x00008a0000087ab9 */ /* 0x000fe20000000a00 */
[----:B------:R-:W-:Y:S01]  /*0200*/  ULDC UR7, c[0x0][0x230] ;  /* 0x00008c0000077ab9 */ /* 0x000fe20000000800 */
[----:B------:R-:W-:Y:S02]  /*0210*/  ISETP.NE.AND P0, PT, R10, 0x2, PT ;  /* 0x000000020a00780c */ /* 0x000fe40003f05270 */
[----:B------:R-:W-:-:S05]  /*0220*/  IMAD.HI.U32 R8, R7, UR9, R6 ;  /* 0x0000000907087c27 */ /* 0x000fca000f8e0006 */
[----:B------:R-:W-:Y:S01]  /*0230*/  SHF.R.U32.HI R9, RZ, UR7, R8 ;  /* 0x00000007ff097c19 */ /* 0x000fe20008011608 */
[----:B------:R-:W-:-:S03]  /*0240*/  ULDC UR7, c[0x0][0x354] ;  /* 0x0000d50000077ab9 */ /* 0x000fc60000000800 */
[----:B------:R-:W-:-:S05]  /*0250*/  IADD3 R6, -R9, RZ, RZ ;  /* 0x000000ff09067210 */ /* 0x000fca0007ffe1ff */
[----:B------:R-:W-:Y:S01]  /*0260*/  IMAD R7, R6, UR8, R7 ;  /* 0x0000000806077c24 */ /* 0x000fe2000f8e0207 */
[----:B------:R-:W-:-:S03]  /*0270*/  ULDC.64 UR8, c[0x0][0x358] ;  /* 0x0000d60000087ab9 */ /* 0x000fc60000000a00 */
[C---:B------:R-:W-:Y:S02]  /*0280*/  IMAD R5, R7.reuse, UR7, R5 ;  /* 0x0000000707057c24 */ /* 0x040fe4000f8e0205 */
[C---:B------:R-:W-:Y:S02]  /*0290*/  IMAD R0, R7.reuse, UR8, R0 ;  /* 0x0000000807007c24 */ /* 0x040fe4000f8e0200 */
[----:B------:R-:W-:Y:S01]  /*02a0*/  IMAD R2, R7, UR9, R2 ;  /* 0x0000000907027c24 */ /* 0x000fe2000f8e0202 */
[----:B------:R-:W-:Y:S06]  /*02b0*/  @!P0 BRA `(.L_x_822) ;  /* 0x0000001000fc8947 */ /* 0x000fec0003800000 */
[----:B------:R-:W-:Y:S01]  /*02c0*/  HFMA2.MMA R8, -RZ, RZ, 0, 0 ;  /* 0x00000000ff087435 */ /* 0x000fe200000001ff */
[----:B------:R-:W-:Y:S01]  /*02d0*/  ULDC.64 UR8, c[0x0][0x238] ;  /* 0x00008e0000087ab9 */ /* 0x000fe20000000a00 */
[----:B------:R-:W-:Y:S01]  /*02e0*/  ISETP.NE.AND P0, PT, R10, 0x3, PT ;  /* 0x000000030a00780c */ /* 0x000fe20003f05270 */
[----:B------:R-:W-:-:S07]  /*02f0*/  ULDC UR7, c[0x0][0x234] ;  /* 0x00008d0000077ab9 */ /* 0x000fce0000000800 */
[----:B------:R-:W-:-:S05]  /*0300*/  IMAD.HI.U32 R6, R9, UR8, R8 ;  /* 0x0000000809067c27 */ /* 0x000fca000f8e0008 */
[----:B------:R-:W-:Y:S01]  /*0310*/  SHF.R.U32.HI R7, RZ, UR9, R6 ;  /* 0x00000009ff077c19 */ /* 0x000fe20008011606 */
[----:B------:R-:W-:-:S03]  /*0320*/  ULDC.64 UR8, c[0x0][0x360] ;  /* 0x0000d80000087ab9 */ /* 0x000fc60000000a00 */
[----:B------:R-:W-:-:S05]  /*0330*/  IADD3 R8, -R7, RZ, RZ ;  /* 0x000000ff07087210 */ /* 0x000fca0007ffe1ff */
[----:B------:R-:W-:Y:S01]  /*0340*/  IMAD R9, R8, UR7, R9 ;  /* 0x0000000708097c24 */ /* 0x000fe2000f8e0209 */
[----:B------:R-:W-:-:S03]  /*0350*/  ULDC UR7, c[0x0][0x368] ;  /* 0x0000da0000077ab9 */ /* 0x000fc60000000800 */
[C---:B------:R-:W-:Y:S02]  /*0360*/  IMAD R5, R9.reuse, UR8, R5 ;  /* 0x0000000809057c24 */ /* 0x040fe4000f8e0205 */
[C---:B------:R-:W-:Y:S02]  /*0370*/  IMAD R0, R9.reuse, UR9, R0 ;  /* 0x0000000909007c24 */ /* 0x040fe4000f8e0200 */
[----:B------:R-:W-:Y:S01]  /*0380*/  IMAD R2, R9, UR7, R2 ;  /* 0x0000000709027c24 */ /* 0x000fe2000f8e0202 */
        /* <DEDUP_REMOVED lines=15> */
[----:B------:R-:W-:Y:S01]  /*0480*/  MOV R8, RZ ;  /* 0x000000ff00087202 */ /* 0x000fe20000000f00 */
[----:B------:R-:W-:Y:S01]  /*0490*/  ULDC.64 UR8, c[0x0][0x250] ;  /* 0x0000940000087ab9 */ /* 0x000fe20000000a00 */
[----:B------:R-:W-:Y:S01]  /*04a0*/  ISETP.NE.AND P0, PT, R10, 0x5, PT ;  /* 0x000000050a00780c */ /* 0x000fe20003f05270 */
[----:B------:R-:W-:Y:S02]  /*04b0*/  ULDC UR7, c[0x0][0x24c] ;  /* 0x0000930000077ab9 */ /* 0x000fe40000000800 */
        /* <DEDUP_REMOVED lines=10> */
[----:B------:R-:W-:Y:S01]  /*0560*/  HFMA2.MMA R6, -RZ, RZ, 0, 0 ;  /* 0x00000000ff067435 */ /* 0x000fe200000001ff */
[----:B------:R-:W-:Y:S01]  /*0570*/  ULDC.64 UR8, c[0x0][0x258] ;  /* 0x0000960000087ab9 */ /* 0x000fe20000000a00 */
[----:B------:R-:W-:Y:S01]  /*0580*/  ULDC UR7, c[0x0][0x260] ;  /* 0x0000980000077ab9 */ /* 0x000fe20000000800 */
[----:B------:R-:W-:-:S07]  /*0590*/  ISETP.NE.AND P0, PT, R10, 0x6, PT ;  /* 0x000000060a00780c */ /* 0x000fce0003f05270 */
        /* <DEDUP_REMOVED lines=248> */
[----:B------:R-:W-:Y:S01]  /*1520*/  ISETP.NE.AND P0, PT, R10, 0x18, PT ;  /* 0x000000180a00780c */ /* 0x000fe20003f05270 */
[----:B------:R-:W-:Y:S01]  /*1530*/  HFMA2.MMA R6, -RZ, RZ, 0, 0 ;  /* 0x00000000ff067435 */ /* 0x000fe200000001ff */
[----:B------:R-:W-:Y:S01]  /*1540*/  ULDC.64 UR8, c[0x0][0x330] ;  /* 0x0000cc0000087ab9 */ /* 0x000fe20000000a00 */
[----:B------:R-:W-:-:S08]  /*1550*/  ULDC UR7, c[0x0][0x338] ;  /* 0x0000ce0000077ab9 */ /* 0x000fd00000000800 */
[----:B------:R-:W-:Y:S02]  /*1560*/  IMAD.HI.U32 R10, R7, UR9, R6 ;  /* 0x00000009070a7c27 */ /* 0x000fe4000f8e0006 */
[----:B------:R-:W0:Y:S03]  /*1570*/  @P0 LDC.64 R12, c[0x0][0x340] ;  /* 0x0000d000ff0c0b82 */ /* 0x000e260000000a00 */
[----:B------:R-:W-:Y:S01]  /*1580*/  SHF.R.U32.HI R11, RZ, UR7, R10 ;  /* 0x00000007ff0b7c19 */ /* 0x000fe2000801160a */
[----:B------:R-:W-:Y:S01]  /*1590*/  ULDC UR7, c[0x0][0x45c] ;  /* 0x0001170000077ab9 */ /* 0x000fe20000000800 */
[----:B------:R-:W-:Y:S02]  /*15a0*/  @P0 MOV R10, RZ ;  /* 0x000000ff000a0202 */ /* 0x000fe40000000f00 */
[----:B------:R-:W-:Y:S01]  /*15b0*/  IADD3 R6, -R11, RZ, RZ ;  /* 0x000000ff0b067210 */ /* 0x000fe20007ffe1ff */
[----:B------:R-:W1:Y:S04]  /*15c0*/  @P0 LDC R15, c[0x0][0x33c] ;  /* 0x0000cf00ff0f0b82 */ /* 0x000e680000000800 */
[----:B------:R-:W-:Y:S01]  /*15d0*/  IMAD R7, R6, UR8, R7 ;  /* 0x0000000806077c24 */ /* 0x000fe2000f8e0207 */
[----:B------:R-:W-:-:S03]  /*15e0*/  ULDC.64 UR8, c[0x0][0x460] ;  /* 0x0001180000087ab9 */ /* 0x000fc60000000a00 */
[----:B------:R-:W2:Y:S01]  /*15f0*/  @P0 LDC.64 R8, c[0x0][0x468] ;  /* 0x00011a00ff080b82 */ /* 0x000ea20000000a00 */
[C---:B------:R-:W-:Y:S02]  /*1600*/  IMAD R5, R7.reuse, UR7, R5 ;  /* 0x0000000707057c24 */ /* 0x040fe4000f8e0205 */
[C---:B------:R-:W-:Y:S02]  /*1610*/  IMAD R0, R7.reuse, UR8, R0 ;  /* 0x0000000807007c24 */ /* 0x040fe4000f8e0200 */
[----:B------:R-:W-:-:S03]  /*1620*/  IMAD R2, R7, UR9, R2 ;  /* 0x0000000907027c24 */ /* 0x000fc6000f8e0202 */
[----:B------:R-:W3:Y:S01]  /*1630*/  @P0 LDC R14, c[0x0][0x470] ;  /* 0x00011c00ff0e0b82 */ /* 0x000ee20000000800 */
[----:B0-----:R-:W-:-:S05]  /*1640*/  @P0 IMAD.HI.U32 R4, R11, R12, R10 ;  /* 0x0000000c0b040227 */ /* 0x001fca00078e000a */
[----:B------:R-:W-:-:S04]  /*1650*/  @P0 SHF.R.U32.HI R4, RZ, R13, R4 ;  /* 0x0000000dff040219 */ /* 0x000fc80000011604 */
[----:B------:R-:W-:-:S05]  /*1660*/  @P0 IADD3 R10, -R4, RZ, RZ ;  /* 0x000000ff040a0210 */ /* 0x000fca0007ffe1ff */
[----:B-1----:R-:W-:-:S04]  /*1670*/  @P0 IMAD R11, R10, R15, R11 ;  /* 0x0000000f0a0b0224 */ /* 0x002fc800078e020b */
[C---:B--2---:R-:W-:Y:S02]  /*1680*/  @P0 IMAD R5, R11.reuse, R8, R5 ;  /* 0x000000080b050224 */ /* 0x044fe400078e0205 */
[C---:B------:R-:W-:Y:S02]  /*1690*/  @P0 IMAD R0, R11.reuse, R9, R0 ;  /* 0x000000090b000224 */ /* 0x040fe400078e0200 */
[----:B---3--:R-:W-:-:S07]  /*16a0*/  @P0 IMAD R2, R11, R14, R2 ;  /* 0x0000000e0b020224 */ /* 0x008fce00078e0202 */
.L_x_822:
[----:B------:R-:W-:Y:S01]  /*16b0*/  ULDC.64 UR10, c[0x0][0x488] ;  /* 0x00012200000a7ab9 */ /* 0x000fe20000000a00 */
[----:B------:R-:W-:Y:S01]  /*16c0*/  ULDC.64 UR8, c[0x0][0x480] ;  /* 0x0001200000087ab9 */ /* 0x000fe20000000a00 */
[----:B------:R-:W-:Y:S02]  /*16d0*/  IADD3 R8, P1, R2, UR10, RZ ;  /* 0x0000000a02087c10 */ /* 0x000fe4000ff3e0ff */
[----:B------:R-:W-:Y:S02]  /*16e0*/  IADD3 R6, P0, R0, UR8, RZ ;  /* 0x0000000800067c10 */ /* 0x000fe4000ff1e0ff */
[----:B------:R-:W-:Y:S02]  /*16f0*/  IADD3.X R9, RZ, UR11, RZ, P1, !PT ;  /* 0x0000000bff097c10 */ /* 0x000fe40008ffe4ff */
[----:B------:R-:W-:Y:S01]  /*1700*/  IADD3.X R7, RZ, UR9, RZ, P0, !PT ;  /* 0x00000009ff077c10 */ /* 0x000fe200087fe4ff */
[----:B------:R-:W-:Y:S02]  /*1710*/  ULDC.64 UR8, c[0x0][0x478] ;  /* 0x00011e0000087ab9 */ /* 0x000fe40000000a00 */
[----:B------:R-:W2:Y:S04]  /*1720*/  LDG.E.U16 R8, desc[UR4][R8.64] ;  /* 0x0000000408087981 */ /* 0x000ea8000c1e1500 */
[----:B------:R-:W3:Y:S01]  /*1730*/  LDG.E.U16 R6, desc[UR4][R6.64] ;  /* 0x0000000406067981 */ /* 0x000ee2000c1e1500 */
[----:B------:R-:W-:-:S02]  /*1740*/  IADD3 R3, R3, 0x80, RZ ;  /* 0x0000008003037810 */ /* 0x000fc40007ffe0ff */
[----:B--2---:R-:W-:Y:S02]  /*1750*/  SHF.L.U32 R2, R8, 0x10, RZ ;  /* 0x0000001008027819 */ /* 0x004fe400000006ff */
[----:B---3--:R-:W-:Y:S02]  /*1760*/  SHF.L.U32 R0, R6, 0x10, RZ ;  /* 0x0000001006007819 */ /* 0x008fe400000006ff */
[C---:B------:R-:W-:Y:S02]  /*1770*/  FSETP.GT.FTZ.AND P0, PT, R2.reuse, -3, PT ;  /* 0xc04000000200780b */ /* 0x040fe40003f14000 */
[----:B------:R-:W-:Y:S01]  /*1780*/  FSETP.GEU.FTZ.AND P1, PT, R2, 3, PT ;  /* 0x404000000200780b */ /* 0x000fe20003f3e000 */
[----:B------:R-:W-:-:S03]  /*1790*/  FMUL.FTZ R0, R0, 0.16666667163372039795 ;  /* 0x3e2aaaab00007820 */ /* 0x000fc60000410000 */
[----:B------:R-:W-:-:S04]  /*17a0*/  PLOP3.LUT P0, PT, P0, P1, PT, 0x20, 0x0 ;  /* 0x000000000000781c */ /* 0x000fc80000702470 */
[----:B------:R-:W-:Y:S02]  /*17b0*/  FSEL R0, R0, RZ, P0 ;  /* 0x000000ff00007208 */ /* 0x000fe40000000000 */
[----:B------:R-:W-:Y:S02]  /*17c0*/  IADD3 R4, P0, R5, UR8, RZ ;  /* 0x0000000805047c10 */ /* 0x000fe4000ff1e0ff */
[----:B------:R-:W-:Y:S02]  /*17d0*/  F2FP.BF16.F32.PACK_AB R0, RZ, R0 ;  /* 0x00000000ff00723e */ /* 0x000fe400000010ff */
[----:B------:R-:W-:-:S05]  /*17e0*/  IADD3.X R5, RZ, UR9, RZ, P0, !PT ;  /* 0x00000009ff057c10 */ /* 0x000fca00087fe4ff */
[----:B------:R0:W-:Y:S04]  /*17f0*/  STG.E.U16 desc[UR4][R4.64], R0 ;  /* 0x0000000004007986 */ /* 0x0001e8000c101504 */
.L_x_821:
[----:B------:R-:W-:Y:S05]  /*1800*/  BSYNC B0 ;  /* 0x0000000000007941 */ /* 0x000fea0003800000 */
.L_x_820:
[----:B------:R-:W-:Y:S01]  /*1810*/  ISETP.GE.AND P0, PT, R3, UR6, PT ;  /* 0x0000000603007c0c */ /* 0x000fe2000bf06270 */
[----:B------:R-:W-:-:S12]  /*1820*/  BSSY B0, `(.L_x_823) ;  /* 0x00002f0000007945 */ /* 0x000fd80003800000 */
[----:B------:R-:W-:Y:S05]  /*1830*/  @P0 BRA `(.L_x_824) ;  /* 0x0000002c00b80947 */ /* 0x000fea0003800000 */
[----:B0-----:R-:W0:Y:S01]  /*1840*/  LDC R4, c[0x0][0x218] ;  /* 0x00008600ff047b82 */ /* 0x001e220000000800 */
[----:B------:R-:W-:Y:S01]  /*1850*/  HFMA2.MMA R2, -RZ, RZ, 0, 0 ;  /* 0x00000000ff027435 */ /* 0x000fe200000001ff */
[----:B------:R-:W-:Y:S01]  /*1860*/  MOV R0, RZ ;  /* 0x000000ff00007202 */ /* 0x000fe20000000f00 */
[----:B------:R-:W-:Y:S01]  /*1870*/  HFMA2.MMA R5, -RZ, RZ, 0, 0 ;  /* 0x00000000ff057435 */ /* 0x000fe200000001ff */
[----:B0-----:R-:W-:-:S13]  /*1880*/  ISETP.NE.AND P0, PT, R4, RZ, PT ;  /* 0x000000ff0400720c */ /* 0x001fda0003f05270 */
[----:B------:R-:W-:Y:S05]  /*1890*/  @!P0 BRA `(.L_x_825) ;  /* 0x00000014006c8947 */ /* 0x000fea0003800000 */
        /* <DEDUP_REMOVED lines=347> */
.L_x_825:
        /* <DEDUP_REMOVED lines=19> */
[----:B------:R-:W-:Y:S02]  /*2f80*/  IADD3.X R5, RZ, UR9, RZ, P0, !PT ;  /* 0x00000009ff057c10 */ /* 0x000fe400087fe4ff */
[----:B------:R-:W-:-:S03]  /*2f90*/  ISETP.GE.AND P0, PT, R3, UR6, PT ;  /* 0x0000000603007c0c */ /* 0x000fc6000bf06270 */
[----:B------:R1:W-:Y:S10]  /*2fa0*/  STG.E.U16 desc[UR4][R4.64], R0 ;  /* 0x0000000004007986 */ /* 0x0003f4000c101504 */
[----:B------:R-:W-:Y:S05]  /*2fb0*/  @P0 BRA `(.L_x_824) ;  /* 0x0000001400d80947 */ /* 0x000fea0003800000 */
[----:B-1----:R-:W0:Y:S01]  /*2fc0*/  LDC R4, c[0x0][0x218] ;  /* 0x00008600ff047b82 */ /* 0x002e220000000800 */
        /* <DEDUP_REMOVED lines=352> */
.L_x_826:
        /* <DEDUP_REMOVED lines=21> */
.L_x_824:
[----:B------:R-:W-:Y:S05]  /*4720*/  BSYNC B0 ;  /* 0x0000000000007941 */ /* 0x000fea0003800000 */
.L_x_823:
[----:B------:R-:W-:-:S13]  /*4730*/  ISETP.GE.AND P0, PT, R3, UR6, PT ;  /* 0x0000000603007c0c */ /* 0x000fda000bf06270 */
[----:B------:R-:W-:Y:S05]  /*4740*/  @P0 EXIT ;  /* 0x000000000000094d */ /* 0x000fea0003800000 */
[----:B012---:R-:W0:Y:S01]  /*4750*/  LDC R4, c[0x0][0x218] ;  /* 0x00008600ff047b82 */ /* 0x007e220000000800 */
        /* <DEDUP_REMOVED lines=9> */
[----:B------:R-:W-:Y:S01]  /*47f0*/  IMAD.HI.U32 R6, R3, UR6, R2 ;  /* 0x0000000603067c27 */ /* 0x000fe2000f8e0002 */
[----:B------:R-:W-:-:S04]  /*4800*/  ULDC UR6, c[0x0][0x21c] ;  /* 0x0000870000067ab9 */ /* 0x000fc80000000800 */
[----:B------:R-:W-:-:S04]  /*4810*/  SHF.R.U32.HI R7, RZ, UR7, R6 ;  /* 0x00000007ff077c19 */ /* 0x000fc80008011606 */
[----:B------:R-:W-:-:S05]  /*4820*/  IADD3 R2, -R7, RZ, RZ ;  /* 0x000000ff07027210 */ /* 0x000fca0007ffe1ff */
[----:B------:R-:W-:Y:S01]  /*4830*/  IMAD R2, R2, UR6, R3 ;  /* 0x0000000602027c24 */ /* 0x000fe2000f8e0203 */
[----:B------:R-:W-:-:S03]  /*4840*/  ULDC.64 UR6, c[0x0][0x348] ;  /* 0x0000d20000067ab9 */ /* 0x000fc60000000a00 */
        /* <DEDUP_REMOVED lines=22> */
[----:B------:R-:W-:Y:S01]  /*49b0*/  IMAD.HI.U32 R6, R9, UR6, R8 ;  /* 0x0000000609067c27 */ /* 0x000fe2000f8e0008 */
[----:B------:R-:W-:-:S04]  /*49c0*/  ULDC UR6, c[0x0][0x234] ;  /* 0x00008d0000067ab9 */ /* 0x000fc80000000800 */
[----:B------:R-:W-:-:S04]  /*49d0*/  SHF.R.U32.HI R7, RZ, UR7, R6 ;  /* 0x00000007ff077c19 */ /* 0x000fc80008011606 */
        /* <DEDUP_REMOVED lines=312> */
.L_x_827:
        /* <DEDUP_REMOVED lines=9> */
[----:B--2---:R-:W-:-:S02]  /*5df0*/  SHF.L.U32 R4, R6, 0x10, RZ ;  /* 0x0000001006047819 */ /* 0x004fc400000006ff */
        /* <DEDUP_REMOVED lines=9> */
[----:B------:R-:W-:Y:S01]  /*5e90*/  STG.E.U16 desc[UR4][R4.64], R0 ;  /* 0x0000000004007986 */ /* 0x000fe2000c101504 */
[----:B------:R-:W-:Y:S05]  /*5ea0*/  EXIT ;  /* 0x000000000000794d */ /* 0x000fea0003800000 */
.L_x_828:
        /* <DEDUP_REMOVED lines=13> */
.L_x_5816:


//--------------------- .text._ZN2at6native27unrolled_elementwise_kernelIZZZNS0_68_GLOBAL__N__08176361_30_ActivationHardsigmoidKernel_cu_f5210f67_354627hardsigmoid_backward_kernelERNS_18TensorIteratorBaseEENKUlvE_clEvENKUlvE2_clEvEUlN3c108BFloat16ES8_E_St5arrayIPcLm3EELi4E23TrivialOffsetCalculatorILi2EjESD_ILi1EjENS0_6memory15LoadWithoutCastENSG_16StoreWithoutCastEEEviT_T0_T2_T3_T4_T5_ --------------------------
	.section	.text._ZN2at6native27unrolled_elementwise_kernelIZZZNS0_68_GLOBAL__N__08176361_30_ActivationHardsigmoidKernel_cu_f5210f67_354627hardsigmoid_backward_kernelERNS_18TensorIteratorBaseEENKUlvE_clEvENKUlvE2_clEvEUlN3c108BFloat16ES8_E_St5arrayIPcLm3EELi4E23TrivialOffsetCalculatorILi2EjESD_ILi1EjENS0_6memory15LoadWithoutCastENSG_16StoreWithoutCastEEEviT_T0_T2_T3_T4_T5_,"ax",@progbits
	.align	128
        .global         _ZN2at6native27unrolled_elementwise_kernelIZZZNS0_68_GLOBAL__N__08176361_30_ActivationHardsigmoidKernel_cu_f5210f67_354627hardsigmoid_backward_kernelERNS_18TensorIteratorBaseEENKUlvE_clEvENKUlvE2_clEvEUlN3c108BFloat16ES8_E_St5arrayIPcLm3EELi4E23TrivialOffsetCalculatorILi2EjESD_ILi1EjENS0_6memory15LoadWithoutCastENSG_16StoreWithoutCastEEEviT_T0_T2_T3_T4_T5_
        .type           _ZN2at6native27unrolled_elementwise_kernelIZZZNS0_68_GLOBAL__N__08176361_30_ActivationHardsigmoidKernel_cu_f5210f67_354627hardsigmoid_backward_kernelERNS_18TensorIteratorBaseEENKUlvE_clEvENKUlvE2_clEvEUlN3c108BFloat16ES8_E_St5arrayIPcLm3EELi4E23TrivialOffsetCalculatorILi2EjESD_ILi1EjENS0_6memory15LoadWithoutCastENSG_16StoreWithoutCastEEEviT_T0_T2_T3_T4_T5_,@function
        .size           _ZN2at6native27unrolled_elementwise_kernelIZZZNS0_68_GLOBAL__N__08176361_30_ActivationHardsigmoidKernel_cu_f5210f67_354627hardsigmoid_backward_kernelERNS_18TensorIteratorBaseEENKUlvE_clEvENKUlvE2_clEvEUlN3c108BFloat16ES8_E_St5arrayIPcLm3EELi4E23TrivialOffsetCalculatorILi2EjESD_ILi1EjENS0_6memory15LoadWithoutCastENSG_16StoreWithoutCastEEEviT_T0_T2_T3_T4_T5_,(.L_x_5817 - _ZN2at6native27unrolled_elementwise_kernelIZZZNS0_68_GLOBAL__N__08176361_30_ActivationHardsigmoidKernel_cu_f5210f67_354627hardsigmoid_backward_kernelERNS_18TensorIteratorBaseEENKUlvE_clEvENKUlvE2_clEvEUlN3c108BFloat16ES8_E_St5arrayIPcLm3EELi4E23TrivialOffsetCalculatorILi2EjESD_ILi1EjENS0_6memory15LoadWithoutCastENSG_16StoreWithoutCastEEEviT_T0_T2_T3_T4_T5_)
        .other          _ZN2at6native27unrolled_elementwise_kernelIZZZNS0_68_GLOBAL__N__08176361_30_ActivationHardsigmoidKernel_cu_f5210f67_354627hardsigmoid_backward_kernelERNS_18TensorIteratorBaseEENKUlvE_clEvENKUlvE2_clEvEUlN3c108BFloat16ES8_E_St5arrayIPcLm3EELi4E23TrivialOffsetCalculatorILi2EjESD_ILi1EjENS0_6memory15LoadWithoutCastENSG_16StoreWithoutCastEEEviT_T0_T2_T3_T4_T5_,@"STO_CUDA_ENTRY STV_DEFAULT"
_ZN2at6native27unrolled_elementwise_kernelIZZZNS0_68_GLOBAL__N__08176361_30_ActivationHardsigmoidKernel_cu_f5210f67_354627hardsigmoid_backward_kernelERNS_18TensorIteratorBaseEENKUlvE_clEvENKUlvE2_clEvEUlN3c108BFloat16ES8_E_St5arrayIPcLm3EELi4E23TrivialOffsetCalculatorILi2EjESD_ILi1EjENS0_6memory15LoadWithoutCastENSG_16StoreWithoutCastEEEviT_T0_T2_T3_T4_T5_:
.text._ZN2at6native27unrolled_elementwise_kernelIZZZNS0_68_GLOBAL__N__08176361_30_ActivationHardsigmoidKernel_cu_f5210f67_354627hardsigmoid_backward_kernelERNS_18TensorIteratorBaseEENKUlvE_clEvENKUlvE2_clEvEUlN3c108BFloat16ES8_E_St5arrayIPcLm3EELi4E23TrivialOffsetCalculatorILi2EjESD_ILi1EjENS0_6memory15LoadWithoutCastENSG_16StoreWithoutCastEEEviT_T0_T2_T3_T4_T5_:
[----:B------:R-:W-:Y:S01]  /*0000*/  LDC R1, c[0x0][0x28] ;  /* 0x00000a00ff017b82 */ /* 0x000fe20000000800 */
[----:B------:R-:W0:Y:S07]  /*0010*/  S2R R15, SR_CTAID.X ;  /* 0x00000000000f7919 */ /* 0x000e2e0000002500 */
[----:B------:R-:W0:Y:S01]  /*0020*/  LDC R0, c[0x0][0x210] ;  /* 0x00008400ff007b82 */ /* 0x000e220000000800 */
[----:B------:R-:W-:Y:S01]  /*0030*/  PRMT R14, RZ, 0x7610, R14 ;  /* 0x00007610ff0e7816 */ /* 0x000fe2000000000e */
[----:B------:R-:W-:Y:S01]  /*0040*/  ULDC.64 UR4, c[0x0][0x208] ;  /* 0x0000820000047ab9 */ /* 0x000fe20000000a00 */
[----:B------:R-:W1:Y:S01]  /*0050*/  S2R R16, SR_TID.X ;  /* 0x0000000000107919 */ /* 0x000e620000002100 */
[----:B------:R-:W-:Y:S01]  /*0060*/  PRMT R22, RZ, 0x7610, R22 ;  /* 0x00007610ff167816 */ /* 0x000fe20000000016 */
[----:B0-----:R-:W-:-:S02]  /*0070*/  IMAD R17, R15, -0x200, R0 ;  /* 0xfffffe000f117824 */ /* 0x001fc400078e0200 */
[----:B-1----:R-:W-:-:S03]  /*0080*/  IMAD.MOV.U32 R0, RZ, RZ, R16 ;  /* 0x000000ffff007224 */ /* 0x002fc600078e0010 */
[----:B------:R-:W-:-:S13]  /*0090*/  ISETP.GE.AND P6, PT, R16, R17, PT ;  /* 0x000000111000720c */ /* 0x000fda0003fc6270 */
[----:B------:R-:W-:Y:S01]  /*00a0*/  @!P6 IMAD R23, R15, 0x200, R0 ;  /* 0x000002000f17e824 */ /* 0x000fe200078e0200 */
[----:B------:R-:W0:Y:S01]  /*00b0*/  @!P6 LDC.64 R12, c[0x0][0x240] ;  /* 0x00009000ff0ceb82 */ /* 0x000e220000000a00 */
[----:B------:R-:W-:-:S05]  /*00c0*/  @!P6 VIADD R0, R0, 0x80 ;  /* 0x000000800000e836 */ /* 0x000fca0000000000 */
[C---:B------:R-:W-:Y:S02]  /*00d0*/  ISETP.GE.AND P0, PT, R0.reuse, R17, PT ;  /* 0x000000110000720c */ /* 0x040fe40003f06270 */
[----:B------:R-:W1:Y:S11]  /*00e0*/  @!P6 LDC.64 R10, c[0x0][0x238] ;  /* 0x00008e00ff0aeb82 */ /* 0x000e760000000a00 */
[----:B------:R-:W-:Y:S01]  /*00f0*/  @!P0 IMAD R21, R15, 0x200, R0 ;  /* 0x000002000f158824 */ /* 0x000fe200078e0200 */
[----:B------:R-:W2:Y:S01]  /*0100*/  @!P0 LDC.64 R8, c[0x0][0x240] ;  /* 0x00009000ff088b82 */ /* 0x000ea20000000a00 */
[----:B------:R-:W-:-:S02]  /*0110*/  @!P0 VIADD R0, R0, 0x80 ;  /* 0x0000008000008836 */ /* 0x000fc40000000000 */
[----:B0-----:R-:W-:-:S03]  /*0120*/  @!P6 IMAD.WIDE.U32 R12, R23, 0x2, R12 ;  /* 0x00000002170ce825 */ /* 0x001fc600078e000c */
[----:B------:R-:W-:Y:S02]  /*0130*/  ISETP.GE.AND P2, PT, R0, R17, PT ;  /* 0x000000110000720c */ /* 0x000fe40003f46270 */
[----:B------:R-:W0:Y:S01]  /*0140*/  @!P0 LDC.64 R4, c[0x0][0x238] ;  /* 0x00008e00ff048b82 */ /* 0x000e220000000a00 */
[----:B------:R-:W3:Y:S01]  /*0150*/  @!P6 LDG.E.U16 R14, desc[UR4][R12.64] ;  /* 0x000000040c0ee981 */ /* 0x000ee2000c1e1500 */
[----:B-1----:R-:W-:-:S05]  /*0160*/  @!P6 IMAD.WIDE.U32 R10, R23, 0x2, R10 ;  /* 0x00000002170ae825 */ /* 0x002fca00078e000a */
[----:B------:R-:W4:Y:S04]  /*0170*/  @!P6 LDG.E.U16 R22, desc[UR4][R10.64] ;  /* 0x000000040a16e981 */ /* 0x000f28000c1e1500 */
[----:B------:R-:W1:Y:S08]  /*0180*/  @!P2 LDC.64 R2, c[0x0][0x240] ;  /* 0x00009000ff02ab82 */ /* 0x000e700000000a00 */
[----:B------:R-:W1:Y:S01]  /*0190*/  @!P2 LDC.64 R6, c[0x0][0x238] ;  /* 0x00008e00ff06ab82 */ /* 0x000e620000000a00 */
[----:B------:R-:W-:Y:S01]  /*01a0*/  PRMT R23, RZ, 0x7610, R23 ;  /* 0x00007610ff177816 */ /* 0x000fe20000000017 */
[----:B--2---:R-:W-:Y:S01]  /*01b0*/  @!P0 IMAD.WIDE.U32 R8, R21, 0x2, R8 ;  /* 0x0000000215088825 */ /* 0x004fe200078e0008 */
[----:B------:R-:W-:-:S03]  /*01c0*/  PRMT R24, RZ, 0x7610, R24 ;  /* 0x00007610ff187816 */ /* 0x000fc60000000018 */
[----:B------:R-:W-:Y:S01]  /*01d0*/  @!P2 IMAD R25, R15, 0x200, R0 ;  /* 0x000002000f19a824 */ /* 0x000fe200078e0200 */
[----:B------:R-:W2:Y:S01]  /*01e0*/  @!P0 LDG.E.U16 R23, desc[UR4][R8.64] ;  /* 0x0000000408178981 */ /* 0x000ea2000c1e1500 */
[----:B0-----:R-:W-:Y:S01]  /*01f0*/  @!P0 IMAD.WIDE.U32 R4, R21, 0x2, R4 ;  /* 0x0000000215048825 */ /* 0x001fe200078e0004 */
[----:B------:R-:W-:-:S06]  /*0200*/  PRMT R21, RZ, 0x7610, R21 ;  /* 0x00007610ff157816 */ /* 0x000fcc0000000015 */
[----:B------:R-:W2:Y:S01]  /*0210*/  @!P0 LDG.E.U16 R21, desc[UR4][R4.64] ;  /* 0x0000000404158981 */ /* 0x000ea2000c1e1500 */
[----:B-1----:R-:W-:-:S05]  /*0220*/  @!P2 IMAD.WIDE.U32 R2, R25, 0x2, R2 ;  /* 0x000000021902a825 */ /* 0x002fca00078e0002 */
[----:B------:R0:W2:Y:S01]  /*0230*/  @!P2 LDG.E.U16 R24, desc[UR4][R2.64] ;  /* 0x000000040218a981 */ /* 0x0000a2000c1e1500 */
[----:B------:R-:W-:Y:S01]  /*0240*/  @!P2 IMAD.WIDE.U32 R6, R25, 0x2, R6 ;  /* 0x000000021906a825 */ /* 0x000fe200078e0006 */
[----:B------:R-:W-:-:S06]  /*0250*/  PRMT R25, RZ, 0x7610, R25 ;  /* 0x00007610ff197816 */ /* 0x000fcc0000000019 */
[----:B------:R1:W2:Y:S01]  /*0260*/  @!P2 LDG.E.U16 R25, desc[UR4][R6.64] ;  /* 0x000000040619a981 */ /* 0x0002a2000c1e1500 */
[----:B------:R-:W-:Y:S01]  /*0270*/  @!P2 IADD3 R0, R0, 0x80, RZ ;  /* 0x000000800000a810 */ /* 0x000fe20007ffe0ff */
[----:B0-----:R-:W0:Y:S03]  /*0280*/  @!P6 LDC.64 R2, c[0x0][0x230] ;  /* 0x00008c00ff02eb82 */ /* 0x001e260000000a00 */
[----:B------:R-:W-:-:S13]  /*0290*/  ISETP.GE.AND P1, PT, R0, R17, PT ;  /* 0x000000110000720c */ /* 0x000fda0003f26270 */
[----:B------:R-:W1:Y:S08]  /*02a0*/  @!P1 LDC.64 R12, c[0x0][0x240] ;  /* 0x00009000ff0c9b82 */ /* 0x000e700000000a00 */
[----:B------:R-:W0:Y:S01]  /*02b0*/  @!P1 LDC.64 R10, c[0x0][0x238] ;  /* 0x00008e00ff0a9b82 */ /* 0x000e220000000a00 */
[----:B------:R-:W-:Y:S02]  /*02c0*/  @!P1 IMAD R9, R15, 0x200, R0 ;  /* 0x000002000f099824 */ /* 0x000fe400078e0200 */
[----:B------:R-:W-:Y:S01]  /*02d0*/  IMAD.MOV.U32 R4, RZ, RZ, R16 ;  /* 0x000000ffff047224 */ /* 0x000fe200078e0010 */
[----:B------:R-:W-:-:S02]  /*02e0*/  PRMT R0, RZ, 0x7610, R0 ;  /* 0x00007610ff007816 */ /* 0x000fc40000000000 */
[----:B------:R-:W-:Y:S01]  /*02f0*/  PRMT R8, RZ, 0x7610, R8 ;  /* 0x00007610ff087816 */ /* 0x000fe20000000008 */
[----:B------:R-:W-:Y:S02]  /*0300*/  VIADD R26, R4, 0x80 ;  /* 0x00000080041a7836 */ /* 0x000fe40000000000 */
[----:B-1----:R-:W-:-:S03]  /*0310*/  @!P1 IMAD.WIDE.U32 R12, R9, 0x2, R12 ;  /* 0x00000002090c9825 */ /* 0x002fc600078e000c */
[----:B------:R-:W-:Y:S02]  /*0320*/  ISETP.GE.AND P5, PT, R26, R17, PT ;  /* 0x000000111a00720c */ /* 0x000fe40003fa6270 */
[----:B------:R1:W5:Y:S01]  /*0330*/  @!P1 LDG.E.U16 R0, desc[UR4][R12.64] ;  /* 0x000000040c009981 */ /* 0x000362000c1e1500 */
[----:B0-----:R-:W-:-:S05]  /*0340*/  @!P1 IMAD.WIDE.U32 R10, R9, 0x2, R10 ;  /* 0x00000002090a9825 */ /* 0x001fca00078e000a */
[----:B------:R1:W5:Y:S01]  /*0350*/  @!P1 LDG.E.U16 R8, desc[UR4][R10.64] ;  /* 0x000000040a089981 */ /* 0x000362000c1e1500 */
[----:B------:R-:W-:Y:S02]  /*0360*/  VIADD R6, R4, 0x100 ;  /* 0x0000010004067836 */ /* 0x000fe40000000000 */
[----:B------:R-:W-:-:S03]  /*0370*/  @!P6 IMAD R5, R15, 0x200, R16 ;  /* 0x000002000f05e824 */ /* 0x000fc600078e0210 */
[----:B------:R-:W-:Y:S01]  /*0380*/  ISETP.GE.AND P4, PT, R6, R17, PT ;  /* 0x000000110600720c */ /* 0x000fe20003f86270 */
[----:B------:R-:W-:Y:S01]  /*0390*/  @!P6 IMAD.WIDE.U32 R2, R5, 0x2, R2 ;  /* 0x000000020502e825 */ /* 0x000fe200078e0002 */
[----:B------:R-:W-:-:S03]  /*03a0*/  IADD3 R6, R4, 0x180, RZ ;  /* 0x0000018004067810 */ /* 0x000fc60007ffe0ff */
[----:B------:R-:W-:Y:S01]  /*03b0*/  @!P6 IMAD.MOV.U32 R4, RZ, RZ, R26 ;  /* 0x000000ffff04e224 */ /* 0x000fe200078e001a */
[----:B------:R-:W-:Y:S01]  /*03c0*/  BSSY B0, `(.L_x_829) ;  /* 0x0000026000007945 */ /* 0x000fe20003800000 */
[----:B---3--:R-:W-:-:S05]  /*03d0*/  @!P6 IMAD.U32 R14, R14, 0x10000, RZ ;  /* 0x000100000e0ee824 */ /* 0x008fca00078e00ff */
[C---:B------:R-:W-:Y:S02]  /*03e0*/  @!P6 FSETP.GT.FTZ.AND P0, PT, R14.reuse, -3, PT ;  /* 0xc04000000e00e80b */ /* 0x040fe40003f14000 */
[----:B------:R-:W-:Y:S01]  /*03f0*/  @!P6 FSETP.GEU.FTZ.AND P1, PT, R14, 3, PT ;  /* 0x404000000e00e80b */ /* 0x000fe20003f3e000 */
[----:B----4-:R-:W-:-:S03]  /*0400*/  @!P6 IMAD.U32 R22, R22, 0x10000, RZ ;  /* 0x000100001616e824 */ /* 0x010fc600078e00ff */
[----:B------:R-:W-:Y:S01]  /*0410*/  @!P6 PLOP3.LUT P0, PT, P0, P1, PT, 0x20, 0x0 ;  /* 0x000000000000e81c */ /* 0x000fe20000702470 */
[----:B------:R-:W-:-:S05]  /*0420*/  @!P6 FMUL.FTZ R22, R22, 0.16666667163372039795 ;  /* 0x3e2aaaab1616e820 */ /* 0x000fca0000410000 */
[----:B------:R-:W-:-:S04]  /*0430*/  @!P6 FSEL R22, R22, RZ, P0 ;  /* 0x000000ff1616e208 */ /* 0x000fc80000000000 */
[----:B------:R-:W-:Y:S01]  /*0440*/  @!P6 F2FP.BF16.F32.PACK_AB R20, RZ, R22 ;  /* 0x00000016ff14e23e */ /* 0x000fe200000010ff */
[----:B--2---:R-:W-:-:S04]  /*0450*/  @!P5 IMAD.U32 R23, R23, 0x10000, RZ ;  /* 0x000100001717d824 */ /* 0x004fc800078e00ff */
[----:B------:R1:W-:Y:S01]  /*0460*/  @!P6 STG.E.U16 desc[UR4][R2.64], R20 ;  /* 0x000000140200e986 */ /* 0x0003e2000c101504 */
[C---:B------:R-:W-:Y:S02]  /*0470*/  @!P5 FSETP.GT.FTZ.AND P2, PT, R23.reuse, -3, PT ;  /* 0xc04000001700d80b */ /* 0x040fe40003f54000 */
[----:B------:R-:W-:Y:S02]  /*0480*/  @!P5 FSETP.GEU.FTZ.AND P3, PT, R23, 3, PT ;  /* 0x404000001700d80b */ /* 0x000fe40003f7e000 */
[----:B------:R-:W-:Y:S02]  /*0490*/  @!P5 SHF.L.U32 R21, R21, 0x10, RZ ;  /* 0x000000101515d819 */ /* 0x000fe400000006ff */
[----:B------:R-:W-:Y:S01]  /*04a0*/  @!P5 PLOP3.LUT P2, PT, P2, P3, PT, 0x20, 0x0 ;  /* 0x000000000000d81c */ /* 0x000fe20001746470 */
[----:B------:R-:W-:Y:S01]  /*04b0*/  @!P4 IMAD.U32 R24, R24, 0x10000, RZ ;  /* 0x000100001818c824 */ /* 0x000fe200078e00ff */
[----:B------:R-:W-:Y:S01]  /*04c0*/  ISETP.GE.AND P3, PT, R4, R17, PT ;  /* 0x000000110400720c */ /* 0x000fe20003f66270 */
[----:B------:R-:W-:-:S03]  /*04d0*/  @!P5 FMUL.FTZ R21, R21, 0.16666667163372039795 ;  /* 0x3e2aaaab1515d820 */ /* 0x000fc60000410000 */
[C---:B------:R-:W-:Y:S02]  /*04e0*/  @!P4 FSETP.GT.FTZ.AND P1, PT, R24.reuse, -3, PT ;  /* 0xc04000001800c80b */ /* 0x040fe40003f34000 */
[----:B------:R-:W-:Y:S01]  /*04f0*/  @!P4 FSETP.GEU.FTZ.AND P0, PT, R24, 3, PT ;  /* 0x404000001800c80b */ /* 0x000fe20003f1e000 */
[----:B------:R-:W-:-:S03]  /*0500*/  @!P4 IMAD.U32 R25, R25, 0x10000, RZ ;  /* 0x000100001919c824 */ /* 0x000fc600078e00ff */
[----:B------:R-:W-:Y:S01]  /*0510*/  @!P4 PLOP3.LUT P0, PT, P1, P0, PT, 0x20, 0x0 ;  /* 0x000000000000c81c */ /* 0x000fe20000f00470 */
[----:B------:R-:W-:Y:S01]  /*0520*/  @!P4 FMUL.FTZ R25, R25, 0.16666667163372039795 ;  /* 0x3e2aaaab1919c820 */ /* 0x000fe20000410000 */
[----:B------:R-:W-:-:S04]  /*0530*/  @!P5 FSEL R21, R21, RZ, P2 ;  /* 0x000000ff1515d208 */ /* 0x000fc80001000000 */
[----:B------:R-:W-:Y:S02]  /*0540*/  @!P4 FSEL R25, R25, RZ, P0 ;  /* 0x000000ff1919c208 */ /* 0x000fe40000000000 */
[----:B------:R-:W-:Y:S02]  /*0550*/  @!P5 F2FP.BF16.F32.PACK_AB R18, RZ, R21 ;  /* 0x00000015ff12d23e */ /* 0x000fe400000010ff */
[----:B------:R-:W-:Y:S01]  /*0560*/  @!P4 F2FP.BF16.F32.PACK_AB R19, RZ, R25 ;  /* 0x00000019ff13c23e */ /* 0x000fe200000010ff */
[----:B-1----:R-:W-:Y:S06]  /*0570*/  @P3 BRA `(.L_x_830) ;  /* 0x0000000000283947 */ /* 0x002fec0003800000 */
[----:B------:R-:W0:Y:S01]  /*0580*/  LDC.64 R10, c[0x0][0x230] ;  /* 0x00008c00ff0a7b82 */ /* 0x000e220000000a00 */
[----:B------:R-:W-:Y:S02]  /*0590*/  IMAD R3, R15, 0x200, R4 ;  /* 0x000002000f037824 */ /* 0x000fe400078e0204 */
[----:B------:R-:W-:-:S05]  /*05a0*/  VIADD R4, R4, 0x80 ;  /* 0x0000008004047836 */ /* 0x000fca0000000000 */
[----:B------:R-:W-:-:S13]  /*05b0*/  ISETP.GE.AND P0, PT, R4, R17, PT ;  /* 0x000000110400720c */ /* 0x000fda0003f06270 */
[----:B------:R-:W-:Y:S01]  /*05c0*/  @!P0 IMAD R5, R15, 0x200, R4 ;  /* 0x000002000f058824 */ /* 0x000fe200078e0204 */
[----:B------:R-:W-:Y:S01]  /*05d0*/  @!P0 IADD3 R4, R4, 0x80, RZ ;  /* 0x0000008004048810 */ /* 0x000fe20007ffe0ff */
[----:B0-----:R-:W-:-:S04]  /*05e0*/  IMAD.WIDE.U32 R2, R3, 0x2, R10 ;  /* 0x0000000203027825 */ /* 0x001fc800078e000a */
[----:B------:R-:W-:Y:S01]  /*05f0*/  @!P0 IMAD.WIDE.U32 R10, R5, 0x2, R10 ;  /* 0x00000002050a8825 */ /* 0x000fe200078e000a */
[----:B------:R0:W-:Y:S04]  /*0600*/  STG.E.U16 desc[UR4][R2.64], R18 ;  /* 0x0000001202007986 */ /* 0x0001e8000c101504 */
[----:B------:R0:W-:Y:S02]  /*0610*/  @!P0 STG.E.U16 desc[UR4][R10.64], R19 ;  /* 0x000000130a008986 */ /* 0x0001e4000c101504 */
.L_x_830:
[----:B------:R-:W-:Y:S05]  /*0620*/  BSYNC B0 ;  /* 0x0000000000007941 */ /* 0x000fea0003800000 */
.L_x_829:
[-C--:B------:R-:W-:Y:S02]  /*0630*/  ISETP.GE.AND P0, PT, R4, R17.reuse, PT ;  /* 0x000000110400720c */ /* 0x080fe40003f06270 */
[----:B------:R-:W-:-:S11]  /*0640*/  ISETP.GE.AND P2, PT, R6, R17, PT ;  /* 0x000000110600720c */ /* 0x000fd60003f46270 */
[----:B------:R-:W-:Y:S05]  /*0650*/  @P0 EXIT ;  /* 0x000000000000094d */ /* 0x000fea0003800000 */
[----:B0-----:R-:W0:Y:S01]  /*0660*/  LDC.64 R2, c[0x0][0x230] ;  /* 0x00008c00ff027b82 */ /* 0x001e220000000a00 */
[----:B-----5:R-:W-:Y:S02]  /*0670*/  @!P2 IMAD.U32 R0, R0, 0x10000, RZ ;  /* 0x000100000000a824 */ /* 0x020fe400078e00ff */
[----:B------:R-:W-:Y:S02]  /*0680*/  @!P2 IMAD.U32 R8, R8, 0x10000, RZ ;  /* 0x000100000808a824 */ /* 0x000fe400078e00ff */
[----:B------:R-:W-:Y:S01]  /*0690*/  IMAD R15, R15, 0x200, R4 ;  /* 0x000002000f0f7824 */ /* 0x000fe200078e0204 */
[----:B------:R-:W-:Y:S01]  /*06a0*/  @!P2 FSETP.GT.FTZ.AND P0, PT, R0, -3, PT ;  /* 0xc04000000000a80b */ /* 0x000fe20003f14000 */
[----:B------:R-:W-:Y:S01]  /*06b0*/  @!P2 FMUL.FTZ R8, R8, 0.16666667163372039795 ;  /* 0x3e2aaaab0808a820 */ /* 0x000fe20000410000 */
[----:B------:R-:W-:-:S04]  /*06c0*/  @!P2 FSETP.GEU.FTZ.AND P1, PT, R0, 3, PT ;  /* 0x404000000000a80b */ /* 0x000fc80003f3e000 */
[----:B------:R-:W-:-:S04]  /*06d0*/  @!P2 PLOP3.LUT P0, PT, P0, P1, PT, 0x20, 0x0 ;  /* 0x000000000000a81c */ /* 0x000fc80000702470 */
[----:B------:R-:W-:-:S04]  /*06e0*/  @!P2 FSEL R8, R8, RZ, P0 ;  /* 0x000000ff0808a208 */ /* 0x000fc80000000000 */
[----:B------:R-:W-:Y:S01]  /*06f0*/  @!P2 F2FP.BF16.F32.PACK_AB R5, RZ, R8 ;  /* 0x00000008ff05a23e */ /* 0x000fe200000010ff */
[----:B0-----:R-:W-:-:S05]  /*0700*/  IMAD.WIDE.U32 R2, R15, 0x2, R2 ;  /* 0x000000020f027825 */ /* 0x001fca00078e0002 */
[----:B------:R-:W-:Y:S01]  /*0710*/  STG.E.U16 desc[UR4][R2.64], R5 ;  /* 0x0000000502007986 */ /* 0x000fe2000c101504 */
[----:B------:R-:W-:Y:S05]  /*0720*/  EXIT ;  /* 0x000000000000794d */ /* 0x000fea0003800000 */
.L_x_831:
        /* <DEDUP_REMOVED lines=13> */
.L_x_5817:


//--------------------- .text._ZN2at6native29vectorized_elementwise_kernelILi2EZZZNS0_68_GLOBAL__N__08176361_30_ActivationHardsigmoidKernel_cu_f5210f67_354627hardsigmoid_backward_kernelERNS_18TensorIteratorBaseEENKUlvE_clEvENKUlvE2_clEvEUlN3c108BFloat16ES8_E_St5arrayIPcLm3EEEEviT0_T1_ --------------------------
	.section	.text._ZN2at6native29vectorized_elementwise_kernelILi2EZZZNS0_68_GLOBAL__N__08176361_30_ActivationHardsigmoidKernel_cu_f5210f67_354627hardsigmoid_backward_kernelERNS_18TensorIteratorBaseEENKUlvE_clEvENKUlvE2_clEvEUlN3c108BFloat16ES8_E_St5arrayIPcLm3EEEEviT0_T1_,"ax",@progbits
	.align	128
        .global         _ZN2at6native29vectorized_elementwise_kernelILi2EZZZNS0_68_GLOBAL__N__08176361_30_ActivationHardsigmoidKernel_cu_f5210f67_354627hardsigmoid_backward_kernelERNS_18TensorIteratorBaseEENKUlvE_clEvENKUlvE2_clEvEUlN3c108BFloat16ES8_E_St5arrayIPcLm3EEEEviT0_T1_
        .type           _ZN2at6native29vectorized_elementwise_kernelILi2EZZZNS0_68_GLOBAL__N__08176361_30_ActivationHardsigmoidKernel_cu_f5210f67_354627hardsigmoid_backward_kernelERNS_18TensorIteratorBaseEENKUlvE_clEvENKUlvE2_clEvEUlN3c108BFloat16ES8_E_St5arrayIPcLm3EEEEviT0_T1_,@function
        .size           _ZN2at6native29vectorized_elementwise_kernelILi2EZZZNS0_68_GLOBAL__N__08176361_30_ActivationHardsigmoidKernel_cu_f5210f67_354627hardsigmoid_backward_kernelERNS_18TensorIteratorBaseEENKUlvE_clEvENKUlvE2_clEvEUlN3c108BFloat16ES8_E_St5arrayIPcLm3EEEEviT0_T1_,(.L_x_5818 - _ZN2at6native29vectorized_elementwise_kernelILi2EZZZNS0_68_GLOBAL__N__08176361_30_ActivationHardsigmoidKernel_cu_f5210f67_354627hardsigmoid_backward_kernelERNS_18TensorIteratorBaseEENKUlvE_clEvENKUlvE2_clEvEUlN3c108BFloat16ES8_E_St5arrayIPcLm3EEEEviT0_T1_)
        .other          _ZN2at6native29vectorized_elementwise_kernelILi2EZZZNS0_68_GLOBAL__N__08176361_30_ActivationHardsigmoidKernel_cu_f5210f67_354627hardsigmoid_backward_kernelERNS_18TensorIteratorBaseEENKUlvE_clEvENKUlvE2_clEvEUlN3c108BFloat16ES8_E_St5arrayIPcLm3EEEEviT0_T1_,@"STO_CUDA_ENTRY STV_DEFAULT"
_ZN2at6native29vectorized_elementwise_kernelILi2EZZZNS0_68_GLOBAL__N__08176361_30_ActivationHardsigmoidKernel_cu_f5210f67_354627hardsigmoid_backward_kernelERNS_18TensorIteratorBaseEENKUlvE_clEvENKUlvE2_clEvEUlN3c108BFloat16ES8_E_St5arrayIPcLm3EEEEviT0_T1_:
.text._ZN2at6native29vectorized_elementwise_kernelILi2EZZZNS0_68_GLOBAL__N__08176361_30_ActivationHardsigmoidKernel_cu_f5210f67_354627hardsigmoid_backward_kernelERNS_18TensorIteratorBaseEENKUlvE_clEvENKUlvE2_clEvEUlN3c108BFloat16ES8_E_St5arrayIPcLm3EEEEviT0_T1_:
[----:B------:R-:W-:Y:S01]  /*0000*/  LDC R1, c[0x0][0x28] ;  /* 0x00000a00ff017b82 */ /* 0x000fe20000000800 */
[----:B------:R-:W0:Y:S01]  /*0010*/  S2R R0, SR_CTAID.X ;  /* 0x0000000000007919 */ /* 0x000e220000002500 */
[----:B------:R-:W-:Y:S01]  /*0020*/  ULDC UR4, c[0x0][0x210] ;  /* 0x0000840000047ab9 */ /* 0x000fe20000000800 */
[----:B0-----:R-:W-:-:S05]  /*0030*/  IMAD.SHL.U32 R0, R0, 0x400, RZ ;  /* 0x0000040000007824 */ /* 0x001fca00078e00ff */
[----:B------:R-:W-:Y:S01]  /*0040*/  IADD3 R2, -R0, UR4, RZ ;  /* 0x0000000400027c10 */ /* 0x000fe2000fffe1ff */
[----:B------:R-:W-:-:S03]  /*0050*/  ULDC.64 UR4, c[0x0][0x208] ;  /* 0x0000820000047ab9 */ /* 0x000fc60000000a00 */
[----:B------:R-:W-:-:S13]  /*0060*/  ISETP.GE.U32.AND P0, PT, R2, 0x400, PT ;  /* 0x000004000200780c */ /* 0x000fda0003f06070 */
[----:B------:R-:W-:Y:S05]  /*0070*/  @!P0 BRA `(.L_x_832) ;  /* 0x00000004006c8947 */ /* 0x000fea0003800000 */
[----:B------:R-:W0:Y:S01]  /*0080*/  S2R R2, SR_TID.X ;  /* 0x0000000000027919 */ /* 0x000e220000002100 */
[----:B------:R-:W1:Y:S08]  /*0090*/  LDC.64 R4, c[0x0][0x240] ;  /* 0x00009000ff047b82 */ /* 0x000e700000000a00 */
[----:B------:R-:W2:Y:S01]  /*00a0*/  LDC.64 R6, c[0x0][0x238] ;  /* 0x00008e00ff067b82 */ /* 0x000ea20000000a00 */
[----:B-1----:R-:W-:-:S04]  /*00b0*/  IMAD.WIDE R4, R0, 0x2, R4 ;  /* 0x0000000200047825 */ /* 0x002fc800078e0204 */
[----:B0-----:R-:W-:-:S04]  /*00c0*/  IMAD.WIDE.U32 R14, R2, 0x4, R4 ;  /* 0x00000004020e7825 */ /* 0x001fc800078e0004 */
[----:B--2---:R-:W-:Y:S01]  /*00d0*/  IMAD.WIDE R4, R0, 0x2, R6 ;  /* 0x0000000200047825 */ /* 0x004fe200078e0206 */
[----:B------:R-:W2:Y:S04]  /*00e0*/  LDG.E R11, desc[UR4][R14.64] ;  /* 0x000000040e0b7981 */ /* 0x000ea8000c1e1900 */
[----:B------:R-:W3:Y:S01]  /*00f0*/  LDG.E R18, desc[UR4][R14.64+0x200] ;  /* 0x000200040e127981 */ /* 0x000ee2000c1e1900 */
[----:B------:R-:W-:Y:S02]  /*0100*/  IMAD.WIDE.U32 R12, R2, 0x4, R4 ;  /* 0x00000004020c7825 */ /* 0x000fe400078e0004 */
[----:B------:R-:W0:Y:S01]  /*0110*/  LDC.64 R4, c[0x0][0x230] ;  /* 0x00008c00ff047b82 */ /* 0x000e220000000a00 */
[----:B------:R-:W4:Y:S04]  /*0120*/  LDG.E R10, desc[UR4][R14.64+0x400] ;  /* 0x000400040e0a7981 */ /* 0x000f28000c1e1900 */
[----:B------:R-:W5:Y:S04]  /*0130*/  LDG.E R17, desc[UR4][R12.64] ;  /* 0x000000040c117981 */ /* 0x000f68000c1e1900 */
[----:B------:R-:W4:Y:S04]  /*0140*/  LDG.E R6, desc[UR4][R12.64+0x200] ;  /* 0x000200040c067981 */ /* 0x000f28000c1e1900 */
[----:B------:R-:W4:Y:S04]  /*0150*/  LDG.E R8, desc[UR4][R14.64+0x600] ;  /* 0x000600040e087981 */ /* 0x000f28000c1e1900 */
[----:B------:R-:W4:Y:S04]  /*0160*/  LDG.E R7, desc[UR4][R12.64+0x400] ;  /* 0x000400040c077981 */ /* 0x000f28000c1e1900 */
[----:B------:R1:W4:Y:S01]  /*0170*/  LDG.E R3, desc[UR4][R12.64+0x600] ;  /* 0x000600040c037981 */ /* 0x000322000c1e1900 */
[----:B0-----:R-:W-:-:S04]  /*0180*/  IMAD.WIDE.U32 R4, R0, 0x2, R4 ;  /* 0x0000000200047825 */ /* 0x001fc800078e0004 */
[----:B------:R-:W-:Y:S01]  /*0190*/  IMAD.WIDE R4, R2, 0x4, R4 ;  /* 0x0000000402047825 */ /* 0x000fe200078e0204 */
[----:B--2---:R-:W-:-:S03]  /*01a0*/  PRMT R9, R11, 0x7632, R9 ;  /* 0x000076320b097816 */ /* 0x004fc60000000009 */
[----:B------:R-:W-:Y:S02]  /*01b0*/  IMAD.U32 R11, R11, 0x10000, RZ ;  /* 0x000100000b0b7824 */ /* 0x000fe400078e00ff */
[----:B------:R-:W-:-:S03]  /*01c0*/  IMAD.U32 R16, R9, 0x10000, RZ ;  /* 0x0001000009107824 */ /* 0x000fc600078e00ff */
[C---:B------:R-:W-:Y:S02]  /*01d0*/  FSETP.GT.FTZ.AND P0, PT, R11.reuse, -3, PT ;  /* 0xc04000000b00780b */ /* 0x040fe40003f14000 */
[----:B------:R-:W-:Y:S02]  /*01e0*/  FSETP.GEU.FTZ.AND P2, PT, R11, 3, PT ;  /* 0x404000000b00780b */ /* 0x000fe40003f5e000 */
[C---:B-----5:R-:W-:Y:S01]  /*01f0*/  PRMT R9, R17.reuse, 0x7632, R9 ;  /* 0x0000763211097816 */ /* 0x060fe20000000009 */
[----:B------:R-:W-:Y:S01]  /*0200*/  IMAD.U32 R11, R17, 0x10000, RZ ;  /* 0x00010000110b7824 */ /* 0x000fe200078e00ff */
[----:B------:R-:W-:-:S03]  /*0210*/  PLOP3.LUT P0, PT, P0, P2, PT, 0x20, 0x0 ;  /* 0x000000000000781c */ /* 0x000fc60000704470 */
[----:B-1----:R-:W-:Y:S01]  /*0220*/  IMAD.U32 R12, R9, 0x10000, RZ ;  /* 0x00010000090c7824 */ /* 0x002fe200078e00ff */
[----:B---3--:R-:W-:Y:S01]  /*0230*/  PRMT R9, R18, 0x7632, R9 ;  /* 0x0000763212097816 */ /* 0x008fe20000000009 */
[----:B------:R-:W-:Y:S01]  /*0240*/  FMUL.FTZ R11, R11, 0.16666667163372039795 ;  /* 0x3e2aaaab0b0b7820 */ /* 0x000fe20000410000 */
[----:B------:R-:W-:Y:S01]  /*0250*/  FSETP.GT.FTZ.AND P1, PT, R16, -3, PT ;  /* 0xc04000001000780b */ /* 0x000fe20003f34000 */
[----:B------:R-:W-:Y:S01]  /*0260*/  IMAD.U32 R13, R18, 0x10000, RZ ;  /* 0x00010000120d7824 */ /* 0x000fe200078e00ff */
[----:B------:R-:W-:Y:S01]  /*0270*/  FSETP.GEU.FTZ.AND P3, PT, R16, 3, PT ;  /* 0x404000001000780b */ /* 0x000fe20003f7e000 */
[----:B------:R-:W-:Y:S02]  /*0280*/  IMAD.U32 R14, R9, 0x10000, RZ ;  /* 0x00010000090e7824 */ /* 0x000fe400078e00ff */
[----:B------:R-:W-:Y:S01]  /*0290*/  FMUL.FTZ R12, R12, 0.16666667163372039795 ;  /* 0x3e2aaaab0c0c7820 */ /* 0x000fe20000410000 */
[----:B------:R-:W-:Y:S01]  /*02a0*/  FSEL R9, R11, RZ, P0 ;  /* 0x000000ff0b097208 */ /* 0x000fe20000000000 */
[----:B----4-:R-:W-:Y:S01]  /*02b0*/  IMAD.U32 R11, R10, 0x10000, RZ ;  /* 0x000100000a0b7824 */ /* 0x010fe200078e00ff */
[----:B------:R-:W-:Y:S01]  /*02c0*/  PLOP3.LUT P1, PT, P1, P3, PT, 0x20, 0x0 ;  /* 0x000000000000781c */ /* 0x000fe20000f26470 */
[----:B------:R-:W-:Y:S01]  /*02d0*/  IMAD.U32 R0, R6, 0x10000, RZ ;  /* 0x0001000006007824 */ /* 0x000fe200078e00ff */
[----:B------:R-:W-:-:S02]  /*02e0*/  PRMT R10, R10, 0x7632, R10 ;  /* 0x000076320a0a7816 */ /* 0x000fc4000000000a */
[C---:B------:R-:W-:Y:S02]  /*02f0*/  FSETP.GT.FTZ.AND P6, PT, R13.reuse, -3, PT ;  /* 0xc04000000d00780b */ /* 0x040fe40003fd4000 */
[----:B------:R-:W-:Y:S01]  /*0300*/  FSETP.GEU.FTZ.AND P2, PT, R13, 3, PT ;  /* 0x404000000d00780b */ /* 0x000fe20003f5e000 */
[----:B------:R-:W-:Y:S01]  /*0310*/  FMUL.FTZ R0, R0, 0.16666667163372039795 ;  /* 0x3e2aaaab00007820 */ /* 0x000fe20000410000 */
[----:B------:R-:W-:Y:S01]  /*0320*/  FSEL R12, R12, RZ, P1 ;  /* 0x000000ff0c0c7208 */ /* 0x000fe20000800000 */
[----:B------:R-:W-:Y:S01]  /*0330*/  IMAD.U32 R10, R10, 0x10000, RZ ;  /* 0x000100000a0a7824 */ /* 0x000fe200078e00ff */
[C---:B------:R-:W-:Y:S02]  /*0340*/  FSETP.GT.FTZ.AND P1, PT, R11.reuse, -3, PT ;  /* 0xc04000000b00780b */ /* 0x040fe40003f34000 */
[----:B------:R-:W-:Y:S01]  /*0350*/  FSETP.GEU.FTZ.AND P0, PT, R11, 3, PT ;  /* 0x404000000b00780b */ /* 0x000fe20003f1e000 */
[----:B------:R-:W-:Y:S01]  /*0360*/  IMAD.U32 R11, R8, 0x10000, RZ ;  /* 0x00010000080b7824 */ /* 0x000fe200078e00ff */
[----:B------:R-:W-:-:S02]  /*0370*/  FSETP.GT.FTZ.AND P4, PT, R14, -3, PT ;  /* 0xc04000000e00780b */ /* 0x000fc40003f94000 */
[----:B------:R-:W-:Y:S02]  /*0380*/  FSETP.GEU.FTZ.AND P5, PT, R14, 3, PT ;  /* 0x404000000e00780b */ /* 0x000fe40003fbe000 */
[----:B------:R-:W-:Y:S02]  /*0390*/  PLOP3.LUT P6, PT, P6, P2, PT, 0x20, 0x0 ;  /* 0x000000000000781c */ /* 0x000fe400037c4470 */
[----:B------:R-:W-:Y:S02]  /*03a0*/  PLOP3.LUT P4, PT, P4, P5, PT, 0x20, 0x0 ;  /* 0x000000000000781c */ /* 0x000fe4000278a470 */
[----:B------:R-:W-:Y:S02]  /*03b0*/  FSEL R0, R0, RZ, P6 ;  /* 0x000000ff00007208 */ /* 0x000fe40003000000 */
[C---:B------:R-:W-:Y:S02]  /*03c0*/  FSETP.GT.FTZ.AND P2, PT, R10.reuse, -3, PT ;  /* 0xc04000000a00780b */ /* 0x040fe40003f54000 */
[----:B------:R-:W-:-:S02]  /*03d0*/  FSETP.GEU.FTZ.AND P3, PT, R10, 3, PT ;  /* 0x404000000a00780b */ /* 0x000fc40003f7e000 */
[C---:B------:R-:W-:Y:S02]  /*03e0*/  FSETP.GT.FTZ.AND P5, PT, R11.reuse, -3, PT ;  /* 0xc04000000b00780b */ /* 0x040fe40003fb4000 */
[----:B------:R-:W-:Y:S01]  /*03f0*/  FSETP.GEU.FTZ.AND P6, PT, R11, 3, PT ;  /* 0x404000000b00780b */ /* 0x000fe20003fde000 */
[----:B------:R-:W-:Y:S01]  /*0400*/  IMAD.U32 R11, R7, 0x10000, RZ ;  /* 0x00010000070b7824 */ /* 0x000fe200078e00ff */
[----:B------:R-:W-:Y:S02]  /*0410*/  PRMT R10, R8, 0x7632, R10 ;  /* 0x00007632080a7816 */ /* 0x000fe4000000000a */
[----:B------:R-:W-:Y:S01]  /*0420*/  PRMT R6, R6, 0x7632, R6 ;  /* 0x0000763206067816 */ /* 0x000fe20000000006 */
[----:B------:R-:W-:Y:S01]  /*0430*/  FMUL.FTZ R11, R11, 0.16666667163372039795 ;  /* 0x3e2aaaab0b0b7820 */ /* 0x000fe20000410000 */
[----:B------:R-:W-:Y:S01]  /*0440*/  PRMT R7, R7, 0x7632, R7 ;  /* 0x0000763207077816 */ /* 0x000fe20000000007 */
[----:B------:R-:W-:Y:S01]  /*0450*/  IMAD.U32 R10, R10, 0x10000, RZ ;  /* 0x000100000a0a7824 */ /* 0x000fe200078e00ff */
[C---:B------:R-:W-:Y:S01]  /*0460*/  PRMT R8, R3.reuse, 0x7632, R8 ;  /* 0x0000763203087816 */ /* 0x040fe20000000008 */
[----:B------:R-:W-:Y:S01]  /*0470*/  IMAD.U32 R3, R3, 0x10000, RZ ;  /* 0x0001000003037824 */ /* 0x000fe200078e00ff */
[----:B------:R-:W-:Y:S01]  /*0480*/  PLOP3.LUT P0, PT, P1, P0, PT, 0x20, 0x0 ;  /* 0x000000000000781c */ /* 0x000fe20000f00470 */
[----:B------:R-:W-:-:S02]  /*0490*/  IMAD.U32 R6, R6, 0x10000, RZ ;  /* 0x0001000006067824 */ /* 0x000fc400078e00ff */
[----:B------:R-:W-:Y:S01]  /*04a0*/  IMAD.U32 R7, R7, 0x10000, RZ ;  /* 0x0001000007077824 */ /* 0x000fe200078e00ff */
[----:B------:R-:W-:Y:S01]  /*04b0*/  FSEL R11, R11, RZ, P0 ;  /* 0x000000ff0b0b7208 */ /* 0x000fe20000000000 */
[----:B------:R-:W-:Y:S01]  /*04c0*/  IMAD.U32 R8, R8, 0x10000, RZ ;  /* 0x0001000008087824 */ /* 0x000fe200078e00ff */
[C---:B------:R-:W-:Y:S01]  /*04d0*/  FSETP.GT.FTZ.AND P1, PT, R10.reuse, -3, PT ;  /* 0xc04000000a00780b */ /* 0x040fe20003f34000 */
[----:B------:R-:W-:Y:S01]  /*04e0*/  FMUL.FTZ R3, R3, 0.16666667163372039795 ;  /* 0x3e2aaaab03037820 */ /* 0x000fe20000410000 */
[----:B------:R-:W-:Y:S01]  /*04f0*/  FSETP.GEU.FTZ.AND P0, PT, R10, 3, PT ;  /* 0x404000000a00780b */ /* 0x000fe20003f1e000 */
[----:B------:R-:W-:Y:S01]  /*0500*/  FMUL.FTZ R6, R6, 0.16666667163372039795 ;  /* 0x3e2aaaab06067820 */ /* 0x000fe20000410000 */
[----:B------:R-:W-:Y:S01]  /*0510*/  PLOP3.LUT P5, PT, P5, P6, PT, 0x20, 0x0 ;  /* 0x000000000000781c */ /* 0x000fe20002fac470 */
[----:B------:R-:W-:Y:S01]  /*0520*/  FMUL.FTZ R7, R7, 0.16666667163372039795 ;  /* 0x3e2aaaab07077820 */ /* 0x000fe20000410000 */
[----:B------:R-:W-:Y:S01]  /*0530*/  FMUL.FTZ R10, R8, 0.16666667163372039795 ;  /* 0x3e2aaaab080a7820 */ /* 0x000fe20000410000 */
[----:B------:R-:W-:-:S02]  /*0540*/  PLOP3.LUT P2, PT, P2, P3, PT, 0x20, 0x0 ;  /* 0x000000000000781c */ /* 0x000fc40001746470 */
[----:B------:R-:W-:Y:S02]  /*0550*/  PLOP3.LUT P0, PT, P1, P0, PT, 0x20, 0x0 ;  /* 0x000000000000781c */ /* 0x000fe40000f00470 */
[----:B------:R-:W-:Y:S02]  /*0560*/  FSEL R8, R3, RZ, P5 ;  /* 0x000000ff03087208 */ /* 0x000fe40002800000 */
[----:B------:R-:W-:Y:S02]  /*0570*/  FSEL R3, R6, RZ, P4 ;  /* 0x000000ff06037208 */ /* 0x000fe40002000000 */
[----:B------:R-:W-:Y:S02]  /*0580*/  FSEL R6, R7, RZ, P2 ;  /* 0x000000ff07067208 */ /* 0x000fe40001000000 */
[----:B------:R-:W-:Y:S02]  /*0590*/  FSEL R7, R10, RZ, P0 ;  /* 0x000000ff0a077208 */ /* 0x000fe40000000000 */
[----:B------:R-:W-:-:S02]  /*05a0*/  F2FP.BF16.F32.PACK_AB R9, R12, R9 ;  /* 0x000000090c09723e */ /* 0x000fc400000010ff */
[----:B------:R-:W-:Y:S02]  /*05b0*/  F2FP.BF16.F32.PACK_AB R3, R3, R0 ;  /* 0x000000000303723e */ /* 0x000fe400000010ff */
[----:B------:R-:W-:Y:S02]  /*05c0*/  F2FP.BF16.F32.PACK_AB R11, R6, R11 ;  /* 0x0000000b060b723e */ /* 0x000fe400000010ff */
[----:B------:R-:W-:Y:S01]  /*05d0*/  F2FP.BF16.F32.PACK_AB R7, R7, R8 ;  /* 0x000000080707723e */ /* 0x000fe200000010ff */
[----:B------:R-:W-:Y:S04]  /*05e0*/  STG.E desc[UR4][R4.64], R9 ;  /* 0x0000000904007986 */ /* 0x000fe8000c101904 */
[----:B------:R-:W-:Y:S04]  /*05f0*/  STG.E desc[UR4][R4.64+0x200], R3 ;  /* 0x0002000304007986 */ /* 0x000fe8000c101904 */
[----:B------:R-:W-:Y:S04]  /*0600*/  STG.E desc[UR4][R4.64+0x400], R11 ;  /* 0x0004000b04007986 */ /* 0x000fe8000c101904 */
[----:B------:R-:W-:Y:S01]  /*0610*/  STG.E desc[UR4][R4.64+0x600], R7 ;  /* 0x0006000704007986 */ /* 0x000fe2000c101904 */
[----:B------:R-:W-:Y:S05]  /*0620*/  EXIT ;  /* 0x000000000000794d */ /* 0x000fea0003800000 */
.L_x_832:
[----:B------:R-:W0:Y:S01]  /*0630*/  S2R R27, SR_TID.X ;  /* 0x00000000001b7919 */ /* 0x000e220000002100 */
[----:B------:R-:W-:Y:S02]  /*0640*/  PRMT R25, RZ, 0x7610, R25 ;  /* 0x00007610ff197816 */ /* 0x000fe40000000019 */
[----:B0-----:R-:W-:-:S13]  /*0650*/  ISETP.GE.AND P3, PT, R27, R2, PT ;  /* 0x000000021b00720c */ /* 0x001fda0003f66270 */
[----:B------:R-:W-:Y:S01]  /*0660*/  @!P3 IMAD.IADD R3, R0, 0x1, R27 ;  /* 0x000000010003b824 */ /* 0x000fe200078e021b */
[----:B------:R-:W0:Y:S01]  /*0670*/  @!P3 LDC.64 R16, c[0x0][0x238] ;  /* 0x00008e00ff10bb82 */ /* 0x000e220000000a00 */
[----:B------:R-:W-:-:S05]  /*0680*/  @!P3 VIADD R27, R27, 0x80 ;  /* 0x000000801b1bb836 */ /* 0x000fca0000000000 */
[C---:B------:R-:W-:Y:S02]  /*0690*/  ISETP.GE.AND P0, PT, R27.reuse, R2, PT ;  /* 0x000000021b00720c */ /* 0x040fe40003f06270 */
[----:B------:R-:W1:Y:S11]  /*06a0*/  @!P3 LDC.64 R32, c[0x0][0x240] ;  /* 0x00009000ff20bb82 */ /* 0x000e760000000a00 */
[----:B------:R-:W-:Y:S01]  /*06b0*/  @!P0 IMAD.IADD R11, R0, 0x1, R27 ;  /* 0x00000001000b8824 */ /* 0x000fe200078e021b */
[----:B------:R-:W2:Y:S01]  /*06c0*/  @!P0 LDC.64 R14, c[0x0][0x238] ;  /* 0x00008e00ff0e8b82 */ /* 0x000ea20000000a00 */
[----:B------:R-:W-:-:S02]  /*06d0*/  @!P0 VIADD R27, R27, 0x80 ;  /* 0x000000801b1b8836 */ /* 0x000fc40000000000 */
[----:B0-----:R-:W-:-:S03]  /*06e0*/  @!P3 IMAD.WIDE.U32 R30, R3, 0x2, R16 ;  /* 0x00000002031eb825 */ /* 0x001fc600078e0010 */
[C---:B------:R-:W-:Y:S02]  /*06f0*/  ISETP.GE.AND P1, PT, R27.reuse, R2, PT ;  /* 0x000000021b00720c */ /* 0x040fe40003f26270 */
[----:B------:R-:W0:Y:S01]  /*0700*/  @!P0 LDC.64 R36, c[0x0][0x240] ;  /* 0x00009000ff248b82 */ /* 0x000e220000000a00 */
[----:B------:R3:W4:Y:S10]  /*0710*/  @!P3 LDG.E.U16 R25, desc[UR4][R30.64] ;  /* 0x000000041e19b981 */ /* 0x000734000c1e1500 */
[----:B------:R-:W-:Y:S01]  /*0720*/  @!P1 IMAD.IADD R21, R0, 0x1, R27 ;  /* 0x0000000100159824 */ /* 0x000fe200078e021b */
[----:B------:R-:W5:Y:S01]  /*0730*/  @!P1 LDC.64 R28, c[0x0][0x238] ;  /* 0x00008e00ff1c9b82 */ /* 0x000f620000000a00 */
[----:B------:R-:W-:-:S05]  /*0740*/  @!P1 VIADD R27, R27, 0x80 ;  /* 0x000000801b1b9836 */ /* 0x000fca0000000000 */
[C---:B------:R-:W-:Y:S02]  /*0750*/  ISETP.GE.AND P2, PT, R27.reuse, R2, PT ;  /* 0x000000021b00720c */ /* 0x040fe40003f46270 */
[----:B------:R-:W5:Y:S11]  /*0760*/  @!P1 LDC.64 R34, c[0x0][0x240] ;  /* 0x00009000ff229b82 */ /* 0x000f760000000a00 */
[----:B------:R-:W-:Y:S01]  /*0770*/  @!P2 IMAD.IADD R17, R0, 0x1, R27 ;  /* 0x000000010011a824 */ /* 0x000fe200078e021b */
[----:B------:R-:W5:Y:S01]  /*0780*/  @!P2 LDC.64 R18, c[0x0][0x238] ;  /* 0x00008e00ff12ab82 */ /* 0x000f620000000a00 */
[----:B------:R-:W-:-:S05]  /*0790*/  @!P2 VIADD R27, R27, 0x80 ;  /* 0x000000801b1ba836 */ /* 0x000fca0000000000 */
[----:B------:R-:W-:Y:S01]  /*07a0*/  ISETP.GE.AND P4, PT, R27, R2, PT ;  /* 0x000000021b00720c */ /* 0x000fe20003f86270 */
[C---:B--2---:R-:W-:Y:S01]  /*07b0*/  @!P0 IMAD.WIDE.U32 R14, R11.reuse, 0x2, R14 ;  /* 0x000000020b0e8825 */ /* 0x044fe200078e000e */
[----:B---3--:R-:W2:Y:S03]  /*07c0*/  @!P2 LDC.64 R30, c[0x0][0x240] ;  /* 0x00009000ff1eab82 */ /* 0x008ea60000000a00 */
[----:B0-----:R-:W-:-:S04]  /*07d0*/  @!P0 IMAD.WIDE.U32 R36, R11, 0x2, R36 ;  /* 0x000000020b248825 */ /* 0x001fc800078e0024 */
[----:B-1----:R-:W-:Y:S01]  /*07e0*/  @!P3 IMAD.WIDE.U32 R32, R3, 0x2, R32 ;  /* 0x000000020320b825 */ /* 0x002fe200078e0020 */
[----:B------:R-:W-:-:S03]  /*07f0*/  PRMT R3, RZ, 0x7610, R3 ;  /* 0x00007610ff037816 */ /* 0x000fc60000000003 */
[----:B------:R-:W-:Y:S02]  /*0800*/  @!P4 IMAD.IADD R11, R0, 0x1, R27 ;  /* 0x00000001000bc824 */ /* 0x000fe400078e021b */
[----:B------:R-:W-:Y:S01]  /*0810*/  @!P4 VIADD R27, R27, 0x80 ;  /* 0x000000801b1bc836 */ /* 0x000fe20000000000 */
[----:B------:R0:W3:Y:S04]  /*0820*/  @!P0 LDG.E.U16 R3, desc[UR4][R14.64] ;  /* 0x000000040e038981 */ /* 0x0000e8000c1e1500 */
[----:B------:R-:W-:Y:S02]  /*0830*/  ISETP.GE.AND P5, PT, R27, R2, PT ;  /* 0x000000021b00720c */ /* 0x000fe40003fa6270 */
[----:B------:R-:W-:Y:S01]  /*0840*/  PRMT R22, RZ, 0x7610, R22 ;  /* 0x00007610ff167816 */ /* 0x000fe20000000016 */
[----:B0-----:R-:W0:Y:S01]  /*0850*/  @!P4 LDC.64 R14, c[0x0][0x240] ;  /* 0x00009000ff0ecb82 */ /* 0x001e220000000a00 */
[----:B------:R-:W-:Y:S01]  /*0860*/  PRMT R20, RZ, 0x7610, R20 ;  /* 0x00007610ff147816 */ /* 0x000fe20000000014 */
[----:B-----5:R-:W-:-:S03]  /*0870*/  @!P1 IMAD.WIDE.U32 R28, R21, 0x2, R28 ;  /* 0x00000002151c9825 */ /* 0x020fc600078e001c */
[----:B------:R1:W5:Y:S01]  /*0880*/  @!P3 LDG.E.U16 R22, desc[UR4][R32.64] ;  /* 0x000000042016b981 */ /* 0x000362000c1e1500 */
[----:B------:R-:W-:Y:S01]  /*0890*/  PRMT R16, RZ, 0x7610, R16 ;  /* 0x00007610ff107816 */ /* 0x000fe20000000010 */
[----:B------:R-:W-:Y:S02]  /*08a0*/  @!P1 IMAD.WIDE.U32 R34, R21, 0x2, R34 ;  /* 0x0000000215229825 */ /* 0x000fe400078e0022 */
[----:B------:R2:W5:Y:S01]  /*08b0*/  @!P1 LDG.E.U16 R20, desc[UR4][R28.64] ;  /* 0x000000041c149981 */ /* 0x000562000c1e1500 */
[----:B------:R-:W-:Y:S02]  /*08c0*/  PRMT R12, RZ, 0x7610, R12 ;  /* 0x00007610ff0c7816 */ /* 0x000fe4000000000c */
[----:B------:R-:W-:Y:S01]  /*08d0*/  PRMT R24, RZ, 0x7610, R24 ;  /* 0x00007610ff187816 */ /* 0x000fe20000000018 */
[----:B------:R-:W5:Y:S01]  /*08e0*/  @!P1 LDG.E.U16 R16, desc[UR4][R34.64] ;  /* 0x0000000422109981 */ /* 0x000f62000c1e1500 */
[----:B-1----:R-:W1:Y:S01]  /*08f0*/  @!P4 LDC.64 R32, c[0x0][0x238] ;  /* 0x00008e00ff20cb82 */ /* 0x002e620000000a00 */
[----:B------:R-:W-:Y:S01]  /*0900*/  @!P2 IMAD.WIDE.U32 R18, R17, 0x2, R18 ;  /* 0x000000021112a825 */ /* 0x000fe200078e0012 */
[----:B------:R-:W-:Y:S01]  /*0910*/  PRMT R26, RZ, 0x7610, R26 ;  /* 0x00007610ff1a7816 */ /* 0x000fe2000000001a */
[----:B------:R2:W5:Y:S02]  /*0920*/  @!P0 LDG.E.U16 R12, desc[UR4][R36.64] ;  /* 0x00000004240c8981 */ /* 0x000564000c1e1500 */
[----:B--2---:R-:W-:-:S02]  /*0930*/  @!P5 IMAD.IADD R28, R0, 0x1, R27 ;  /* 0x00000001001cd824 */ /* 0x004fc400078e021b */
[----:B------:R-:W-:Y:S01]  /*0940*/  @!P5 VIADD R27, R27, 0x80 ;  /* 0x000000801b1bd836 */ /* 0x000fe20000000000 */
[----:B------:R2:W5:Y:S01]  /*0950*/  @!P2 LDG.E.U16 R24, desc[UR4][R18.64] ;  /* 0x000000041218a981 */ /* 0x000562000c1e1500 */
[----:B------:R-:W-:-:S03]  /*0960*/  @!P2 IMAD.WIDE.U32 R30, R17, 0x2, R30 ;  /* 0x00000002111ea825 */ /* 0x000fc600078e001e */
[----:B------:R-:W-:Y:S01]  /*0970*/  ISETP.GE.AND P1, PT, R27, R2, PT ;  /* 0x000000021b00720c */ /* 0x000fe20003f26270 */
[----:B------:R-:W1:Y:S01]  /*0980*/  @!P5 LDC.64 R36, c[0x0][0x238] ;  /* 0x00008e00ff24db82 */ /* 0x000e620000000a00 */
[----:B------:R2:W5:Y:S01]  /*0990*/  @!P2 LDG.E.U16 R26, desc[UR4][R30.64] ;  /* 0x000000041e1aa981 */ /* 0x000562000c1e1500 */
[----:B0-----:R-:W-:Y:S01]  /*09a0*/  @!P4 IMAD.WIDE.U32 R14, R11, 0x2, R14 ;  /* 0x000000020b0ec825 */ /* 0x001fe200078e000e */
[----:B--2---:R-:W-:-:S05]  /*09b0*/  PRMT R19, RZ, 0x7610, R19 ;  /* 0x00007610ff137816 */ /* 0x004fca0000000013 */
[----:B------:R-:W0:Y:S01]  /*09c0*/  @!P5 LDC.64 R30, c[0x0][0x240] ;  /* 0x00009000ff1edb82 */ /* 0x000e220000000a00 */
[----:B------:R2:W5:Y:S01]  /*09d0*/  @!P4 LDG.E.U16 R19, desc[UR4][R14.64] ;  /* 0x000000040e13c981 */ /* 0x000562000c1e1500 */
[----:B------:R-:W-:Y:S01]  /*09e0*/  PRMT R21, RZ, 0x7610, R21 ;  /* 0x00007610ff157816 */ /* 0x000fe20000000015 */
[----:B-1----:R-:W-:-:S05]  /*09f0*/  @!P4 IMAD.WIDE.U32 R32, R11, 0x2, R32 ;  /* 0x000000020b20c825 */ /* 0x002fca00078e0020 */
[----:B------:R1:W5:Y:S01]  /*0a00*/  @!P4 LDG.E.U16 R21, desc[UR4][R32.64] ;  /* 0x000000042015c981 */ /* 0x000362000c1e1500 */
[----:B------:R-:W0:Y:S01]  /*0a10*/  @!P1 LDC.64 R34, c[0x0][0x238] ;  /* 0x00008e00ff229b82 */ /* 0x000e220000000a00 */
[----:B--2---:R-:W-:Y:S02]  /*0a20*/  @!P1 IMAD.IADD R15, R0, 0x1, R27 ;  /* 0x00000001000f9824 */ /* 0x004fe400078e021b */
[----:B------:R-:W-:-:S05]  /*0a30*/  @!P1 VIADD R27, R27, 0x80 ;  /* 0x000000801b1b9836 */ /* 0x000fca0000000000 */
[----:B------:R-:W-:Y:S01]  /*0a40*/  ISETP.GE.AND P0, PT, R27, R2, PT ;  /* 0x000000021b00720c */ /* 0x000fe20003f06270 */
[----:B-1----:R-:W1:Y:S01]  /*0a50*/  @!P1 LDC.64 R32, c[0x0][0x240] ;  /* 0x00009000ff209b82 */ /* 0x002e620000000a00 */
[----:B------:R-:W-:-:S04]  /*0a60*/  @!P5 IMAD.WIDE.U32 R36, R28, 0x2, R36 ;  /* 0x000000021c24d825 */ /* 0x000fc800078e0024 */
[----:B0-----:R-:W-:-:S07]  /*0a70*/  @!P5 IMAD.WIDE.U32 R28, R28, 0x2, R30 ;  /* 0x000000021c1cd825 */ /* 0x001fce00078e001e */
[----:B------:R-:W0:Y:S01]  /*0a80*/  @!P0 LDC.64 R30, c[0x0][0x240] ;  /* 0x00009000ff1e8b82 */ /* 0x000e220000000a00 */
[----:B------:R-:W-:Y:S01]  /*0a90*/  PRMT R23, RZ, 0x7610, R23 ;  /* 0x00007610ff177816 */ /* 0x000fe20000000017 */
[----:B------:R-:W-:Y:S01]  /*0aa0*/  @!P1 IMAD.WIDE.U32 R34, R15, 0x2, R34 ;  /* 0x000000020f229825 */ /* 0x000fe200078e0022 */
[----:B------:R-:W-:-:S03]  /*0ab0*/  PRMT R11, RZ, 0x7610, R11 ;  /* 0x00007610ff0b7816 */ /* 0x000fc6000000000b */
[----:B------:R-:W-:Y:S01]  /*0ac0*/  @!P0 IMAD.IADD R27, R0, 0x1, R27 ;  /* 0x00000001001b8824 */ /* 0x000fe200078e021b */
[----:B------:R2:W5:Y:S04]  /*0ad0*/  @!P5 LDG.E.U16 R23, desc[UR4][R28.64] ;  /* 0x000000041c17d981 */ /* 0x000568000c1e1500 */
[----:B------:R-:W5:Y:S01]  /*0ae0*/  @!P5 LDG.E.U16 R11, desc[UR4][R36.64] ;  /* 0x00000004240bd981 */ /* 0x000f62000c1e1500 */
[----:B-1----:R-:W-:Y:S02]  /*0af0*/  @!P1 IMAD.WIDE.U32 R32, R15, 0x2, R32 ;  /* 0x000000020f209825 */ /* 0x002fe400078e0020 */
[----:B------:R-:W1:Y:S01]  /*0b00*/  @!P0 LDC.64 R14, c[0x0][0x238] ;  /* 0x00008e00ff0e8b82 */ /* 0x000e620000000a00 */
[----:B--2---:R-:W-:Y:S02]  /*0b10*/  PRMT R28, RZ, 0x7610, R28 ;  /* 0x00007610ff1c7816 */ /* 0x004fe4000000001c */
[----:B------:R-:W-:Y:S01]  /*0b20*/  PRMT R18, RZ, 0x7610, R18 ;  /* 0x00007610ff127816 */ /* 0x000fe20000000012 */
[----:B0-----:R-:W-:-:S05]  /*0b30*/  @!P0 IMAD.WIDE.U32 R30, R27, 0x2, R30 ;  /* 0x000000021b1e8825 */ /* 0x001fca00078e001e */
[----:B------:R-:W2:Y:S04]  /*0b40*/  @!P1 LDG.E.U16 R18, desc[UR4][R32.64] ;  /* 0x0000000420129981 */ /* 0x000ea8000c1e1500 */
[----:B------:R-:W2:Y:S01]  /*0b50*/  @!P0 LDG.E.U16 R28, desc[UR4][R30.64] ;  /* 0x000000041e1c8981 */ /* 0x000ea2000c1e1500 */
[----:B------:R-:W-:-:S06]  /*0b60*/  PRMT R17, RZ, 0x7610, R17 ;  /* 0x00007610ff117816 */ /* 0x000fcc0000000011 */
[----:B------:R0:W2:Y:S01]  /*0b70*/  @!P1 LDG.E.U16 R17, desc[UR4][R34.64] ;  /* 0x0000000422119981 */ /* 0x0000a2000c1e1500 */
[----:B-1----:R-:W-:Y:S01]  /*0b80*/  @!P0 IMAD.WIDE.U32 R14, R27, 0x2, R14 ;  /* 0x000000021b0e8825 */ /* 0x002fe200078e000e */
[----:B------:R-:W-:-:S06]  /*0b90*/  PRMT R27, RZ, 0x7610, R27 ;  /* 0x00007610ff1b7816 */ /* 0x000fcc000000001b */
[----:B------:R1:W2:Y:S01]  /*0ba0*/  @!P0 LDG.E.U16 R27, desc[UR4][R14.64] ;  /* 0x000000040e1b8981 */ /* 0x0002a2000c1e1500 */
[----:B0-----:R-:W0:Y:S02]  /*0bb0*/  S2R R35, SR_TID.X ;  /* 0x0000000000237919 */ /* 0x001e240000002100 */
[----:B0-----:R-:W-:-:S05]  /*0bc0*/  VIADD R29, R35, 0x80 ;  /* 0x00000080231d7836 */ /* 0x001fca0000000000 */
[----:B------:R-:W-:Y:S01]  /*0bd0*/  ISETP.GE.AND P1, PT, R29, R2, PT ;  /* 0x000000021d00720c */ /* 0x000fe20003f26270 */
[----:B------:R-:W-:-:S05]  /*0be0*/  VIADD R33, R35, 0x100 ;  /* 0x0000010023217836 */ /* 0x000fca0000000000 */
[----:B------:R-:W-:Y:S01]  /*0bf0*/  ISETP.GE.AND P4, PT, R33, R2, PT ;  /* 0x000000022100720c */ /* 0x000fe20003f86270 */
[----:B-1----:R-:W-:-:S05]  /*0c00*/  VIADD R15, R35, 0x180 ;  /* 0x00000180230f7836 */ /* 0x002fca0000000000 */
[----:B------:R-:W-:Y:S01]  /*0c10*/  ISETP.GE.AND P5, PT, R15, R2, PT ;  /* 0x000000020f00720c */ /* 0x000fe20003fa6270 */
[----:B------:R-:W-:Y:S01]  /*0c20*/  VIADD R31, R35, 0x280 ;  /* 0x00000280231f7836 */ /* 0x000fe20000000000 */
[----:B------:R-:W0:Y:S01]  /*0c30*/  @!P3 LDC.64 R14, c[0x0][0x230] ;  /* 0x00008c00ff0ebb82 */ /* 0x000e220000000a00 */
[----:B------:R-:W-:Y:S04]  /*0c40*/  BSSY B0, `(.L_x_833) ;  /* 0x0000078000007945 */ /* 0x000fe80003800000 */
[----:B------:R-:W-:Y:S01]  /*0c50*/  BSSY B1, `(.L_x_834) ;  /* 0x0000070000017945 */ /* 0x000fe20003800000 */
[----:B----4-:R-:W-:Y:S02]  /*0c60*/  @!P3 IMAD.U32 R25, R25, 0x10000, RZ ;  /* 0x000100001919b824 */ /* 0x010fe400078e00ff */
[----:B---3--:R-:W-:-:S04]  /*0c70*/  @!P1 IMAD.U32 R3, R3, 0x10000, RZ ;  /* 0x0001000003039824 */ /* 0x008fc800078e00ff */
[----:B------:R-:W-:Y:S01]  /*0c80*/  @!P1 FMUL.FTZ R3, R3, 0.16666667163372039795 ;  /* 0x3e2aaaab03039820 */ /* 0x000fe20000410000 */
[----:B-----5:R-:W-:Y:S02]  /*0c90*/  @!P3 IMAD.U32 R22, R22, 0x10000, RZ ;  /* 0x000100001616b824 */ /* 0x020fe400078e00ff */
[----:B------:R-:W-:-:S05]  /*0ca0*/  @!P1 IMAD.U32 R12, R12, 0x10000, RZ ;  /* 0x000100000c0c9824 */ /* 0x000fca00078e00ff */
[C---:B------:R-:W-:Y:S02]  /*0cb0*/  @!P1 FSETP.GT.FTZ.AND P0, PT, R12.reuse, -3, PT ;  /* 0xc04000000c00980b */ /* 0x040fe40003f14000 */
[----:B------:R-:W-:-:S04]  /*0cc0*/  @!P1 FSETP.GEU.FTZ.AND P2, PT, R12, 3, PT ;  /* 0x404000000c00980b */ /* 0x000fc80003f5e000 */
[----:B------:R-:W-:Y:S01]  /*0cd0*/  @!P1 PLOP3.LUT P0, PT, P0, P2, PT, 0x20, 0x0 ;  /* 0x000000000000981c */ /* 0x000fe20000704470 */
[----:B------:R-:W-:-:S03]  /*0ce0*/  @!P4 IMAD.U32 R16, R16, 0x10000, RZ ;  /* 0x000100001010c824 */ /* 0x000fc600078e00ff */
[----:B------:R-:W-:Y:S01]  /*0cf0*/  @!P1 FSEL R3, R3, RZ, P0 ;  /* 0x000000ff03039208 */ /* 0x000fe20000000000 */
[----:B------:R-:W-:Y:S01]  /*0d00*/  @!P4 IMAD.U32 R20, R20, 0x10000, RZ ;  /* 0x000100001414c824 */ /* 0x000fe200078e00ff */
[C---:B------:R-:W-:Y:S02]  /*0d10*/  @!P3 FSETP.GEU.FTZ.AND P2, PT, R22.reuse, 3, PT ;  /* 0x404000001600b80b */ /* 0x040fe40003f5e000 */
[----:B------:R-:W-:Y:S01]  /*0d20*/  @!P1 F2FP.BF16.F32.PACK_AB R4, RZ, R3 ;  /* 0x00000003ff04923e */ /* 0x000fe200000010ff */
[----:B------:R-:W-:Y:S01]  /*0d30*/  VIADD R3, R35, 0x200 ;  /* 0x0000020023037836 */ /* 0x000fe20000000000 */
[----:B------:R-:W-:Y:S02]  /*0d40*/  @!P3 FSETP.GT.FTZ.AND P1, PT, R22, -3, PT ;  /* 0xc04000001600b80b */ /* 0x000fe40003f34000 */
[C---:B------:R-:W-:Y:S02]  /*0d50*/  @!P4 FSETP.GT.FTZ.AND P0, PT, R16.reuse, -3, PT ;  /* 0xc04000001000c80b */ /* 0x040fe40003f14000 */
[----:B------:R-:W-:Y:S01]  /*0d60*/  @!P4 FSETP.GEU.FTZ.AND P6, PT, R16, 3, PT ;  /* 0x404000001000c80b */ /* 0x000fe20003fde000 */
[----:B------:R-:W-:Y:S01]  /*0d70*/  @!P4 FMUL.FTZ R20, R20, 0.16666667163372039795 ;  /* 0x3e2aaaab1414c820 */ /* 0x000fe20000410000 */
[----:B------:R-:W-:-:S02]  /*0d80*/  @!P3 PLOP3.LUT P1, PT, P1, P2, PT, 0x20, 0x0 ;  /* 0x000000000000b81c */ /* 0x000fc40000f24470 */
[----:B------:R-:W-:Y:S02]  /*0d90*/  ISETP.GE.AND P2, PT, R3, R2, PT ;  /* 0x000000020300720c */ /* 0x000fe40003f46270 */
[----:B------:R-:W-:Y:S01]  /*0da0*/  @!P4 PLOP3.LUT P0, PT, P0, P6, PT, 0x20, 0x0 ;  /* 0x000000000000c81c */ /* 0x000fe2000070c470 */
[----:B------:R-:W-:-:S03]  /*0db0*/  @!P5 IMAD.U32 R26, R26, 0x10000, RZ ;  /* 0x000100001a1ad824 */ /* 0x000fc600078e00ff */
[----:B------:R-:W-:Y:S01]  /*0dc0*/  @!P4 FSEL R20, R20, RZ, P0 ;  /* 0x000000ff1414c208 */ /* 0x000fe20000000000 */
[----:B------:R-:W-:Y:S01]  /*0dd0*/  @!P5 IMAD.U32 R24, R24, 0x10000, RZ ;  /* 0x000100001818d824 */ /* 0x000fe200078e00ff */
[C---:B------:R-:W-:Y:S02]  /*0de0*/  @!P5 FSETP.GT.FTZ.AND P0, PT, R26.reuse, -3, PT ;  /* 0xc04000001a00d80b */ /* 0x040fe40003f14000 */
[----:B------:R-:W-:Y:S02]  /*0df0*/  @!P5 FSETP.GEU.FTZ.AND P6, PT, R26, 3, PT ;  /* 0x404000001a00d80b */ /* 0x000fe40003fde000 */
[----:B------:R-:W-:Y:S02]  /*0e00*/  @!P4 F2FP.BF16.F32.PACK_AB R5, RZ, R20 ;  /* 0x00000014ff05c23e */ /* 0x000fe400000010ff */
[----:B------:R-:W-:Y:S01]  /*0e10*/  ISETP.GE.AND P4, PT, R31, R2, PT ;  /* 0x000000021f00720c */ /* 0x000fe20003f86270 */
[----:B------:R-:W-:Y:S01]  /*0e20*/  @!P5 FMUL.FTZ R24, R24, 0.16666667163372039795 ;  /* 0x3e2aaaab1818d820 */ /* 0x000fe20000410000 */
[----:B------:R-:W-:Y:S01]  /*0e30*/  @!P3 FMUL.FTZ R3, R25, 0.16666667163372039795 ;  /* 0x3e2aaaab1903b820 */ /* 0x000fe20000410000 */
[----:B------:R-:W-:Y:S01]  /*0e40*/  @!P5 PLOP3.LUT P0, PT, P0, P6, PT, 0x20, 0x0 ;  /* 0x000000000000d81c */ /* 0x000fe2000070c470 */
[----:B------:R-:W-:-:S02]  /*0e50*/  @!P2 IMAD.U32 R19, R19, 0x10000, RZ ;  /* 0x000100001313a824 */ /* 0x000fc400078e00ff */
[----:B------:R-:W-:Y:S01]  /*0e60*/  VIADD R25, R35, 0x380 ;  /* 0x0000038023197836 */ /* 0x000fe20000000000 */
[----:B------:R-:W-:Y:S01]  /*0e70*/  @!P5 FSEL R24, R24, RZ, P0 ;  /* 0x000000ff1818d208 */ /* 0x000fe20000000000 */
[----:B------:R-:W-:Y:S01]  /*0e80*/  @!P2 IMAD.U32 R21, R21, 0x10000, RZ ;  /* 0x000100001515a824 */ /* 0x000fe200078e00ff */
[----:B------:R-:W-:Y:S02]  /*0e90*/  @!P3 FSEL R3, R3, RZ, P1 ;  /* 0x000000ff0303b208 */ /* 0x000fe40000800000 */
[C---:B------:R-:W-:Y:S02]  /*0ea0*/  @!P2 FSETP.GT.FTZ.AND P0, PT, R19.reuse, -3, PT ;  /* 0xc04000001300a80b */ /* 0x040fe40003f14000 */
[----:B------:R-:W-:Y:S01]  /*0eb0*/  @!P2 FSETP.GEU.FTZ.AND P6, PT, R19, 3, PT ;  /* 0x404000001300a80b */ /* 0x000fe20003fde000 */
[----:B------:R-:W-:Y:S01]  /*0ec0*/  VIADD R19, R35, 0x300 ;  /* 0x0000030023137836 */ /* 0x000fe20000000000 */
[----:B------:R-:W-:Y:S01]  /*0ed0*/  ISETP.GE.AND P1, PT, R25, R2, PT ;  /* 0x000000021900720c */ /* 0x000fe20003f26270 */
[----:B------:R-:W-:Y:S01]  /*0ee0*/  @!P2 FMUL.FTZ R12, R21, 0.16666667163372039795 ;  /* 0x3e2aaaab150ca820 */ /* 0x000fe20000410000 */
[----:B------:R-:W-:Y:S01]  /*0ef0*/  @!P5 F2FP.BF16.F32.PACK_AB R6, RZ, R24 ;  /* 0x00000018ff06d23e */ /* 0x000fe200000010ff */
[----:B------:R-:W-:Y:S01]  /*0f00*/  @!P4 IMAD.U32 R23, R23, 0x10000, RZ ;  /* 0x000100001717c824 */ /* 0x000fe200078e00ff */
[----:B------:R-:W-:-:S02]  /*0f10*/  @!P2 PLOP3.LUT P0, PT, P0, P6, PT, 0x20, 0x0 ;  /* 0x000000000000a81c */ /* 0x000fc4000070c470 */
[----:B------:R-:W-:Y:S01]  /*0f20*/  ISETP.GE.AND P5, PT, R19, R2, PT ;  /* 0x000000021300720c */ /* 0x000fe20003fa6270 */
[----:B------:R-:W-:Y:S01]  /*0f30*/  @!P4 IMAD.U32 R11, R11, 0x10000, RZ ;  /* 0x000100000b0bc824 */ /* 0x000fe200078e00ff */
[----:B------:R-:W-:Y:S02]  /*0f40*/  @!P2 FSEL R12, R12, RZ, P0 ;  /* 0x000000ff0c0ca208 */ /* 0x000fe40000000000 */
[C---:B------:R-:W-:Y:S02]  /*0f50*/  @!P4 FSETP.GT.FTZ.AND P0, PT, R23.reuse, -3, PT ;  /* 0xc04000001700c80b */ /* 0x040fe40003f14000 */
[----:B------:R-:W-:Y:S01]  /*0f60*/  @!P4 FSETP.GEU.FTZ.AND P6, PT, R23, 3, PT ;  /* 0x404000001700c80b */ /* 0x000fe20003fde000 */
[----:B------:R-:W-:Y:S01]  /*0f70*/  @!P4 FMUL.FTZ R11, R11, 0.16666667163372039795 ;  /* 0x3e2aaaab0b0bc820 */ /* 0x000fe20000410000 */
[----:B------:R-:W-:Y:S02]  /*0f80*/  @!P3 IMAD.IADD R19, R0, 0x1, R35 ;  /* 0x000000010013b824 */ /* 0x000fe400078e0223 */
[----:B------:R-:W-:-:S02]  /*0f90*/  @!P4 PLOP3.LUT P0, PT, P0, P6, PT, 0x20, 0x0 ;  /* 0x000000000000c81c */ /* 0x000fc4000070c470 */
[----:B0-----:R-:W-:Y:S01]  /*0fa0*/  @!P3 IMAD.WIDE.U32 R14, R19, 0x2, R14 ;  /* 0x00000002130eb825 */ /* 0x001fe200078e000e */
[----:B------:R-:W-:-:S03]  /*0fb0*/  @!P3 F2FP.BF16.F32.PACK_AB R13, RZ, R3 ;  /* 0x00000003ff0db23e */ /* 0x000fc600000010ff */
[----:B--2---:R-:W-:Y:S01]  /*0fc0*/  @!P1 IMAD.U32 R28, R28, 0x10000, RZ ;  /* 0x000100001c1c9824 */ /* 0x004fe200078e00ff */
[----:B------:R-:W-:Y:S01]  /*0fd0*/  @!P4 FSEL R11, R11, RZ, P0 ;  /* 0x000000ff0b0bc208 */ /* 0x000fe20000000000 */
[----:B------:R-:W-:-:S03]  /*0fe0*/  @!P5 IMAD.U32 R18, R18, 0x10000, RZ ;  /* 0x000100001212d824 */ /* 0x000fc600078e00ff */
[C---:B------:R-:W-:Y:S02]  /*0ff0*/  @!P1 FSETP.GT.FTZ.AND P0, PT, R28.reuse, -3, PT ;  /* 0xc04000001c00980b */ /* 0x040fe40003f14000 */
[----:B------:R-:W-:Y:S01]  /*1000*/  @!P1 FSETP.GEU.FTZ.AND P6, PT, R28, 3, PT ;  /* 0x404000001c00980b */ /* 0x000fe20003fde000 */
[----:B------:R0:W-:Y:S01]  /*1010*/  @!P3 STG.E.U16 desc[UR4][R14.64], R13 ;  /* 0x0000000d0e00b986 */ /* 0x0001e2000c101504 */
[----:B------:R-:W-:Y:S01]  /*1020*/  @!P3 IMAD.MOV.U32 R35, RZ, RZ, R29 ;  /* 0x000000ffff23b224 */ /* 0x000fe200078e001d */
[C---:B------:R-:W-:Y:S02]  /*1030*/  @!P5 FSETP.GT.FTZ.AND P3, PT, R18.reuse, -3, PT ;  /* 0xc04000001200d80b */ /* 0x040fe40003f74000 */
[----:B------:R-:W-:Y:S02]  /*1040*/  @!P1 PLOP3.LUT P0, PT, P0, P6, PT, 0x20, 0x0 ;  /* 0x000000000000981c */ /* 0x000fe4000070c470 */
[----:B------:R-:W-:Y:S01]  /*1050*/  @!P5 FSETP.GEU.FTZ.AND P6, PT, R18, 3, PT ;  /* 0x404000001200d80b */ /* 0x000fe20003fde000 */
[----:B------:R-:W-:-:S03]  /*1060*/  @!P5 IMAD.U32 R17, R17, 0x10000, RZ ;  /* 0x000100001111d824 */ /* 0x000fc600078e00ff */
[----:B------:R-:W-:Y:S02]  /*1070*/  @!P5 PLOP3.LUT P3, PT, P3, P6, PT, 0x20, 0x0 ;  /* 0x000000000000d81c */ /* 0x000fe40001f6c470 */
[----:B------:R-:W-:Y:S01]  /*1080*/  ISETP.GE.AND P6, PT, R35, R2, PT ;  /* 0x000000022300720c */ /* 0x000fe20003fc6270 */
[----:B------:R-:W-:Y:S02]  /*1090*/  @!P1 IMAD.U32 R27, R27, 0x10000, RZ ;  /* 0x000100001b1b9824 */ /* 0x000fe400078e00ff */
[----:B------:R-:W-:Y:S02]  /*10a0*/  @!P5 FMUL.FTZ R17, R17, 0.16666667163372039795 ;  /* 0x3e2aaaab1111d820 */ /* 0x000fe40000410000 */
[----:B------:R-:W-:-:S03]  /*10b0*/  @!P1 FMUL.FTZ R27, R27, 0.16666667163372039795 ;  /* 0x3e2aaaab1b1b9820 */ /* 0x000fc60000410000 */
[----:B------:R-:W-:Y:S02]  /*10c0*/  @!P5 FSEL R17, R17, RZ, P3 ;  /* 0x000000ff1111d208 */ /* 0x000fe40001800000 */
[----:B------:R-:W-:Y:S02]  /*10d0*/  @!P1 FSEL R27, R27, RZ, P0 ;  /* 0x000000ff1b1b9208 */ /* 0x000fe40000000000 */
[----:B------:R-:W-:Y:S02]  /*10e0*/  @!P2 F2FP.BF16.F32.PACK_AB R7, RZ, R12 ;  /* 0x0000000cff07a23e */ /* 0x000fe400000010ff */
[----:B------:R-:W-:Y:S02]  /*10f0*/  @!P4 F2FP.BF16.F32.PACK_AB R8, RZ, R11 ;  /* 0x0000000bff08c23e */ /* 0x000fe400000010ff */
[----:B------:R-:W-:Y:S02]  /*1100*/  @!P5 F2FP.BF16.F32.PACK_AB R9, RZ, R17 ;  /* 0x00000011ff09d23e */ /* 0x000fe400000010ff */
[----:B------:R-:W-:Y:S01]  /*1110*/  @!P1 F2FP.BF16.F32.PACK_AB R10, RZ, R27 ;  /* 0x0000001bff0a923e */ /* 0x000fe200000010ff */
[----:B0-----:R-:W-:Y:S06]  /*1120*/  @P6 BRA `(.L_x_835) ;  /* 0x0000000000306947 */ /* 0x001fec0003800000 */
[----:B------:R-:W0:Y:S01]  /*1130*/  LDC.64 R12, c[0x0][0x230] ;  /* 0x00008c00ff0c7b82 */ /* 0x000e220000000a00 */
[----:B------:R-:W-:Y:S02]  /*1140*/  IMAD.IADD R3, R0, 0x1, R35 ;  /* 0x0000000100037824 */ /* 0x000fe400078e0223 */
[----:B------:R-:W-:-:S05]  /*1150*/  VIADD R35, R35, 0x80 ;  /* 0x0000008023237836 */ /* 0x000fca0000000000 */
[----:B------:R-:W-:Y:S01]  /*1160*/  ISETP.GE.AND P0, PT, R35, R2, PT ;  /* 0x000000022300720c */ /* 0x000fe20003f06270 */
[----:B0-----:R-:W-:-:S05]  /*1170*/  IMAD.WIDE.U32 R12, R3, 0x2, R12 ;  /* 0x00000002030c7825 */ /* 0x001fca00078e000c */
[----:B------:R0:W-:Y:S07]  /*1180*/  STG.E.U16 desc[UR4][R12.64], R4 ;  /* 0x000000040c007986 */ /* 0x0001ee000c101504 */
[----:B------:R-:W-:Y:S05]  /*1190*/  @P0 BRA `(.L_x_836) ;  /* 0x0000000000300947 */ /* 0x000fea0003800000 */
[----:B0-----:R-:W0:Y:S01]  /*11a0*/  LDC.64 R12, c[0x0][0x230] ;  /* 0x00008c00ff0c7b82 */ /* 0x001e220000000a00 */
[----:B------:R-:W-:Y:S02]  /*11b0*/  IMAD.IADD R3, R0, 0x1, R35 ;  /* 0x0000000100037824 */ /* 0x000fe400078e0223 */
[----:B------:R-:W-:Y:S02]  /*11c0*/  VIADD R35, R35, 0x80 ;  /* 0x0000008023237836 */ /* 0x000fe40000000000 */
[----:B0-----:R-:W-:-:S05]  /*11d0*/  IMAD.WIDE.U32 R12, R3, 0x2, R12 ;  /* 0x00000002030c7825 */ /* 0x001fca00078e000c */
[----:B------:R0:W-:Y:S02]  /*11e0*/  STG.E.U16 desc[UR4][R12.64], R5 ;  /* 0x000000050c007986 */ /* 0x0001e4000c101504 */
.L_x_835:
[----:B------:R-:W-:-:S13]  /*11f0*/  ISETP.GE.AND P0, PT, R35, R2, PT ;  /* 0x000000022300720c */ /* 0x000fda0003f06270 */
[----:B------:R-:W-:Y:S05]  /*1200*/  @P0 BRA `(.L_x_837) ;  /* 0x0000000000300947 */ /* 0x000fea0003800000 */
[----:B0-----:R-:W0:Y:S01]  /*1210*/  LDC.64 R4, c[0x0][0x230] ;  /* 0x00008c00ff047b82 */ /* 0x001e220000000a00 */
[----:B------:R-:W-:Y:S02]  /*1220*/  IMAD.IADD R3, R0, 0x1, R35 ;  /* 0x0000000100037824 */ /* 0x000fe400078e0223 */
[----:B------:R-:W-:Y:S02]  /*1230*/  VIADD R35, R35, 0x80 ;  /* 0x0000008023237836 */ /* 0x000fe40000000000 */
[----:B0-----:R-:W-:-:S05]  /*1240*/  IMAD.WIDE.U32 R4, R3, 0x2, R4 ;  /* 0x0000000203047825 */ /* 0x001fca00078e0004 */
[----:B------:R1:W-:Y:S02]  /*1250*/  STG.E.U16 desc[UR4][R4.64], R6 ;  /* 0x0000000604007986 */ /* 0x0003e4000c101504 */
.L_x_836:
[----:B------:R-:W-:-:S13]  /*1260*/  ISETP.GE.AND P0, PT, R35, R2, PT ;  /* 0x000000022300720c */ /* 0x000fda0003f06270 */
[----:B------:R-:W-:Y:S05]  /*1270*/  @P0 BRA `(.L_x_838) ;  /* 0x0000000000340947 */ /* 0x000fea0003800000 */
[----:B01----:R-:W0:Y:S01]  /*1280*/  LDC.64 R4, c[0x0][0x230] ;  /* 0x00008c00ff047b82 */ /* 0x003e220000000a00 */
[----:B------:R-:W-:Y:S02]  /*1290*/  IMAD.IADD R3, R0, 0x1, R35 ;  /* 0x0000000100037824 */ /* 0x000fe400078e0223 */
[----:B------:R-:W-:Y:S02]  /*12a0*/  VIADD R35, R35, 0x80 ;  /* 0x0000008023237836 */ /* 0x000fe40000000000 */
[----:B0-----:R-:W-:-:S05]  /*12b0*/  IMAD.WIDE.U32 R4, R3, 0x2, R4 ;  /* 0x0000000203047825 */ /* 0x001fca00078e0004 */
[----:B------:R1:W-:Y:S02]  /*12c0*/  STG.E.U16 desc[UR4][R4.64], R7 ;  /* 0x0000000704007986 */ /* 0x0003e4000c101504 */
.L_x_837:
[----:B------:R-:W-:-:S13]  /*12d0*/  ISETP.GE.AND P0, PT, R35, R2, PT ;  /* 0x000000022300720c */ /* 0x000fda0003f06270 */
[----:B------:R-:W-:Y:S05]  /*12e0*/  @P0 BREAK B1 ;  /* 0x0000000000010942 */ /* 0x000fea0003800000 */
[----:B------:R-:W-:Y:S05]  /*12f0*/  @P0 BRA `(.L_x_839) ;  /* 0x0000000000300947 */ /* 0x000fea0003800000 */
[----:B01----:R-:W0:Y:S01]  /*1300*/  LDC.64 R4, c[0x0][0x230] ;  /* 0x00008c00ff047b82 */ /* 0x003e220000000a00 */
[----:B------:R-:W-:Y:S02]  /*1310*/  IMAD.IADD R3, R0, 0x1, R35 ;  /* 0x0000000100037824 */ /* 0x000fe400078e0223 */
[----:B------:R-:W-:Y:S02]  /*1320*/  VIADD R35, R35, 0x80 ;  /* 0x0000008023237836 */ /* 0x000fe40000000000 */
[----:B0-----:R-:W-:-:S05]  /*1330*/  IMAD.WIDE.U32 R4, R3, 0x2, R4 ;  /* 0x0000000203047825 */ /* 0x001fca00078e0004 */
[----:B------:R2:W-:Y:S02]  /*1340*/  STG.E.U16 desc[UR4][R4.64], R8 ;  /* 0x0000000804007986 */ /* 0x0005e4000c101504 */
.L_x_838:
[----:B------:R-:W-:Y:S05]  /*1350*/  BSYNC B1 ;  /* 0x0000000000017941 */ /* 0x000fea0003800000 */
.L_x_834:
[----:B------:R-:W-:-:S13]  /*1360*/  ISETP.GE.AND P0, PT, R35, R2, PT ;  /* 0x000000022300720c */ /* 0x000fda0003f06270 */
[----:B012---:R-:W0:Y:S01]  /*1370*/  @!P0 LDC.64 R4, c[0x0][0x230] ;  /* 0x00008c00ff048b82 */ /* 0x007e220000000a00 */
[----:B------:R-:W-:Y:S02]  /*1380*/  @!P0 IMAD.IADD R3, R0, 0x1, R35 ;  /* 0x0000000100038824 */ /* 0x000fe400078e0223 */
[----:B------:R-:W-:Y:S02]  /*1390*/  @!P0 VIADD R35, R35, 0x80 ;  /* 0x0000008023238836 */ /* 0x000fe40000000000 */
[----:B0-----:R-:W-:-:S05]  /*13a0*/  @!P0 IMAD.WIDE.U32 R4, R3, 0x2, R4 ;  /* 0x0000000203048825 */ /* 0x001fca00078e0004 */
[----:B------:R2:W-:Y:S02]  /*13b0*/  @!P0 STG.E.U16 desc[UR4][R4.64], R9 ;  /* 0x0000000904008986 */ /* 0x0005e4000c101504 */
.L_x_839:
[----:B------:R-:W-:Y:S05]  /*13c0*/  BSYNC B0 ;  /* 0x0000000000007941 */ /* 0x000fea0003800000 */
.L_x_833:
[----:B------:R-:W-:Y:S05]  /*13d0*/  WARPSYNC.ALL ;  /* 0x0000000000007948 */ /* 0x000fea0003800000 */
[----:B------:R-:W-:-:S13]  /*13e0*/  ISETP.GE.AND P0, PT, R35, R2, PT ;  /* 0x000000022300720c */ /* 0x000fda0003f06270 */
[----:B------:R-:W-:Y:S05]  /*13f0*/  @P0 EXIT ;  /* 0x000000000000094d */ /* 0x000fea0003800000 */
[----:B------:R-:W3:Y:S01]  /*1400*/  LDC.64 R2, c[0x0][0x230] ;  /* 0x00008c00ff027b82 */ /* 0x000ee20000000a00 */
[----:B------:R-:W-:-:S04]  /*1410*/  IMAD.IADD R35, R0, 0x1, R35 ;  /* 0x0000000100237824 */ /* 0x000fc800078e0223 */
[----:B---3--:R-:W-:-:S05]  /*1420*/  IMAD.WIDE.U32 R2, R35, 0x2, R2 ;  /* 0x0000000223027825 */ /* 0x008fca00078e0002 */
[----:B------:R-:W-:Y:S01]  /*1430*/  STG.E.U16 desc[UR4][R2.64], R10 ;  /* 0x0000000a02007986 */ /* 0x000fe2000c101504 */
[----:B------:R-:W-:Y:S05]  /*1440*/  EXIT ;  /* 0x000000000000794d */ /* 0x000fea0003800000 */
.L_x_840:
        /* <DEDUP_REMOVED lines=11> */
.L_x_5818:


//--------------------- .text._ZN2at6native29vectorized_elementwise_kernelILi4EZZZNS0_68_GLOBAL__N__08176361_30_ActivationHardsigmoidKernel_cu_f5210f67_354627hardsigmoid_backward_kernelERNS_18TensorIteratorBaseEENKUlvE_clEvENKUlvE2_clEvEUlN3c108BFloat16ES8_E_St5arrayIPcLm3EEEEviT0_T1_ --------------------------
	.section	.text._ZN2at6native29vectorized_elementwise_kernelILi4EZZZNS0_68_GLOBAL__N__08176361_30_ActivationHardsigmoidKernel_cu_f5210f67_354627hardsigmoid_backward_kernelERNS_18TensorIteratorBaseEENKUlvE_clEvENKUlvE2_clEvEUlN3c108BFloat16ES8_E_St5arrayIPcLm3EEEEviT0_T1_,"ax",@progbits
	.align	128
        .global         _ZN2at6native29vectorized_elementwise_kernelILi4EZZZNS0_68_GLOBAL__N__08176361_30_ActivationHardsigmoidKernel_cu_f5210f67_354627hardsigmoid_backward_kernelERNS_18TensorIteratorBaseEENKUlvE_clEvENKUlvE2_clEvEUlN3c108BFloat16ES8_E_St5arrayIPcLm3EEEEviT0_T1_
        .type           _ZN2at6native29vectorized_elementwise_kernelILi4EZZZNS0_68_GLOBAL__N__08176361_30_ActivationHardsigmoidKernel_cu_f5210f67_354627hardsigmoid_backward_kernelERNS_18TensorIteratorBaseEENKUlvE_clEvENKUlvE2_clEvEUlN3c108BFloat16ES8_E_St5arrayIPcLm3EEEEviT0_T1_,@function
        .size           _ZN2at6native29vectorized_elementwise_kernelILi4EZZZNS0_68_GLOBAL__N__08176361_30_ActivationHardsigmoidKernel_cu_f5210f67_354627hardsigmoid_backward_kernelERNS_18TensorIteratorBaseEENKUlvE_clEvENKUlvE2_clEvEUlN3c108BFloat16ES8_E_St5arrayIPcLm3EEEEviT0_T1_,(.L_x_5819 - _ZN2at6native29vectorized_elementwise_kernelILi4EZZZNS0_68_GLOBAL__N__08176361_30_ActivationHardsigmoidKernel_cu_f5210f67_354627hardsigmoid_backward_kernelERNS_18TensorIteratorBaseEENKUlvE_clEvENKUlvE2_clEvEUlN3c108BFloat16ES8_E_St5arrayIPcLm3EEEEviT0_T1_)
        .other          _ZN2at6native29vectorized_elementwise_kernelILi4EZZZNS0_68_GLOBAL__N__08176361_30_ActivationHardsigmoidKernel_cu_f5210f67_354627hardsigmoid_backward_kernelERNS_18TensorIteratorBaseEENKUlvE_clEvENKUlvE2_clEvEUlN3c108BFloat16ES8_E_St5arrayIPcLm3EEEEviT0_T1_,@"STO_CUDA_ENTRY STV_DEFAULT"
_ZN2at6native29vectorized_elementwise_kernelILi4EZZZNS0_68_GLOBAL__N__08176361_30_ActivationHardsigmoidKernel_cu_f5210f67_354627hardsigmoid_backward_kernelERNS_18TensorIteratorBaseEENKUlvE_clEvENKUlvE2_clEvEUlN3c108BFloat16ES8_E_St5arrayIPcLm3EEEEviT0_T1_:
.text._ZN2at6native29vectorized_elementwise_kernelILi4EZZZNS0_68_GLOBAL__N__08176361_30_ActivationHardsigmoidKernel_cu_f5210f67_354627hardsigmoid_backward_kernelERNS_18TensorIteratorBaseEENKUlvE_clEvENKUlvE2_clEvEUlN3c108BFloat16ES8_E_St5arrayIPcLm3EEEEviT0_T1_:
        /* <DEDUP_REMOVED lines=12> */
[----:B0-----:R-:W-:-:S05]  /*00c0*/  IMAD.WIDE.U32 R12, R6, 0x8, R2 ;  /* 0x00000008060c7825 */ /* 0x001fca00078e0002 */
[----:B------:R-:W3:Y:S01]  /*00d0*/  LDG.E.64 R16, desc[UR4][R12.64] ;  /* 0x000000040c107981 */ /* 0x000ee2000c1e1b00 */
[----:B--2---:R-:W-:-:S03]  /*00e0*/  IMAD.WIDE R2, R0, 0x2, R4 ;  /* 0x0000000200027825 */ /* 0x004fc600078e0204 */
[----:B------:R-:W2:Y:S01]  /*00f0*/  LDG.E.64 R8, desc[UR4][R12.64+0x400] ;  /* 0x000400040c087981 */ /* 0x000ea2000c1e1b00 */
[----:B------:R-:W-:-:S05]  /*0100*/  IMAD.WIDE.U32 R10, R6, 0x8, R2 ;  /* 0x00000008060a7825 */ /* 0x000fca00078e0002 */
[----:B------:R-:W4:Y:S04]  /*0110*/  LDG.E.64 R4, desc[UR4][R10.64] ;  /* 0x000000040a047981 */ /* 0x000f28000c1e1b00 */
[----:B------:R0:W5:Y:S02]  /*0120*/  LDG.E.64 R2, desc[UR4][R10.64+0x400] ;  /* 0x000400040a027981 */ /* 0x000164000c1e1b00 */
[----:B0-----:R-:W0:Y:S02]  /*0130*/  LDC.64 R10, c[0x0][0x230] ;  /* 0x00008c00ff0a7b82 */ /* 0x001e240000000a00 */
[----:B0-----:R-:W-:Y:S01]  /*0140*/  IMAD.WIDE.U32 R10, R0, 0x2, R10 ;  /* 0x00000002000a7825 */ /* 0x001fe200078e000a */
[----:B---3--:R-:W-:-:S05]  /*0150*/  PRMT R7, R16, 0x7632, R7 ;  /* 0x0000763210077816 */ /* 0x008fca0000000007 */
[----:B------:R-:W-:Y:S02]  /*0160*/  IMAD.U32 R7, R7, 0x10000, RZ ;  /* 0x0001000007077824 */ /* 0x000fe400078e00ff */
[----:B------:R-:W-:-:S03]  /*0170*/  IMAD.U32 R14, R16, 0x10000, RZ ;  /* 0x00010000100e7824 */ /* 0x000fc600078e00ff */
[C---:B------:R-:W-:Y:S02]  /*0180*/  FSETP.GT.FTZ.AND P2, PT, R7.reuse, -3, PT ;  /* 0xc04000000700780b */ /* 0x040fe40003f54000 */
[----:B------:R-:W-:Y:S02]  /*0190*/  FSETP.GEU.FTZ.AND P3, PT, R7, 3, PT ;  /* 0x404000000700780b */ /* 0x000fe40003f7e000 */
[C---:B------:R-:W-:Y:S01]  /*01a0*/  PRMT R7, R17.reuse, 0x7632, R7 ;  /* 0x0000763211077816 */ /* 0x040fe20000000007 */
[----:B----4-:R-:W-:Y:S01]  /*01b0*/  IMAD.U32 R12, R4, 0x10000, RZ ;  /* 0x00010000040c7824 */ /* 0x010fe200078e00ff */
[C---:B------:R-:W-:Y:S01]  /*01c0*/  FSETP.GT.FTZ.AND P4, PT, R14.reuse, -3, PT ;  /* 0xc04000000e00780b */ /* 0x040fe20003f94000 */
[----:B------:R-:W-:Y:S01]  /*01d0*/  IMAD.U32 R15, R17, 0x10000, RZ ;  /* 0x00010000110f7824 */ /* 0x000fe200078e00ff */
[----:B------:R-:W-:Y:S01]  /*01e0*/  FSETP.GEU.FTZ.AND P0, PT, R14, 3, PT ;  /* 0x404000000e00780b */ /* 0x000fe20003f1e000 */
[----:B------:R-:W-:Y:S01]  /*01f0*/  IMAD.U32 R7, R7, 0x10000, RZ ;  /* 0x0001000007077824 */ /* 0x000fe200078e00ff */
[C---:B--2---:R-:W-:Y:S01]  /*0200*/  PRMT R4, R8.reuse, 0x7632, R4 ;  /* 0x0000763208047816 */ /* 0x044fe20000000004 */
[----:B------:R-:W-:Y:S01]  /*0210*/  IMAD.U32 R13, R8, 0x10000, RZ ;  /* 0x00010000080d7824 */ /* 0x000fe200078e00ff */
[----:B------:R-:W-:Y:S01]  /*0220*/  PLOP3.LUT P4, PT, P4, P0, PT, 0x20, 0x0 ;  /* 0x000000000000781c */ /* 0x000fe20002780470 */
[----:B------:R-:W-:Y:S01]  /*0230*/  FMUL.FTZ R8, R12, 0.16666667163372039795 ;  /* 0x3e2aaaab0c087820 */ /* 0x000fe20000410000 */
[----:B------:R-:W-:-:S02]  /*0240*/  FSETP.GT.FTZ.AND P0, PT, R7, -3, PT ;  /* 0xc04000000700780b */ /* 0x000fc40003f14000 */
[----:B------:R-:W-:Y:S01]  /*0250*/  FSETP.GEU.FTZ.AND P1, PT, R7, 3, PT ;  /* 0x404000000700780b */ /* 0x000fe20003f3e000 */
[----:B------:R-:W-:Y:S01]  /*0260*/  IMAD.U32 R7, R4, 0x10000, RZ ;  /* 0x0001000004077824 */ /* 0x000fe200078e00ff */
[C---:B------:R-:W-:Y:S02]  /*0270*/  FSETP.GT.FTZ.AND P5, PT, R15.reuse, -3, PT ;  /* 0xc04000000f00780b */ /* 0x040fe40003fb4000 */
[----:B------:R-:W-:Y:S01]  /*0280*/  FSETP.GEU.FTZ.AND P6, PT, R15, 3, PT ;  /* 0x404000000f00780b */ /* 0x000fe20003fde000 */
[----:B------:R-:W-:Y:S01]  /*0290*/  IMAD.U32 R12, R9, 0x10000, RZ ;  /* 0x00010000090c7824 */ /* 0x000fe200078e00ff */
[----:B------:R-:W-:Y:S02]  /*02a0*/  PLOP3.LUT P1, PT, P0, P1, PT, 0x20, 0x0 ;  /* 0x000000000000781c */ /* 0x000fe40000722470 */
[----:B------:R-:W-:Y:S02]  /*02b0*/  PLOP3.LUT P6, PT, P5, P6, PT, 0x20, 0x0 ;  /* 0x000000000000781c */ /* 0x000fe40002fcc470 */
[----:B------:R-:W-:-:S02]  /*02c0*/  PLOP3.LUT P2, PT, P2, P3, PT, 0x20, 0x0 ;  /* 0x000000000000781c */ /* 0x000fc40001746470 */
[----:B------:R-:W-:Y:S02]  /*02d0*/  FSEL R8, R8, RZ, P4 ;  /* 0x000000ff08087208 */ /* 0x000fe40002000000 */
[C---:B------:R-:W-:Y:S02]  /*02e0*/  FSETP.GT.FTZ.AND P5, PT, R7.reuse, -3, PT ;  /* 0xc04000000700780b */ /* 0x040fe40003fb4000 */
[----:B------:R-:W-:Y:S01]  /*02f0*/  FSETP.GEU.FTZ.AND P0, PT, R7, 3, PT ;  /* 0x404000000700780b */ /* 0x000fe20003f1e000 */
[----:B------:R-:W-:Y:S01]  /*0300*/  IMAD.U32 R7, R5, 0x10000, RZ ;  /* 0x0001000005077824 */ /* 0x000fe200078e00ff */
[C---:B------:R-:W-:Y:S02]  /*0310*/  FSETP.GT.FTZ.AND P3, PT, R13.reuse, -3, PT ;  /* 0xc04000000d00780b */ /* 0x040fe40003f74000 */
[----:B------:R-:W-:Y:S02]  /*0320*/  FSETP.GEU.FTZ.AND P4, PT, R13, 3, PT ;  /* 0x404000000d00780b */ /* 0x000fe40003f9e000 */
[----:B------:R-:W-:Y:S01]  /*0330*/  PRMT R9, R9, 0x7632, R9 ;  /* 0x0000763209097816 */ /* 0x000fe20000000009 */
[----:B------:R-:W-:Y:S01]  /*0340*/  FMUL.FTZ R7, R7, 0.16666667163372039795 ;  /* 0x3e2aaaab07077820 */ /* 0x000fe20000410000 */
[----:B------:R-:W-:-:S02]  /*0350*/  PLOP3.LUT P3, PT, P3, P4, PT, 0x20, 0x0 ;  /* 0x000000000000781c */ /* 0x000fc40001f68470 */
[----:B------:R-:W-:Y:S01]  /*0360*/  PLOP3.LUT P0, PT, P5, P0, PT, 0x20, 0x0 ;  /* 0x000000000000781c */ /* 0x000fe20002f00470 */
[----:B------:R-:W-:Y:S01]  /*0370*/  IMAD.U32 R9, R9, 0x10000, RZ ;  /* 0x0001000009097824 */ /* 0x000fe200078e00ff */
[C---:B------:R-:W-:Y:S02]  /*0380*/  FSETP.GT.FTZ.AND P4, PT, R12.reuse, -3, PT ;  /* 0xc04000000c00780b */ /* 0x040fe40003f94000 */
[----:B------:R-:W-:Y:S02]  /*0390*/  FSETP.GEU.FTZ.AND P5, PT, R12, 3, PT ;  /* 0x404000000c00780b */ /* 0x000fe40003fbe000 */
[----:B------:R-:W-:Y:S01]  /*03a0*/  FSEL R0, R7, RZ, P6 ;  /* 0x000000ff07007208 */ /* 0x000fe20003000000 */
[----:B------:R-:W-:Y:S01]  /*03b0*/  IMAD.WIDE R6, R6, 0x8, R10 ;  /* 0x0000000806067825 */ /* 0x000fe200078e020a */
[----:B------:R-:W-:Y:S02]  /*03c0*/  PLOP3.LUT P4, PT, P4, P5, PT, 0x20, 0x0 ;  /* 0x000000000000781c */ /* 0x000fe4000278a470 */
[C---:B------:R-:W-:Y:S01]  /*03d0*/  FSETP.GT.FTZ.AND P5, PT, R9.reuse, -3, PT ;  /* 0xc04000000900780b */ /* 0x040fe20003fb4000 */
[----:B-----5:R-:W-:Y:S01]  /*03e0*/  IMAD.U32 R10, R2, 0x10000, RZ ;  /* 0x00010000020a7824 */ /* 0x020fe200078e00ff */
[----:B------:R-:W-:-:S02]  /*03f0*/  FSETP.GEU.FTZ.AND P6, PT, R9, 3, PT ;  /* 0x404000000900780b */ /* 0x000fc40003fde000 */
[----:B------:R-:W-:Y:S02]  /*0400*/  PRMT R9, R2, 0x7632, R9 ;  /* 0x0000763202097816 */ /* 0x000fe40000000009 */
[----:B------:R-:W-:Y:S02]  /*0410*/  PRMT R4, R4, 0x7632, R4 ;  /* 0x0000763204047816 */ /* 0x000fe40000000004 */
[----:B------:R-:W-:Y:S02]  /*0420*/  PRMT R5, R5, 0x7632, R5 ;  /* 0x0000763205057816 */ /* 0x000fe40000000005 */
[C---:B------:R-:W-:Y:S01]  /*0430*/  PRMT R2, R3.reuse, 0x7632, R2 ;  /* 0x0000763203027816 */ /* 0x040fe20000000002 */
[----:B------:R-:W-:Y:S02]  /*0440*/  IMAD.U32 R3, R3, 0x10000, RZ ;  /* 0x0001000003037824 */ /* 0x000fe400078e00ff */
[----:B------:R-:W-:Y:S02]  /*0450*/  IMAD.U32 R4, R4, 0x10000, RZ ;  /* 0x0001000004047824 */ /* 0x000fe400078e00ff */
[----:B------:R-:W-:-:S02]  /*0460*/  IMAD.U32 R5, R5, 0x10000, RZ ;  /* 0x0001000005057824 */ /* 0x000fc400078e00ff */
[----:B------:R-:W-:Y:S02]  /*0470*/  IMAD.U32 R9, R9, 0x10000, RZ ;  /* 0x0001000009097824 */ /* 0x000fe400078e00ff */
[----:B------:R-:W-:Y:S02]  /*0480*/  IMAD.U32 R2, R2, 0x10000, RZ ;  /* 0x0001000002027824 */ /* 0x000fe400078e00ff */
[----:B------:R-:W-:Y:S01]  /*0490*/  FMUL.FTZ R3, R3, 0.16666667163372039795 ;  /* 0x3e2aaaab03037820 */ /* 0x000fe20000410000 */
[----:B------:R-:W-:Y:S01]  /*04a0*/  FMUL.FTZ R10, R10, 0.16666667163372039795 ;  /* 0x3e2aaaab0a0a7820 */ /* 0x000fe20000410000 */
[----:B------:R-:W-:Y:S01]  /*04b0*/  FMUL.FTZ R4, R4, 0.16666667163372039795 ;  /* 0x3e2aaaab04047820 */ /* 0x000fe20000410000 */
[----:B------:R-:W-:Y:S01]  /*04c0*/  FMUL.FTZ R5, R5, 0.16666667163372039795 ;  /* 0x3e2aaaab05057820 */ /* 0x000fe20000410000 */
[----:B------:R-:W-:Y:S01]  /*04d0*/  FMUL.FTZ R9, R9, 0.16666667163372039795 ;  /* 0x3e2aaaab09097820 */ /* 0x000fe20000410000 */
[----:B------:R-:W-:Y:S01]  /*04e0*/  FMUL.FTZ R11, R2, 0.16666667163372039795 ;  /* 0x3e2aaaab020b7820 */ /* 0x000fe20000410000 */
[----:B------:R-:W-:-:S02]  /*04f0*/  PLOP3.LUT P5, PT, P5, P6, PT, 0x20, 0x0 ;  /* 0x000000000000781c */ /* 0x000fc40002fac470 */
[----:B------:R-:W-:Y:S02]  /*0500*/  FSEL R2, R3, RZ, P4 ;  /* 0x000000ff03027208 */ /* 0x000fe40002000000 */
[----:B------:R-:W-:Y:S02]  /*0510*/  FSEL R10, R10, RZ, P3 ;  /* 0x000000ff0a0a7208 */ /* 0x000fe40001800000 */
[----:B------:R-:W-:Y:S02]  /*0520*/  FSEL R3, R4, RZ, P2 ;  /* 0x000000ff04037208 */ /* 0x000fe40001000000 */
[----:B------:R-:W-:Y:S02]  /*0530*/  FSEL R5, R5, RZ, P1 ;  /* 0x000000ff05057208 */ /* 0x000fe40000800000 */
[----:B------:R-:W-:Y:S02]  /*0540*/  FSEL R9, R9, RZ, P0 ;  /* 0x000000ff09097208 */ /* 0x000fe40000000000 */
[----:B------:R-:W-:-:S02]  /*0550*/  FSEL R11, R11, RZ, P5 ;  /* 0x000000ff0b0b7208 */ /* 0x000fc40002800000 */
[----:B------:R-:W-:Y:S02]  /*0560*/  F2FP.BF16.F32.PACK_AB R4, R3, R8 ;  /* 0x000000080304723e */ /* 0x000fe400000010ff */
[----:B------:R-:W-:Y:S02]  /*0570*/  F2FP.BF16.F32.PACK_AB R5, R5, R0 ;  /* 0x000000000505723e */ /* 0x000fe400000010ff */
[----:B------:R-:W-:Y:S02]  /*0580*/  F2FP.BF16.F32.PACK_AB R10, R9, R10 ;  /* 0x0000000a090a723e */ /* 0x000fe400000010ff */
[----:B------:R-:W-:Y:S01]  /*0590*/  F2FP.BF16.F32.PACK_AB R11, R11, R2 ;  /* 0x000000020b0b723e */ /* 0x000fe200000010ff */
[----:B------:R-:W-:Y:S04]  /*05a0*/  STG.E.64 desc[UR4][R6.64], R4 ;  /* 0x0000000406007986 */ /* 0x000fe8000c101b04 */
[----:B------:R-:W-:Y:S01]  /*05b0*/  STG.E.64 desc[UR4][R6.64+0x400], R10 ;  /* 0x0004000a06007986 */ /* 0x000fe2000c101b04 */
[----:B------:R-:W-:Y:S05]  /*05c0*/  EXIT ;  /* 0x000000000000794d */ /* 0x000fea0003800000 */
.L_x_841:
        /* <DEDUP_REMOVED lines=188> */
.L_x_844:
[----:B------:R-:W-:-:S13]  /*1190*/  ISETP.GE.AND P0, PT, R35, R2, PT ;  /* 0x000000022300720c */ /* 0x000fda0003f06270 */
[----:B------:R-:W-:Y:S05]  /*11a0*/  @P0 BRA `(.L_x_846) ;  /* 0x0000000000300947 */ /* 0x000fea0003800000 */
[----:B0-----:R-:W0:Y:S01]  /*11b0*/  LDC.64 R4, c[0x0][0x230] ;  /* 0x00008c00ff047b82 */ /* 0x001e220000000a00 */
[----:B------:R-:W-:Y:S02]  /*11c0*/  IMAD.IADD R3, R0, 0x1, R35 ;  /* 0x0000000100037824 */ /* 0x000fe400078e0223 */
[----:B------:R-:W-:Y:S02]  /*11d0*/  VIADD R35, R35, 0x80 ;  /* 0x0000008023237836 */ /* 0x000fe40000000000 */
[----:B0-----:R-:W-:-:S05]  /*11e0*/  IMAD.WIDE.U32 R4, R3, 0x2, R4 ;  /* 0x0000000203047825 */ /* 0x001fca00078e0004 */
[----:B------:R1:W-:Y:S02]  /*11f0*/  STG.E.U16 desc[UR4][R4.64], R6 ;  /* 0x0000000604007986 */ /* 0x0003e4000c101504 */
.L_x_845:
[----:B------:R-:W-:-:S13]  /*1200*/  ISETP.GE.AND P0, PT, R35, R2, PT ;  /* 0x000000022300720c */ /* 0x000fda0003f06270 */
[----:B------:R-:W-:Y:S05]  /*1210*/  @P0 BRA `(.L_x_847) ;  /* 0x0000000000340947 */ /* 0x000fea0003800000 */
[----:B01----:R-:W0:Y:S01]  /*1220*/  LDC.64 R4, c[0x0][0x230] ;  /* 0x00008c00ff047b82 */ /* 0x003e220000000a00 */
[----:B------:R-:W-:Y:S02]  /*1230*/  IMAD.IADD R3, R0, 0x1, R35 ;  /* 0x0000000100037824 */ /* 0x000fe400078e0223 */
[----:B------:R-:W-:Y:S02]  /*1240*/  VIADD R35, R35, 0x80 ;  /* 0x0000008023237836 */ /* 0x000fe40000000000 */
[----:B0-----:R-:W-:-:S05]  /*1250*/  IMAD.WIDE.U32 R4, R3, 0x2, R4 ;  /* 0x0000000203047825 */ /* 0x001fca00078e0004 */
[----:B------:R1:W-:Y:S02]  /*1260*/  STG.E.U16 desc[UR4][R4.64], R7 ;  /* 0x0000000704007986 */ /* 0x0003e4000c101504 */
.L_x_846:
        /* <DEDUP_REMOVED lines=8> */
.L_x_847:
[----:B------:R-:W-:Y:S05]  /*12f0*/  BSYNC B1 ;  /* 0x0000000000017941 */ /* 0x000fea0003800000 */
.L_x_843:
[----:B------:R-:W-:-:S13]  /*1300*/  ISETP.GE.AND P0, PT, R35, R2, PT ;  /* 0x000000022300720c */ /* 0x000fda0003f06270 */
[----:B012---:R-:W0:Y:S01]  /*1310*/  @!P0 LDC.64 R4, c[0x0][0x230] ;  /* 0x00008c00ff048b82 */ /* 0x007e220000000a00 */
[----:B------:R-:W-:Y:S02]  /*1320*/  @!P0 IMAD.IADD R3, R0, 0x1, R35 ;  /* 0x0000000100038824 */ /* 0x000fe400078e0223 */
[----:B------:R-:W-:Y:S02]  /*1330*/  @!P0 VIADD R35, R35, 0x80 ;  /* 0x0000008023238836 */ /* 0x000fe40000000000 */
[----:B0-----:R-:W-:-:S05]  /*1340*/  @!P0 IMAD.WIDE.U32 R4, R3, 0x2, R4 ;  /* 0x0000000203048825 */ /* 0x001fca00078e0004 */
[----:B------:R2:W-:Y:S02]  /*1350*/  @!P0 STG.E.U16 desc[UR4][R4.64], R9 ;  /* 0x0000000904008986 */ /* 0x0005e4000c101504 */
.L_x_848:
[----:B------:R-:W-:Y:S05]  /*1360*/  BSYNC B0 ;  /* 0x0000000000007941 */ /* 0x000fea0003800000 */
.L_x_842:
        /* <DEDUP_REMOVED lines=8> */
.L_x_849:
        /* <DEDUP_REMOVED lines=9> */
.L_x_5819:


//--------------------- .text._ZN2at6native29vectorized_elementwise_kernelILi8EZZZNS0_68_GLOBAL__N__08176361_30_ActivationHardsigmoidKernel_cu_f5210f67_354627hardsigmoid_backward_kernelERNS_18TensorIteratorBaseEENKUlvE_clEvENKUlvE2_clEvEUlN3c108BFloat16ES8_E_St5arrayIPcLm3EEEEviT0_T1_ --------------------------
	.section	.text._ZN2at6native29vectorized_elementwise_kernelILi8EZZZNS0_68_GLOBAL__N__08176361_30_ActivationHardsigmoidKernel_cu_f5210f67_354627hardsigmoid_backward_kernelERNS_18TensorIteratorBaseEENKUlvE_clEvENKUlvE2_clEvEUlN3c108BFloat16ES8_E_St5arrayIPcLm3EEEEviT0_T1_,"ax",@progbits
	.align	128
        .global         _ZN2at6native29vectorized_elementwise_kernelILi8EZZZNS0_68_GLOBAL__N__08176361_30_ActivationHardsigmoidKernel_cu_f5210f67_354627hardsigmoid_backward_kernelERNS_18TensorIteratorBaseEENKUlvE_clEvENKUlvE2_clEvEUlN3c108BFloat16ES8_E_St5arrayIPcLm3EEEEviT0_T1_
        .type           _ZN2at6native29vectorized_elementwise_kernelILi8EZZZNS0_68_GLOBAL__N__08176361_30_ActivationHardsigmoidKernel_cu_f5210f67_354627hardsigmoid_backward_kernelERNS_18TensorIteratorBaseEENKUlvE_clEvENKUlvE2_clEvEUlN3c108BFloat16ES8_E_St5arrayIPcLm3EEEEviT0_T1_,@function
        .size           _ZN2at6native29vectorized_elementwise_kernelILi8EZZZNS0_68_GLOBAL__N__08176361_30_ActivationHardsigmoidKernel_cu_f5210f67_354627hardsigmoid_backward_kernelERNS_18TensorIteratorBaseEENKUlvE_clEvENKUlvE2_clEvEUlN3c108BFloat16ES8_E_St5arrayIPcLm3EEEEviT0_T1_,(.L_x_5820 - _ZN2at6native29vectorized_elementwise_kernelILi8EZZZNS0_68_GLOBAL__N__08176361_30_ActivationHardsigmoidKernel_cu_f5210f67_354627hardsigmoid_backward_kernelERNS_18TensorIteratorBaseEENKUlvE_clEvENKUlvE2_clEvEUlN3c108BFloat16ES8_E_St5arrayIPcLm3EEEEviT0_T1_)
        .other          _ZN2at6native29vectorized_elementwise_kernelILi8EZZZNS0_68_GLOBAL__N__08176361_30_ActivationHardsigmoidKernel_cu_f5210f67_354627hardsigmoid_backward_kernelERNS_18TensorIteratorBaseEENKUlvE_clEvENKUlvE2_clEvEUlN3c108BFloat16ES8_E_St5arrayIPcLm3EEEEviT0_T1_,@"STO_CUDA_ENTRY STV_DEFAULT"
_ZN2at6native29vectorized_elementwise_kernelILi8EZZZNS0_68_GLOBAL__N__08176361_30_ActivationHardsigmoidKernel_cu_f5210f67_354627hardsigmoid_backward_kernelERNS_18TensorIteratorBaseEENKUlvE_clEvENKUlvE2_clEvEUlN3c108BFloat16ES8_E_St5arrayIPcLm3EEEEviT0_T1_:
.text._ZN2at6native29vectorized_elementwise_kernelILi8EZZZNS0_68_GLOBAL__N__08176361_30_ActivationHardsigmoidKernel_cu_f5210f67_354627hardsigmoid_backward_kernelERNS_18TensorIteratorBaseEENKUlvE_clEvENKUlvE2_clEvEUlN3c108BFloat16ES8_E_St5arrayIPcLm3EEEEviT0_T1_:
        /* <DEDUP_REMOVED lines=13> */
[----:B--2---:R-:W-:Y:S02]  /*00d0*/  IMAD.WIDE R4, R0, 0x2, R6 ;  /* 0x0000000200047825 */ /* 0x004fe400078e0206 */
[----:B------:R-:W2:Y:S02]  /*00e0*/  LDG.E.128 R8, desc[UR4][R8.64] ;  /* 0x0000000408087981 */ /* 0x000ea4000c1e1d00 */
[----:B------:R-:W-:-:S06]  /*00f0*/  IMAD.WIDE.U32 R4, R2, 0x10, R4 ;  /* 0x0000001002047825 */ /* 0x000fcc00078e0004 */
[----:B------:R-:W3:Y:S01]  /*0100*/  LDG.E.128 R4, desc[UR4][R4.64] ;  /* 0x0000000404047981 */ /* 0x000ee2000c1e1d00 */
[C---:B--2---:R-:W-:Y:S01]  /*0110*/  PRMT R12, R9.reuse, 0x7632, R12 ;  /* 0x00007632090c7816 */ /* 0x044fe2000000000c */
[----:B------:R-:W-:Y:S01]  /*0120*/  IMAD.U32 R16, R9, 0x10000, RZ ;  /* 0x0001000009107824 */ /* 0x000fe200078e00ff */
[----:B------:R-:W-:Y:S01]  /*0130*/  PRMT R3, R8, 0x7632, R3 ;  /* 0x0000763208037816 */ /* 0x000fe20000000003 */
[C---:B------:R-:W-:Y:S01]  /*0140*/  IMAD.U32 R17, R10.reuse, 0x10000, RZ ;  /* 0x000100000a117824 */ /* 0x040fe200078e00ff */
[----:B------:R-:W-:Y:S01]  /*0150*/  PRMT R13, R10, 0x7632, R13 ;  /* 0x000076320a0d7816 */ /* 0x000fe2000000000d */
[C---:B------:R-:W-:Y:S01]  /*0160*/  IMAD.U32 R9, R11.reuse, 0x10000, RZ ;  /* 0x000100000b097824 */ /* 0x040fe200078e00ff */
[----:B------:R-:W-:Y:S01]  /*0170*/  PRMT R14, R11, 0x7632, R14 ;  /* 0x000076320b0e7816 */ /* 0x000fe2000000000e */
[----:B------:R-:W-:Y:S01]  /*0180*/  IMAD.U32 R3, R3, 0x10000, RZ ;  /* 0x0001000003037824 */ /* 0x000fe200078e00ff */
[----:B------:R-:W0:Y:S01]  /*0190*/  LDC.64 R10, c[0x0][0x230] ;  /* 0x00008c00ff0a7b82 */ /* 0x000e220000000a00 */
[----:B------:R-:W-:Y:S01]  /*01a0*/  IMAD.U32 R15, R8, 0x10000, RZ ;  /* 0x00010000080f7824 */ /* 0x000fe200078e00ff */
[----:B------:R-:W-:Y:S01]  /*01b0*/  FSETP.GT.FTZ.AND P3, PT, R16, -3, PT ;  /* 0xc04000001000780b */ /* 0x000fe20003f74000 */
[----:B------:R-:W-:Y:S01]  /*01c0*/  IMAD.U32 R12, R12, 0x10000, RZ ;  /* 0x000100000c0c7824 */ /* 0x000fe200078e00ff */
[----:B------:R-:W-:Y:S01]  /*01d0*/  FSETP.GT.FTZ.AND P1, PT, R3, -3, PT ;  /* 0xc04000000300780b */ /* 0x000fe20003f34000 */
[----:B------:R-:W-:Y:S01]  /*01e0*/  IMAD.U32 R13, R13, 0x10000, RZ ;  /* 0x000100000d0d7824 */ /* 0x000fe200078e00ff */
[----:B------:R-:W-:Y:S01]  /*01f0*/  FSETP.GEU.FTZ.AND P2, PT, R3, 3, PT ;  /* 0x404000000300780b */ /* 0x000fe20003f5e000 */
[----:B---3--:R-:W-:Y:S01]  /*0200*/  IMAD.U32 R3, R4, 0x10000, RZ ;  /* 0x0001000004037824 */ /* 0x008fe200078e00ff */
[C---:B------:R-:W-:Y:S01]  /*0210*/  FSETP.GT.FTZ.AND P0, PT, R15.reuse, -3, PT ;  /* 0xc04000000f00780b */ /* 0x040fe20003f14000 */
[----:B------:R-:W-:Y:S01]  /*0220*/  IMAD.U32 R14, R14, 0x10000, RZ ;  /* 0x000100000e0e7824 */ /* 0x000fe200078e00ff */
[----:B------:R-:W-:Y:S01]  /*0230*/  FSETP.GEU.FTZ.AND P5, PT, R15, 3, PT ;  /* 0x404000000f00780b */ /* 0x000fe20003fbe000 */
[----:B------:R-:W-:Y:S01]  /*0240*/  FMUL.FTZ R3, R3, 0.16666667163372039795 ;  /* 0x3e2aaaab03037820 */ /* 0x000fe20000410000 */
[----:B------:R-:W-:-:S02]  /*0250*/  FSETP.GEU.FTZ.AND P4, PT, R16, 3, PT ;  /* 0x404000001000780b */ /* 0x000fc40003f9e000 */
[----:B------:R-:W-:Y:S02]  /*0260*/  PLOP3.LUT P0, PT, P0, P5, PT, 0x20, 0x0 ;  /* 0x000000000000781c */ /* 0x000fe4000070a470 */
[C---:B------:R-:W-:Y:S02]  /*0270*/  FSETP.GT.FTZ.AND P6, PT, R12.reuse, -3, PT ;  /* 0xc04000000c00780b */ /* 0x040fe40003fd4000 */
[----:B------:R-:W-:Y:S01]  /*0280*/  FSETP.GEU.FTZ.AND P5, PT, R12, 3, PT ;  /* 0x404000000c00780b */ /* 0x000fe20003fbe000 */
[----:B------:R-:W-:Y:S01]  /*0290*/  IMAD.U32 R12, R6, 0x10000, RZ ;  /* 0x00010000060c7824 */ /* 0x000fe200078e00ff */
[----:B------:R-:W-:Y:S01]  /*02a0*/  FSEL R8, R3, RZ, P0 ;  /* 0x000000ff03087208 */ /* 0x000fe20000000000 */
[----:B------:R-:W-:Y:S01]  /*02b0*/  IMAD.U32 R3, R5, 0x10000, RZ ;  /* 0x0001000005037824 */ /* 0x000fe200078e00ff */
[----:B------:R-:W-:Y:S01]  /*02c0*/  PLOP3.LUT P1, PT, P1, P2, PT, 0x20, 0x0 ;  /* 0x000000000000781c */ /* 0x000fe20000f24470 */
[----:B------:R-:W-:Y:S01]  /*02d0*/  FMUL.FTZ R12, R12, 0.16666667163372039795 ;  /* 0x3e2aaaab0c0c7820 */ /* 0x000fe20000410000 */
[----:B------:R-:W-:Y:S01]  /*02e0*/  PLOP3.LUT P3, PT, P3, P4, PT, 0x20, 0x0 ;  /* 0x000000000000781c */ /* 0x000fe20001f68470 */
[----:B------:R-:W-:Y:S01]  /*02f0*/  FMUL.FTZ R3, R3, 0.16666667163372039795 ;  /* 0x3e2aaaab03037820 */ /* 0x000fe20000410000 */
[----:B------:R-:W-:Y:S01]  /*0300*/  PLOP3.LUT P6, PT, P6, P5, PT, 0x20, 0x0 ;  /* 0x000000000000781c */ /* 0x000fe200037ca470 */
[----:B0-----:R-:W-:Y:S01]  /*0310*/  IMAD.WIDE.U32 R10, R0, 0x2, R10 ;  /* 0x00000002000a7825 */ /* 0x001fe200078e000a */
[----:B------:R-:W-:-:S02]  /*0320*/  FSETP.GT.FTZ.AND P2, PT, R17, -3, PT ;  /* 0xc04000001100780b */ /* 0x000fc40003f54000 */
[----:B------:R-:W-:Y:S02]  /*0330*/  FSETP.GEU.FTZ.AND P4, PT, R17, 3, PT ;  /* 0x404000001100780b */ /* 0x000fe40003f9e000 */
[C---:B------:R-:W-:Y:S02]  /*0340*/  FSETP.GT.FTZ.AND P5, PT, R13.reuse, -3, PT ;  /* 0xc04000000d00780b */ /* 0x040fe40003fb4000 */
[----:B------:R-:W-:Y:S02]  /*0350*/  FSETP.GEU.FTZ.AND P0, PT, R13, 3, PT ;  /* 0x404000000d00780b */ /* 0x000fe40003f1e000 */
[----:B------:R-:W-:Y:S02]  /*0360*/  PRMT R5, R5, 0x7632, R5 ;  /* 0x0000763205057816 */ /* 0x000fe40000000005 */
[----:B------:R-:W-:Y:S02]  /*0370*/  PRMT R4, R4, 0x7632, R4 ;  /* 0x0000763204047816 */ /* 0x000fe40000000004 */
[----:B------:R-:W-:Y:S01]  /*0380*/  PRMT R0, R6, 0x7632, R0 ;  /* 0x0000763206007816 */ /* 0x000fe20000000000 */
[----:B------:R-:W-:Y:S01]  /*0390*/  IMAD.U32 R5, R5, 0x10000, RZ ;  /* 0x0001000005057824 */ /* 0x000fe200078e00ff */
[----:B------:R-:W-:Y:S01]  /*03a0*/  PLOP3.LUT P2, PT, P2, P4, PT, 0x20, 0x0 ;  /* 0x000000000000781c */ /* 0x000fe20001748470 */
[----:B------:R-:W-:Y:S01]  /*03b0*/  IMAD.U32 R4, R4, 0x10000, RZ ;  /* 0x0001000004047824 */ /* 0x000fe200078e00ff */
[----:B------:R-:W-:Y:S01]  /*03c0*/  PLOP3.LUT P0, PT, P5, P0, PT, 0x20, 0x0 ;  /* 0x000000000000781c */ /* 0x000fe20002f00470 */
[----:B------:R-:W-:Y:S01]  /*03d0*/  IMAD.U32 R0, R0, 0x10000, RZ ;  /* 0x0001000000007824 */ /* 0x000fe200078e00ff */
[C---:B------:R-:W-:Y:S01]  /*03e0*/  PRMT R6, R7.reuse, 0x7632, R6 ;  /* 0x0000763207067816 */ /* 0x040fe20000000006 */
[----:B------:R-:W-:Y:S01]  /*03f0*/  IMAD.U32 R7, R7, 0x10000, RZ ;  /* 0x0001000007077824 */ /* 0x000fe200078e00ff */
[----:B------:R-:W-:Y:S01]  /*0400*/  FSETP.GT.FTZ.AND P4, PT, R9, -3, PT ;  /* 0xc04000000900780b */ /* 0x000fe20003f94000 */
[----:B------:R-:W-:Y:S01]  /*0410*/  FMUL.FTZ R5, R5, 0.16666667163372039795 ;  /* 0x3e2aaaab05057820 */ /* 0x000fe20000410000 */
[----:B------:R-:W-:Y:S01]  /*0420*/  FSETP.GEU.FTZ.AND P5, PT, R9, 3, PT ;  /* 0x404000000900780b */ /* 0x000fe20003fbe000 */
[----:B------:R-:W-:Y:S01]  /*0430*/  FMUL.FTZ R7, R7, 0.16666667163372039795 ;  /* 0x3e2aaaab07077820 */ /* 0x000fe20000410000 */
[----:B------:R-:W-:Y:S01]  /*0440*/  FSEL R9, R3, RZ, P3 ;  /* 0x000000ff03097208 */ /* 0x000fe20001800000 */
[----:B------:R-:W-:Y:S01]  /*0450*/  IMAD.WIDE R2, R2, 0x10, R10 ;  /* 0x0000001002027825 */ /* 0x000fe200078e020a */
[----:B------:R-:W-:-:S03]  /*0460*/  PLOP3.LUT P4, PT, P4, P5, PT, 0x20, 0x0 ;  /* 0x000000000000781c */ /* 0x000fc6000278a470 */
[----:B------:R-:W-:Y:S01]  /*0470*/  FMUL.FTZ R4, R4, 0.16666667163372039795 ;  /* 0x3e2aaaab04047820 */ /* 0x000fe20000410000 */
[----:B------:R-:W-:Y:S01]  /*0480*/  FSETP.GT.FTZ.AND P3, PT, R14, -3, PT ;  /* 0xc04000000e00780b */ /* 0x000fe20003f74000 */
[----:B------:R-:W-:Y:S01]  /*0490*/  IMAD.U32 R10, R6, 0x10000, RZ ;  /* 0x00010000060a7824 */ /* 0x000fe200078e00ff */
[----:B------:R-:W-:Y:S01]  /*04a0*/  FSETP.GEU.FTZ.AND P5, PT, R14, 3, PT ;  /* 0x404000000e00780b */ /* 0x000fe20003fbe000 */
[----:B------:R-:W-:Y:S01]  /*04b0*/  FMUL.FTZ R6, R0, 0.16666667163372039795 ;  /* 0x3e2aaaab00067820 */ /* 0x000fe20000410000 */
[----:B------:R-:W-:Y:S01]  /*04c0*/  FSEL R0, R5, RZ, P6 ;  /* 0x000000ff05007208 */ /* 0x000fe20003000000 */
[----:B------:R-:W-:Y:S01]  /*04d0*/  FMUL.FTZ R13, R10, 0.16666667163372039795 ;  /* 0x3e2aaaab0a0d7820 */ /* 0x000fe20000410000 */
[----:B------:R-:W-:Y:S02]  /*04e0*/  PLOP3.LUT P3, PT, P3, P5, PT, 0x20, 0x0 ;  /* 0x000000000000781c */ /* 0x000fe40001f6a470 */
[----:B------:R-:W-:Y:S02]  /*04f0*/  FSEL R11, R7, RZ, P4 ;  /* 0x000000ff070b7208 */ /* 0x000fe40002000000 */
[----:B------:R-:W-:-:S02]  /*0500*/  FSEL R5, R4, RZ, P1 ;  /* 0x000000ff04057208 */ /* 0x000fc40000800000 */
[----:B------:R-:W-:Y:S02]  /*0510*/  FSEL R10, R12, RZ, P2 ;  /* 0x000000ff0c0a7208 */ /* 0x000fe40001000000 */
[----:B------:R-:W-:Y:S02]  /*0520*/  FSEL R7, R6, RZ, P0 ;  /* 0x000000ff06077208 */ /* 0x000fe40000000000 */
[----:B------:R-:W-:Y:S02]  /*0530*/  FSEL R4, R13, RZ, P3 ;  /* 0x000000ff0d047208 */ /* 0x000fe40001800000 */
[----:B------:R-:W-:Y:S02]  /*0540*/  F2FP.BF16.F32.PACK_AB R9, R0, R9 ;  /* 0x000000090009723e */ /* 0x000fe400000010ff */
[----:B------:R-:W-:Y:S02]  /*0550*/  F2FP.BF16.F32.PACK_AB R8, R5, R8 ;  /* 0x000000080508723e */ /* 0x000fe400000010ff */
[----:B------:R-:W-:-:S02]  /*0560*/  F2FP.BF16.F32.PACK_AB R10, R7, R10 ;  /* 0x0000000a070a723e */ /* 0x000fc400000010ff */
[----:B------:R-:W-:-:S05]  /*0570*/  F2FP.BF16.F32.PACK_AB R11, R4, R11 ;  /* 0x0000000b040b723e */ /* 0x000fca00000010ff */
[----:B------:R-:W-:Y:S01]  /*0580*/  STG.E.128 desc[UR4][R2.64], R8 ;  /* 0x0000000802007986 */ /* 0x000fe2000c101d04 */
[----:B------:R-:W-:Y:S05]  /*0590*/  EXIT ;  /* 0x000000000000794d */ /* 0x000fea0003800000 */
.L_x_850:
        /* <DEDUP_REMOVED lines=188> */
.L_x_853:
[----:B------:R-:W-:-:S13]  /*1160*/  ISETP.GE.AND P0, PT, R35, R2, PT ;  /* 0x000000022300720c */ /* 0x000fda0003f06270 */
[----:B------:R-:W-:Y:S05]  /*1170*/  @P0 BRA `(.L_x_855) ;  /* 0x0000000000300947 */ /* 0x000fea0003800000 */
[----:B0-----:R-:W0:Y:S01]  /*1180*/  LDC.64 R4, c[0x0][0x230] ;  /* 0x00008c00ff047b82 */ /* 0x001e220000000a00 */
[----:B------:R-:W-:Y:S02]  /*1190*/  IMAD.IADD R3, R0, 0x1, R35 ;  /* 0x0000000100037824 */ /* 0x000fe400078e0223 */
[----:B------:R-:W-:Y:S02]  /*11a0*/  VIADD R35, R35, 0x80 ;  /* 0x0000008023237836 */ /* 0x000fe40000000000 */
[----:B0-----:R-:W-:-:S05]  /*11b0*/  IMAD.WIDE.U32 R4, R3, 0x2, R4 ;  /* 0x0000000203047825 */ /* 0x001fca00078e0004 */
[----:B------:R1:W-:Y:S02]  /*11c0*/  STG.E.U16 desc[UR4][R4.64], R6 ;  /* 0x0000000604007986 */ /* 0x0003e4000c101504 */
.L_x_854:
[----:B------:R-:W-:-:S13]  /*11d0*/  ISETP.GE.AND P0, PT, R35, R2, PT ;  /* 0x000000022300720c */ /* 0x000fda0003f06270 */
[----:B------:R-:W-:Y:S05]  /*11e0*/  @P0 BRA `(.L_x_856) ;  /* 0x0000000000340947 */ /* 0x000fea0003800000 */
[----:B01----:R-:W0:Y:S01]  /*11f0*/  LDC.64 R4, c[0x0][0x230] ;  /* 0x00008c00ff047b82 */ /* 0x003e220000000a00 */
[----:B------:R-:W-:Y:S02]  /*1200*/  IMAD.IADD R3, R0, 0x1, R35 ;  /* 0x0000000100037824 */ /* 0x000fe400078e0223 */
[----:B------:R-:W-:Y:S02]  /*1210*/  VIADD R35, R35, 0x80 ;  /* 0x0000008023237836 */ /* 0x000fe40000000000 */
[----:B0-----:R-:W-:-:S05]  /*1220*/  IMAD.WIDE.U32 R4, R3, 0x2, R4 ;  /* 0x0000000203047825 */ /* 0x001fca00078e0004 */
[----:B------:R1:W-:Y:S02]  /*1230*/  STG.E.U16 desc[UR4][R4.64], R7 ;  /* 0x0000000704007986 */ /* 0x0003e4000c101504 */
.L_x_855:
        /* <DEDUP_REMOVED lines=8> */
.L_x_856:
[----:B------:R-:W-:Y:S05]  /*12c0*/  BSYNC B1 ;  /* 0x0000000000017941 */ /* 0x000fea0003800000 */
.L_x_852:
[----:B------:R-:W-:-:S13]  /*12d0*/  ISETP.GE.AND P0, PT, R35, R2, PT ;  /* 0x000000022300720c */ /* 0x000fda0003f06270 */
[----:B012---:R-:W0:Y:S01]  /*12e0*/  @!P0 LDC.64 R4, c[0x0][0x230] ;  /* 0x00008c00ff048b82 */ /* 0x007e220000000a00 */
[----:B------:R-:W-:Y:S02]  /*12f0*/  @!P0 IMAD.IADD R3, R0, 0x1, R35 ;  /* 0x0000000100038824 */ /* 0x000fe400078e0223 */
[----:B------:R-:W-:Y:S02]  /*1300*/  @!P0 VIADD R35, R35, 0x80 ;  /* 0x0000008023238836 */ /* 0x000fe40000000000 */
[----:B0-----:R-:W-:-:S05]  /*1310*/  @!P0 IMAD.WIDE.U32 R4, R3, 0x2, R4 ;  /* 0x0000000203048825 */ /* 0x001fca00078e0004 */
[----:B------:R2:W-:Y:S02]  /*1320*/  @!P0 STG.E.U16 desc[UR4][R4.64], R9 ;  /* 0x0000000904008986 */ /* 0x0005e4000c101504 */
.L_x_857:
[----:B------:R-:W-:Y:S05]  /*1330*/  BSYNC B0 ;  /* 0x0000000000007941 */ /* 0x000fea0003800000 */
.L_x_851:
        /* <DEDUP_REMOVED lines=8> */
.L_x_858:
        /* <DEDUP_REMOVED lines=12> */
.L_x_5820:


//--------------------- .text._ZN2at6native18elementwise_kernelILi128ELi4EZNS0_15gpu_kernel_implIZZZNS0_68_GLOBAL__N__08176361_30_ActivationHardsigmoidKernel_cu_f5210f67_354627hardsigmoid_backward_kernelERNS_18TensorIteratorBaseEENKUlvE_clEvENKUlvE1_clEvEUlN3c104HalfES9_E_EEvS5_RKT_EUliE_EEviT1_ --------------------------
	.section	.text._ZN2at6native18elementwise_kernelILi128ELi4EZNS0_15gpu_kernel_implIZZZNS0_68_GLOBAL__N__08176361_30_ActivationHardsigmoidKernel_cu_f5210f67_354627hardsigmoid_backward_kernelERNS_18TensorIteratorBaseEENKUlvE_clEvENKUlvE1_clEvEUlN3c104HalfES9_E_EEvS5_RKT_EUliE_EEviT1_,"ax",@progbits
	.align	128
        .global         _ZN2at6native18elementwise_kernelILi128ELi4EZNS0_15gpu_kernel_implIZZZNS0_68_GLOBAL__N__08176361_30_ActivationHardsigmoidKernel_cu_f5210f67_354627hardsigmoid_backward_kernelERNS_18TensorIteratorBaseEENKUlvE_clEvENKUlvE1_clEvEUlN3c104HalfES9_E_EEvS5_RKT_EUliE_EEviT1_
        .type           _ZN2at6native18elementwise_kernelILi128ELi4EZNS0_15gpu_kernel_implIZZZNS0_68_GLOBAL__N__08176361_30_ActivationHardsigmoidKernel_cu_f5210f67_354627hardsigmoid_backward_kernelERNS_18TensorIteratorBaseEENKUlvE_clEvENKUlvE1_clEvEUlN3c104HalfES9_E_EEvS5_RKT_EUliE_EEviT1_,@function
        .size           _ZN2at6native18elementwise_kernelILi128ELi4EZNS0_15gpu_kernel_implIZZZNS0_68_GLOBAL__N__08176361_30_ActivationHardsigmoidKernel_cu_f5210f67_354627hardsigmoid_backward_kernelERNS_18TensorIteratorBaseEENKUlvE_clEvENKUlvE1_clEvEUlN3c104HalfES9_E_EEvS5_RKT_EUliE_EEviT1_,(.L_x_5821 - _ZN2at6native18elementwise_kernelILi128ELi4EZNS0_15gpu_kernel_implIZZZNS0_68_GLOBAL__N__08176361_30_ActivationHardsigmoidKernel_cu_f5210f67_354627hardsigmoid_backward_kernelERNS_18TensorIteratorBaseEENKUlvE_clEvENKUlvE1_clEvEUlN3c104HalfES9_E_EEvS5_RKT_EUliE_EEviT1_)
        .other          _ZN2at6native18elementwise_kernelILi128ELi4EZNS0_15gpu_kernel_implIZZZNS0_68_GLOBAL__N__08176361_30_ActivationHardsigmoidKernel_cu_f5210f67_354627hardsigmoid_backward_kernelERNS_18TensorIteratorBaseEENKUlvE_clEvENKUlvE1_clEvEUlN3c104HalfES9_E_EEvS5_RKT_EUliE_EEviT1_,@"STO_CUDA_ENTRY STV_DEFAULT"
_ZN2at6native18elementwise_kernelILi128ELi4EZNS0_15gpu_kernel_implIZZZNS0_68_GLOBAL__N__08176361_30_ActivationHardsigmoidKernel_cu_f5210f67_354627hardsigmoid_backward_kernelERNS_18TensorIteratorBaseEENKUlvE_clEvENKUlvE1_clEvEUlN3c104HalfES9_E_EEvS5_RKT_EUliE_EEviT1_:
.text._ZN2at6native18elementwise_kernelILi128ELi4EZNS0_15gpu_kernel_implIZZZNS0_68_GLOBAL__N__08176361_30_ActivationHardsigmoidKernel_cu_f5210f67_354627hardsigmoid_backward_kernelERNS_18TensorIteratorBaseEENKUlvE_clEvENKUlvE1_clEvEUlN3c104HalfES9_E_EEvS5_RKT_EUliE_EEviT1_:
        /* <DEDUP_REMOVED lines=365> */
.L_x_861:
        /* <DEDUP_REMOVED lines=20> */
[----:B0-----:R-:W-:-:S04]  /*1810*/  F2FP.F16.F32.PACK_AB R0, RZ, R0 ;  /* 0x00000000ff00723e */ /* 0x001fc800000000ff */
[----:B------:R-:W-:Y:S01]  /*1820*/  PRMT R19, R0, 0x7610, R19 ;  /* 0x0000761000137816 */ /* 0x000fe20000000013 */
[----:B------:R-:W-:Y:S06]  /*1830*/  BRA `(.L_x_867) ;  /* 0x0000000c00d07947 */ /* 0x000fec0003800000 */
.L_x_865:
[----:B------:R-:W2:Y:S02]  /*1840*/  LDG.E.U8 R2, desc[UR36][R2.64] ;  /* 0x0000002402027981 */ /* 0x000ea4000c1e1100 */
[----:B--2---:R-:W-:-:S04]  /*1850*/  I2FP.F32.U32 R0, R2 ;  /* 0x0000000200007245 */ /* 0x004fc80000201000 */
[----:B------:R-:W-:-:S04]  /*1860*/  F2FP.F16.F32.PACK_AB R0, RZ, R0 ;  /* 0x00000000ff00723e */ /* 0x000fc800000000ff */
[----:B------:R-:W-:Y:S01]  /*1870*/  PRMT R19, R0, 0x7610, R19 ;  /* 0x0000761000137816 */ /* 0x000fe20000000013 */
[----:B------:R-:W-:Y:S06]  /*1880*/  BRA `(.L_x_867) ;  /* 0x0000000c00bc7947 */ /* 0x000fec0003800000 */
.L_x_864:
        /* <DEDUP_REMOVED lines=8> */
[----:B0-----:R-:W-:-:S04]  /*1910*/  F2FP.F16.F32.PACK_AB R0, RZ, R0 ;  /* 0x00000000ff00723e */ /* 0x001fc800000000ff */
[----:B------:R-:W-:Y:S01]  /*1920*/  PRMT R19, R0, 0x7610, R19 ;  /* 0x0000761000137816 */ /* 0x000fe20000000013 */
[----:B------:R-:W-:Y:S06]  /*1930*/  BRA `(.L_x_867) ;  /* 0x0000000c00907947 */ /* 0x000fec0003800000 */
.L_x_869:
[----:B------:R-:W2:Y:S02]  /*1940*/  LDG.E R2, desc[UR36][R2.64] ;  /* 0x0000002402027981 */ /* 0x000ea4000c1e1900 */
[----:B--2---:R-:W-:-:S04]  /*1950*/  I2FP.F32.S32 R0, R2 ;  /* 0x0000000200007245 */ /* 0x004fc80000201400 */
[----:B------:R-:W-:-:S04]  /*1960*/  F2FP.F16.F32.PACK_AB R0, RZ, R0 ;  /* 0x00000000ff00723e */ /* 0x000fc800000000ff */
[----:B------:R-:W-:Y:S01]  /*1970*/  PRMT R19, R0, 0x7610, R19 ;  /* 0x0000761000137816 */ /* 0x000fe20000000013 */
[----:B------:R-:W-:Y:S06]  /*1980*/  BRA `(.L_x_867) ;  /* 0x0000000c007c7947 */ /* 0x000fec0003800000 */
.L_x_868:
[----:B------:R-:W2:Y:S02]  /*1990*/  LDG.E.U16 R2, desc[UR36][R2.64] ;  /* 0x0000002402027981 */ /* 0x000ea4000c1e1500 */
[----:B--2---:R-:W0:Y:S02]  /*19a0*/  I2F.S16 R0, R2 ;  /* 0x0000000200007306 */ /* 0x004e240000101400 */
[----:B0-----:R-:W-:-:S04]  /*19b0*/  F2FP.F16.F32.PACK_AB R0, RZ, R0 ;  /* 0x00000000ff00723e */ /* 0x001fc800000000ff */
[----:B------:R-:W-:Y:S01]  /*19c0*/  PRMT R19, R0, 0x7610, R19 ;  /* 0x0000761000137816 */ /* 0x000fe20000000013 */
[----:B------:R-:W-:Y:S06]  /*19d0*/  BRA `(.L_x_867) ;  /* 0x0000000c00687947 */ /* 0x000fec0003800000 */
.L_x_863:
[----:B------:R-:W-:-:S13]  /*19e0*/  ISETP.GT.AND P0, PT, R4, 0x6, PT ;  /* 0x000000060400780c */ /* 0x000fda0003f04270 */
[----:B------:R-:W-:Y:S05]  /*19f0*/  @P0 BRA `(.L_x_870) ;  /* 0x0000000000240947 */ /* 0x000fea0003800000 */
[----:B------:R-:W-:-:S13]  /*1a00*/  ISETP.NE.AND P0, PT, R4, 0x5, PT ;  /* 0x000000050400780c */ /* 0x000fda0003f05270 */
[----:B------:R-:W-:Y:S05]  /*1a10*/  @!P0 BRA `(.L_x_871) ;  /* 0x0000000000148947 */ /* 0x000fea0003800000 */
[----:B------:R-:W-:-:S13]  /*1a20*/  ISETP.NE.AND P0, PT, R4, 0x6, PT ;  /* 0x000000060400780c */ /* 0x000fda0003f05270 */
[----:B------:R-:W-:Y:S05]  /*1a30*/  @P0 BRA `(.L_x_866) ;  /* 0x0000000800e40947 */ /* 0x000fea0003800000 */
[----:B------:R-:W2:Y:S02]  /*1a40*/  LDG.E R2, desc[UR36][R2.64] ;  /* 0x0000002402027981 */ /* 0x000ea4000c1e1900 */
[----:B--2---:R-:W-:Y:S01]  /*1a50*/  F2FP.F16.F32.PACK_AB R19, RZ, R2 ;  /* 0x00000002ff13723e */ /* 0x004fe200000000ff */
[----:B------:R-:W-:Y:S06]  /*1a60*/  BRA `(.L_x_867) ;  /* 0x0000000c00447947 */ /* 0x000fec0003800000 */
.L_x_871:
[----:B------:R0:W5:Y:S01]  /*1a70*/  LDG.E.U16 R19, desc[UR36][R2.64] ;  /* 0x0000002402137981 */ /* 0x000162000c1e1500 */
[----:B------:R-:W-:Y:S05]  /*1a80*/  BRA `(.L_x_867) ;  /* 0x0000000c003c7947 */ /* 0x000fea0003800000 */
.L_x_870:
[----:B------:R-:W-:-:S13]  /*1a90*/  ISETP.NE.AND P0, PT, R4, 0x7, PT ;  /* 0x000000070400780c */ /* 0x000fda0003f05270 */
[----:B------:R-:W-:Y:S05]  /*1aa0*/  @!P0 BRA `(.L_x_872) ;  /* 0x0000000000248947 */ /* 0x000fea0003800000 */
[----:B------:R-:W-:-:S13]  /*1ab0*/  ISETP.NE.AND P0, PT, R4, 0x8, PT ;  /* 0x000000080400780c */ /* 0x000fda0003f05270 */
[----:B------:R-:W-:Y:S05]  /*1ac0*/  @!P0 BRA `(.L_x_873) ;  /* 0x0000000000148947 */ /* 0x000fea0003800000 */
[----:B------:R-:W-:-:S13]  /*1ad0*/  ISETP.NE.AND P0, PT, R4, 0x9, PT ;  /* 0x000000090400780c */ /* 0x000fda0003f05270 */
[----:B------:R-:W-:Y:S05]  /*1ae0*/  @P0 BRA `(.L_x_866) ;  /* 0x0000000800b80947 */ /* 0x000fea0003800000 */
[----:B------:R-:W2:Y:S02]  /*1af0*/  LDG.E R2, desc[UR36][R2.64] ;  /* 0x0000002402027981 */ /* 0x000ea4000c1e1900 */
[----:B--2---:R-:W-:Y:S01]  /*1b00*/  F2FP.F16.F32.PACK_AB R19, RZ, R2 ;  /* 0x00000002ff13723e */ /* 0x004fe200000000ff */
[----:B------:R-:W-:Y:S06]  /*1b10*/  BRA `(.L_x_867) ;  /* 0x0000000c00187947 */ /* 0x000fec0003800000 */
.L_x_873:
[----:B------:R1:W5:Y:S01]  /*1b20*/  LDG.E.U16 R19, desc[UR36][R2.64] ;  /* 0x0000002402137981 */ /* 0x000362000c1e1500 */
[----:B------:R-:W-:Y:S05]  /*1b30*/  BRA `(.L_x_867) ;  /* 0x0000000c00107947 */ /* 0x000fea0003800000 */
.L_x_872:
[----:B------:R-:W2:Y:S01]  /*1b40*/  LDG.E.64 R2, desc[UR36][R2.64] ;  /* 0x0000002402027981 */ /* 0x000ea2000c1e1b00 */
[----:B------:R-:W-:Y:S01]  /*1b50*/  UMOV UR4, 0xf0000000 ;  /* 0xf000000000047882 */ /* 0x000fe20000000000 */
[----:B------:R-:W-:Y:S01]  /*1b60*/  UMOV UR5, 0x380fffff ;  /* 0x380fffff00057882 */ /* 0x000fe20000000000 */
[----:B--2---:R-:W0:Y:S01]  /*1b70*/  F2F.F32.F64 R0, R2 ;  /* 0x0000000200007310 */ /* 0x004e220000301000 */
[----:B------:R-:W-:-:S14]  /*1b80*/  DSETP.GEU.AND P0, PT, |R2|, UR4, PT ;  /* 0x0000000402007e2a */ /* 0x000fdc000bf0e200 */
[----:B0-----:R-:W-:-:S05]  /*1b90*/  @!P0 FMUL R0, R0, 1.175494350822287508e-38 ;  /* 0x0080000000008820 */ /* 0x001fca0000400000 */
[----:B------:R-:W-:-:S04]  /*1ba0*/  F2FP.F16.F32.PACK_AB R0, RZ, R0 ;  /* 0x00000000ff00723e */ /* 0x000fc800000000ff */
[----:B------:R-:W-:Y:S01]  /*1bb0*/  PRMT R19, R0, 0x7610, R19 ;  /* 0x0000761000137816 */ /* 0x000fe20000000013 */
[----:B------:R-:W-:Y:S06]  /*1bc0*/  BRA `(.L_x_867) ;  /* 0x0000000800ec7947 */ /* 0x000fec0003800000 */
.L_x_862:
        /* <DEDUP_REMOVED lines=11> */
[----:B------:R-:W-:-:S04]  /*1c80*/  F2FP.F16.F32.PACK_AB R0, RZ, R0 ;  /* 0x00000000ff00723e */ /* 0x000fc800000000ff */
[----:B------:R-:W-:Y:S01]  /*1c90*/  PRMT R19, R0, 0x7610, R19 ;  /* 0x0000761000137816 */ /* 0x000fe20000000013 */
[----:B------:R-:W-:Y:S06]  /*1ca0*/  BRA `(.L_x_867) ;  /* 0x0000000800b47947 */ /* 0x000fec0003800000 */
.L_x_876:
        /* <DEDUP_REMOVED lines=9> */
.L_x_875:
        /* <DEDUP_REMOVED lines=25> */
[----:B------:R-:W-:-:S04]  /*1ed0*/  F2FP.F16.F32.PACK_AB R5, RZ, R5 ;  /* 0x00000005ff05723e */ /* 0x000fc800000000ff */
[----:B------:R-:W-:Y:S01]  /*1ee0*/  PRMT R19, R5, 0x7610, R19 ;  /* 0x0000761005137816 */ /* 0x000fe20000000013 */
[----:B------:R-:W-:Y:S06]  /*1ef0*/  BRA `(.L_x_867) ;  /* 0x0000000800207947 */ /* 0x000fec0003800000 */
.L_x_878:
        /* <DEDUP_REMOVED lines=12> */
[----:B------:R-:W-:-:S04]  /*1fc0*/  F2FP.F16.F32.PACK_AB R4, RZ, R4 ;  /* 0x00000004ff04723e */ /* 0x000fc800000000ff */
[----:B------:R-:W-:Y:S01]  /*1fd0*/  PRMT R19, R4, 0x7610, R19 ;  /* 0x0000761004137816 */ /* 0x000fe20000000013 */
[----:B------:R-:W-:Y:S06]  /*1fe0*/  BRA `(.L_x_867) ;  /* 0x0000000400e47947 */ /* 0x000fec0003800000 */
.L_x_877:
[----:B------:R-:W2:Y:S02]  /*1ff0*/  LDG.E.U16 R0, desc[UR36][R2.64] ;  /* 0x0000002402007981 */ /* 0x000ea4000c1e1500 */
[----:B--2---:R-:W-:-:S05]  /*2000*/  IMAD.U32 R0, R0, 0x10000, RZ ;  /* 0x0001000000007824 */ /* 0x004fca00078e00ff */
[----:B------:R-:W-:-:S04]  /*2010*/  F2FP.F16.F32.PACK_AB R0, RZ, R0 ;  /* 0x00000000ff00723e */ /* 0x000fc800000000ff */
[----:B------:R-:W-:Y:S01]  /*2020*/  PRMT R19, R0, 0x7610, R19 ;  /* 0x0000761000137816 */ /* 0x000fe20000000013 */
[----:B------:R-:W-:Y:S06]  /*2030*/  BRA `(.L_x_867) ;  /* 0x0000000400d07947 */ /* 0x000fec0003800000 */
.L_x_874:
        /* <DEDUP_REMOVED lines=10> */
[----:B------:R-:W-:-:S04]  /*20e0*/  F2FP.F16.F32.PACK_AB R0, RZ, R0 ;  /* 0x00000000ff00723e */ /* 0x000fc800000000ff */
[----:B------:R-:W-:Y:S01]  /*20f0*/  PRMT R19, R0, 0x7610, R19 ;  /* 0x0000761000137816 */ /* 0x000fe20000000013 */
[----:B------:R-:W-:Y:S06]  /*2100*/  BRA `(.L_x_867) ;  /* 0x00000004009c7947 */ /* 0x000fec0003800000 */
.L_x_881:
        /* <DEDUP_REMOVED lines=21> */
.L_x_885:
[----:B------:R-:W-:Y:S05]  /*2260*/  BSYNC B1 ;  /* 0x0000000000017941 */ /* 0x000fea0003800000 */
.L_x_884:
[----:B------:R-:W-:Y:S01]  /*2270*/  LEA R3, R0, 0x3b800000, 0x17 ;  /* 0x3b80000000037811 */ /* 0x000fe200078eb8ff */
[----:B------:R-:W-:-:S05]  /*2280*/  IMAD.SHL.U32 R0, R2, 0x100000, RZ ;  /* 0x0010000002007824 */ /* 0x000fca00078e00ff */
[----:B------:R-:W-:-:S07]  /*2290*/  LOP3.LUT R0, R3, R0, R4, 0xfe, !PT ;  /* 0x0000000003007212 */ /* 0x000fce00078efe04 */
.L_x_883:
[----:B------:R-:W-:Y:S05]  /*22a0*/  BSYNC B0 ;  /* 0x0000000000007941 */ /* 0x000fea0003800000 */
.L_x_882:
[----:B------:R-:W-:-:S04]  /*22b0*/  F2FP.F16.F32.PACK_AB R0, RZ, R0 ;  /* 0x00000000ff00723e */ /* 0x000fc800000000ff */
[----:B------:R-:W-:Y:S01]  /*22c0*/  PRMT R19, R0, 0x7610, R19 ;  /* 0x0000761000137816 */ /* 0x000fe20000000013 */
[----:B------:R-:W-:Y:S06]  /*22d0*/  BRA `(.L_x_867) ;  /* 0x0000000400287947 */ /* 0x000fec0003800000 */
.L_x_880:
        /* <DEDUP_REMOVED lines=21> */
.L_x_889:
[----:B------:R-:W-:Y:S05]  /*2430*/  BSYNC B1 ;  /* 0x0000000000017941 */ /* 0x000fea0003800000 */
.L_x_888:
[----:B------:R-:W-:Y:S01]  /*2440*/  LEA R3, R0, 0x37800000, 0x17 ;  /* 0x3780000000037811 */ /* 0x000fe200078eb8ff */
[----:B------:R-:W-:-:S05]  /*2450*/  IMAD.SHL.U32 R0, R2, 0x200000, RZ ;  /* 0x0020000002007824 */ /* 0x000fca00078e00ff */
[----:B------:R-:W-:-:S07]  /*2460*/  LOP3.LUT R0, R3, R0, R4, 0xfe, !PT ;  /* 0x0000000003007212 */ /* 0x000fce00078efe04 */
.L_x_887:
[----:B------:R-:W-:Y:S05]  /*2470*/  BSYNC B0 ;  /* 0x0000000000007941 */ /* 0x000fea0003800000 */
.L_x_886:
[----:B------:R-:W-:-:S04]  /*2480*/  F2FP.F16.F32.PACK_AB R0, RZ, R0 ;  /* 0x00000000ff00723e */ /* 0x000fc800000000ff */
[----:B------:R-:W-:Y:S01]  /*2490*/  PRMT R19, R0, 0x7610, R19 ;  /* 0x0000761000137816 */ /* 0x000fe20000000013 */
[----:B------:R-:W-:Y:S06]  /*24a0*/  BRA `(.L_x_867) ;  /* 0x0000000000b47947 */ /* 0x000fec0003800000 */
.L_x_879:
        /* <DEDUP_REMOVED lines=14> */
.L_x_893:
[----:B------:R-:W-:Y:S05]  /*2590*/  BSYNC B0 ;  /* 0x0000000000007941 */ /* 0x000fea0003800000 */
.L_x_892:
[----:B------:R-:W-:-:S04]  /*25a0*/  F2FP.F16.F32.PACK_AB R0, RZ, R0 ;  /* 0x00000000ff00723e */ /* 0x000fc800000000ff */
[----:B------:R-:W-:Y:S01]  /*25b0*/  PRMT R19, R0, 0x7610, R19 ;  /* 0x0000761000137816 */ /* 0x000fe20000000013 */
[----:B------:R-:W-:Y:S06]  /*25c0*/  BRA `(.L_x_867) ;  /* 0x00000000006c7947 */ /* 0x000fec0003800000 */
.L_x_866:
        /* <DEDUP_REMOVED lines=16> */
.L_x_894:
[----:B------:R-:W-:Y:S01]  /*26d0*/  PRMT R19, RZ, 0x7610, R19 ;  /* 0x00007610ff137816 */ /* 0x000fe20000000013 */
[----:B------:R-:W-:Y:S06]  /*26e0*/  BRA `(.L_x_867) ;  /* 0x0000000000247947 */ /* 0x000fec0003800000 */
.L_x_891:
[----:B------:R-:W2:Y:S02]  /*26f0*/  LDG.E.64 R2, desc[UR36][R2.64] ;  /* 0x0000002402027981 */ /* 0x000ea4000c1e1b00 */
[----:B--2---:R-:W0:Y:S02]  /*2700*/  I2F.U64 R0, R2 ;  /* 0x0000000200007312 */ /* 0x004e240000301000 */
[----:B0-----:R-:W-:-:S04]  /*2710*/  F2FP.F16.F32.PACK_AB R0, RZ, R0 ;  /* 0x00000000ff00723e */ /* 0x001fc800000000ff */
[----:B------:R-:W-:Y:S01]  /*2720*/  PRMT R19, R0, 0x7610, R19 ;  /* 0x0000761000137816 */ /* 0x000fe20000000013 */
[----:B------:R-:W-:Y:S06]  /*2730*/  BRA `(.L_x_867) ;  /* 0x0000000000107947 */ /* 0x000fec0003800000 */
.L_x_890:
[----:B------:R-:W2:Y:S02]  /*2740*/  LDG.E R2, desc[UR36][R2.64] ;  /* 0x0000002402027981 */ /* 0x000ea4000c1e1900 */
[----:B--2---:R-:W-:-:S04]  /*2750*/  I2FP.F32.U32 R0, R2 ;  /* 0x0000000200007245 */ /* 0x004fc80000201000 */
[----:B------:R-:W-:-:S04]  /*2760*/  F2FP.F16.F32.PACK_AB R0, RZ, R0 ;  /* 0x00000000ff00723e */ /* 0x000fc800000000ff */
[----:B------:R-:W-:-:S07]  /*2770*/  PRMT R19, R0, 0x7610, R19 ;  /* 0x0000761000137816 */ /* 0x000fce0000000013 */
.L_x_867:
[----:B------:R-:W2:Y:S01]  /*2780*/  LDC.U8 R4, c[0x0][0x4aa] ;  /* 0x00012a80ff047b82 */ /* 0x000ea20000000000 */
[----:B------:R-:W-:Y:S02]  /*2790*/  ULDC.64 UR4, c[0x0][0x488] ;  /* 0x0001220000047ab9 */ /* 0x000fe40000000a00 */
[----:B01----:R-:W-:-:S05]  /*27a0*/  IADD3 R2, P1, R22, UR4, RZ ;  /* 0x0000000416027c10 */ /* 0x003fca000ff3e0ff */
[----:B------:R-:W-:Y:S01]  /*27b0*/  IMAD.X R3, RZ, RZ, UR5, P1 ;  /* 0x00000005ff037e24 */ /* 0x000fe200088e06ff */
[----:B--2---:R-:W-:-:S04]  /*27c0*/  PRMT R0, R4, 0x9910, RZ ;  /* 0x0000991004007816 */ /* 0x004fc800000000ff */
        /* <DEDUP_REMOVED lines=12> */
[----:B0-----:R-:W-:Y:S01]  /*2890*/  F2FP.F16.F32.PACK_AB R0, RZ, R0 ;  /* 0x00000000ff00723e */ /* 0x001fe200000000ff */
[----:B------:R-:W-:Y:S06]  /*28a0*/  BRA `(.L_x_900) ;  /* 0x0000000c00987947 */ /* 0x000fec0003800000 */
.L_x_898:
[----:B------:R-:W2:Y:S02]  /*28b0*/  LDG.E.U8 R2, desc[UR36][R2.64] ;  /* 0x0000002402027981 */ /* 0x000ea4000c1e1100 */
[----:B--2---:R-:W-:-:S04]  /*28c0*/  I2FP.F32.U32 R0, R2 ;  /* 0x0000000200007245 */ /* 0x004fc80000201000 */
[----:B------:R-:W-:Y:S01]  /*28d0*/  F2FP.F16.F32.PACK_AB R0, RZ, R0 ;  /* 0x00000000ff00723e */ /* 0x000fe200000000ff */
[----:B------:R-:W-:Y:S06]  /*28e0*/  BRA `(.L_x_900) ;  /* 0x0000000c00887947 */ /* 0x000fec0003800000 */
.L_x_897:
        /* <DEDUP_REMOVED lines=8> */
[----:B0-----:R-:W-:Y:S01]  /*2970*/  F2FP.F16.F32.PACK_AB R0, RZ, R0 ;  /* 0x00000000ff00723e */ /* 0x001fe200000000ff */
[----:B------:R-:W-:Y:S06]  /*2980*/  BRA `(.L_x_900) ;  /* 0x0000000c00607947 */ /* 0x000fec0003800000 */
.L_x_902:
[----:B------:R-:W2:Y:S02]  /*2990*/  LDG.E R2, desc[UR36][R2.64] ;  /* 0x0000002402027981 */ /* 0x000ea4000c1e1900 */
[----:B--2---:R-:W-:-:S04]  /*29a0*/  I2FP.F32.S32 R0, R2 ;  /* 0x0000000200007245 */ /* 0x004fc80000201400 */
[----:B------:R-:W-:Y:S01]  /*29b0*/  F2FP.F16.F32.PACK_AB R0, RZ, R0 ;  /* 0x00000000ff00723e */ /* 0x000fe200000000ff */
[----:B------:R-:W-:Y:S06]  /*29c0*/  BRA `(.L_x_900) ;  /* 0x0000000c00507947 */ /* 0x000fec0003800000 */
.L_x_901:
[----:B------:R-:W2:Y:S02]  /*29d0*/  LDG.E.U16 R2, desc[UR36][R2.64] ;  /* 0x0000002402027981 */ /* 0x000ea4000c1e1500 */
[----:B--2---:R-:W0:Y:S02]  /*29e0*/  I2F.S16 R0, R2 ;  /* 0x0000000200007306 */ /* 0x004e240000101400 */
[----:B0-----:R-:W-:Y:S01]  /*29f0*/  F2FP.F16.F32.PACK_AB R0, RZ, R0 ;  /* 0x00000000ff00723e */ /* 0x001fe200000000ff */
[----:B------:R-:W-:Y:S06]  /*2a00*/  BRA `(.L_x_900) ;  /* 0x0000000c00407947 */ /* 0x000fec0003800000 */
.L_x_896:
        /* <DEDUP_REMOVED lines=9> */
.L_x_904:
[----:B------:R1:W5:Y:S01]  /*2aa0*/  LDG.E.U16 R0, desc[UR36][R2.64] ;  /* 0x0000002402007981 */ /* 0x000362000c1e1500 */
[----:B------:R-:W-:Y:S05]  /*2ab0*/  BRA `(.L_x_900) ;  /* 0x0000000c00147947 */ /* 0x000fea0003800000 */
.L_x_903:
        /* <DEDUP_REMOVED lines=9> */
.L_x_906:
[----:B------:R0:W5:Y:S01]  /*2b50*/  LDG.E.U16 R0, desc[UR36][R2.64] ;  /* 0x0000002402007981 */ /* 0x000162000c1e1500 */
[----:B------:R-:W-:Y:S05]  /*2b60*/  BRA `(.L_x_900) ;  /* 0x0000000800e87947 */ /* 0x000fea0003800000 */
.L_x_905:
[----:B------:R-:W2:Y:S01]  /*2b70*/  LDG.E.64 R2, desc[UR36][R2.64] ;  /* 0x0000002402027981 */ /* 0x000ea2000c1e1b00 */
[----:B------:R-:W-:Y:S01]  /*2b80*/  UMOV UR4, 0xf0000000 ;  /* 0xf000000000047882 */ /* 0x000fe20000000000 */
[----:B------:R-:W-:Y:S01]  /*2b90*/  UMOV UR5, 0x380fffff ;  /* 0x380fffff00057882 */ /* 0x000fe20000000000 */
[----:B--2---:R-:W0:Y:S01]  /*2ba0*/  F2F.F32.F64 R0, R2 ;  /* 0x0000000200007310 */ /* 0x004e220000301000 */
[----:B------:R-:W-:-:S14]  /*2bb0*/  DSETP.GEU.AND P0, PT, |R2|, UR4, PT ;  /* 0x0000000402007e2a */ /* 0x000fdc000bf0e200 */
[----:B0-----:R-:W-:-:S05]  /*2bc0*/  @!P0 FMUL R0, R0, 1.175494350822287508e-38 ;  /* 0x0080000000008820 */ /* 0x001fca0000400000 */
[----:B------:R-:W-:Y:S01]  /*2bd0*/  F2FP.F16.F32.PACK_AB R0, RZ, R0 ;  /* 0x00000000ff00723e */ /* 0x000fe200000000ff */
[----:B------:R-:W-:Y:S06]  /*2be0*/  BRA `(.L_x_900) ;  /* 0x0000000800c87947 */ /* 0x000fec0003800000 */
.L_x_895:
        /* <DEDUP_REMOVED lines=11> */
[----:B------:R-:W-:Y:S01]  /*2ca0*/  F2FP.F16.F32.PACK_AB R0, RZ, R0 ;  /* 0x00000000ff00723e */ /* 0x000fe200000000ff */
[----:B------:R-:W-:Y:S06]  /*2cb0*/  BRA `(.L_x_900) ;  /* 0x0000000800947947 */ /* 0x000fec0003800000 */
.L_x_909:
        /* <DEDUP_REMOVED lines=8> */
.L_x_908:
        /* <DEDUP_REMOVED lines=28> */
.L_x_911:
        /* <DEDUP_REMOVED lines=15> */
.L_x_910:
[----:B------:R-:W2:Y:S02]  /*2ff0*/  LDG.E.U16 R0, desc[UR36][R2.64] ;  /* 0x0000002402007981 */ /* 0x000ea4000c1e1500 */
[----:B--2---:R-:W-:-:S05]  /*3000*/  IMAD.U32 R0, R0, 0x10000, RZ ;  /* 0x0001000000007824 */ /* 0x004fca00078e00ff */
[----:B------:R-:W-:Y:S01]  /*3010*/  F2FP.F16.F32.PACK_AB R0, RZ, R0 ;  /* 0x00000000ff00723e */ /* 0x000fe200000000ff */
[----:B------:R-:W-:Y:S06]  /*3020*/  BRA `(.L_x_900) ;  /* 0x0000000400b87947 */ /* 0x000fec0003800000 */
.L_x_907:
        /* <DEDUP_REMOVED lines=10> */
[----:B------:R-:W-:Y:S01]  /*30d0*/  F2FP.F16.F32.PACK_AB R0, RZ, R0 ;  /* 0x00000000ff00723e */ /* 0x000fe200000000ff */
[----:B------:R-:W-:Y:S06]  /*30e0*/  BRA `(.L_x_900) ;  /* 0x0000000400887947 */ /* 0x000fec0003800000 */
.L_x_914:
        /* <DEDUP_REMOVED lines=21> */
.L_x_918:
[----:B------:R-:W-:Y:S05]  /*3240*/  BSYNC B1 ;  /* 0x0000000000017941 */ /* 0x000fea0003800000 */
.L_x_917:
[----:B------:R-:W-:Y:S01]  /*3250*/  LEA R3, R0, 0x3b800000, 0x17 ;  /* 0x3b80000000037811 */ /* 0x000fe200078eb8ff */
[----:B------:R-:W-:-:S05]  /*3260*/  IMAD.SHL.U32 R0, R2, 0x100000, RZ ;  /* 0x0010000002007824 */ /* 0x000fca00078e00ff */
[----:B------:R-:W-:-:S07]  /*3270*/  LOP3.LUT R0, R3, R0, R4, 0xfe, !PT ;  /* 0x0000000003007212 */ /* 0x000fce00078efe04 */
.L_x_916:
[----:B------:R-:W-:Y:S05]  /*3280*/  BSYNC B0 ;  /* 0x0000000000007941 */ /* 0x000fea0003800000 */
.L_x_915:
[----:B------:R-:W-:Y:S01]  /*3290*/  F2FP.F16.F32.PACK_AB R0, RZ, R0 ;  /* 0x00000000ff00723e */ /* 0x000fe200000000ff */
[----:B------:R-:W-:Y:S06]  /*32a0*/  BRA `(.L_x_900) ;  /* 0x0000000400187947 */ /* 0x000fec0003800000 */
.L_x_913:
        /* <DEDUP_REMOVED lines=21> */
.L_x_922:
[----:B------:R-:W-:Y:S05]  /*3400*/  BSYNC B1 ;  /* 0x0000000000017941 */ /* 0x000fea0003800000 */
.L_x_921:
[----:B------:R-:W-:Y:S01]  /*3410*/  LEA R3, R0, 0x37800000, 0x17 ;  /* 0x3780000000037811 */ /* 0x000fe200078eb8ff */
[----:B------:R-:W-:-:S05]  /*3420*/  IMAD.SHL.U32 R0, R2, 0x200000, RZ ;  /* 0x0020000002007824 */ /* 0x000fca00078e00ff */
[----:B------:R-:W-:-:S07]  /*3430*/  LOP3.LUT R0, R3, R0, R4, 0xfe, !PT ;  /* 0x0000000003007212 */ /* 0x000fce00078efe04 */
.L_x_920:
[----:B------:R-:W-:Y:S05]  /*3440*/  BSYNC B0 ;  /* 0x0000000000007941 */ /* 0x000fea0003800000 */
.L_x_919:
[----:B------:R-:W-:Y:S01]  /*3450*/  F2FP.F16.F32.PACK_AB R0, RZ, R0 ;  /* 0x00000000ff00723e */ /* 0x000fe200000000ff */
[----:B------:R-:W-:Y:S06]  /*3460*/  BRA `(.L_x_900) ;  /* 0x0000000000a87947 */ /* 0x000fec0003800000 */
.L_x_912:
        /* <DEDUP_REMOVED lines=14> */
.L_x_926:
[----:B------:R-:W-:Y:S05]  /*3550*/  BSYNC B0 ;  /* 0x0000000000007941 */ /* 0x000fea0003800000 */
.L_x_925:
[----:B------:R-:W-:Y:S01]  /*3560*/  F2FP.F16.F32.PACK_AB R0, RZ, R0 ;  /* 0x00000000ff00723e */ /* 0x000fe200000000ff */
[----:B------:R-:W-:Y:S06]  /*3570*/  BRA `(.L_x_900) ;  /* 0x0000000000647947 */ /* 0x000fec0003800000 */
.L_x_899:
        /* <DEDUP_REMOVED lines=16> */
.L_x_927:
[----:B------:R-:W-:Y:S01]  /*3680*/  PRMT R0, RZ, 0x7610, R0 ;  /* 0x00007610ff007816 */ /* 0x000fe20000000000 */
[----:B------:R-:W-:Y:S06]  /*3690*/  BRA `(.L_x_900) ;  /* 0x00000000001c7947 */ /* 0x000fec0003800000 */
.L_x_924:
[----:B------:R-:W2:Y:S02]  /*36a0*/  LDG.E.64 R2, desc[UR36][R2.64] ;  /* 0x0000002402027981 */ /* 0x000ea4000c1e1b00 */
[----:B--2---:R-:W0:Y:S02]  /*36b0*/  I2F.U64 R0, R2 ;  /* 0x0000000200007312 */ /* 0x004e240000301000 */
[----:B0-----:R-:W-:Y:S01]  /*36c0*/  F2FP.F16.F32.PACK_AB R0, RZ, R0 ;  /* 0x00000000ff00723e */ /* 0x001fe200000000ff */
[----:B------:R-:W-:Y:S06]  /*36d0*/  BRA `(.L_x_900) ;  /* 0x00000000000c7947 */ /* 0x000fec0003800000 */
.L_x_923:
[----:B------:R-:W2:Y:S02]  /*36e0*/  LDG.E R2, desc[UR36][R2.64] ;  /* 0x0000002402027981 */ /* 0x000ea4000c1e1900 */
[----:B--2---:R-:W-:-:S04]  /*36f0*/  I2FP.F32.U32 R0, R2 ;  /* 0x0000000200007245 */ /* 0x004fc80000201000 */
[----:B------:R-:W-:-:S07]  /*3700*/  F2FP.F16.F32.PACK_AB R0, RZ, R0 ;  /* 0x00000000ff00723e */ /* 0x000fce00000000ff */
.L_x_900:
[----:B01----:R-:W0:Y:S01]  /*3710*/  LDC.U8 R3, c[0x0][0x4a8] ;  /* 0x00012a00ff037b82 */ /* 0x003e220000000000 */
[----:B-----5:R-:W-:Y:S02]  /*3720*/  HADD2.F32 R0, -RZ, R0.H0_H0 ;  /* 0x20000000ff007230 */ /* 0x020fe40000004100 */
[----:B------:R-:W-:-:S03]  /*3730*/  HADD2.F32 R19, -RZ, R19.H0_H0 ;  /* 0x20000013ff137230 */ /* 0x000fc60000004100 */
[C---:B------:R-:W-:Y:S02]  /*3740*/  FSETP.GT.FTZ.AND P0, PT, R0.reuse, -3, PT ;  /* 0xc04000000000780b */ /* 0x040fe40003f14000 */
[----:B------:R-:W-:Y:S01]  /*3750*/  FSETP.GEU.FTZ.AND P1, PT, R0, 3, PT ;  /* 0x404000000000780b */ /* 0x000fe20003f3e000 */
[----:B------:R-:W-:-:S03]  /*3760*/  FMUL.FTZ R19, R19, 0.16666667163372039795 ;  /* 0x3e2aaaab13137820 */ /* 0x000fc60000410000 */
[----:B------:R-:W-:-:S04]  /*3770*/  PLOP3.LUT P0, PT, P0, P1, PT, 0x20, 0x0 ;  /* 0x000000000000781c */ /* 0x000fc80000702470 */
[----:B------:R-:W-:-:S04]  /*3780*/  FSEL R19, R19, RZ, P0 ;  /* 0x000000ff13137208 */ /* 0x000fc80000000000 */
[----:B------:R-:W-:Y:S02]  /*3790*/  F2FP.F16.F32.PACK_AB R19, RZ, R19 ;  /* 0x00000013ff13723e */ /* 0x000fe400000000ff */
[----:B0-----:R-:W-:-:S05]  /*37a0*/  PRMT R2, R3, 0x9910, RZ ;  /* 0x0000991003027816 */ /* 0x001fca00000000ff */
[----:B------:R-:W-:-:S05]  /*37b0*/  IMAD.MOV.U32 R0, RZ, RZ, R2 ;  /* 0x000000ffff007224 */ /* 0x000fca00078e0002 */
        /* <DEDUP_REMOVED lines=10> */
[----:B------:R-:W-:-:S04]  /*3860*/  HADD2.F32 R0, -RZ, R19.H0_H0 ;  /* 0x20000013ff007230 */ /* 0x000fc80000004100 */
[----:B------:R-:W0:Y:S02]  /*3870*/  F2I.FTZ.TRUNC.NTZ R3, R0 ;  /* 0x0000000000037305 */ /* 0x000e24000021f100 */
[----:B0-----:R0:W-:Y:S01]  /*3880*/  STG.E.U8 desc[UR36][R16.64], R3 ;  /* 0x0000000310007986 */ /* 0x0011e2000c101124 */
[----:B------:R-:W-:Y:S05]  /*3890*/  BRA `(.L_x_933) ;  /* 0x0000000c00947947 */ /* 0x000fea0003800000 */
.L_x_931:
[----:B------:R-:W-:-:S06]  /*38a0*/  HADD2.F32 R3, -RZ, R19.H0_H0 ;  /* 0x20000013ff037230 */ /* 0x000fcc0000004100 */
[----:B------:R-:W0:Y:S02]  /*38b0*/  F2I.S64.TRUNC R2, R3 ;  /* 0x0000000300027311 */ /* 0x000e24000020d900 */
[----:B0-----:R1:W-:Y:S01]  /*38c0*/  STG.E.U8 desc[UR36][R16.64], R2 ;  /* 0x0000000210007986 */ /* 0x0013e2000c101124 */
[----:B------:R-:W-:Y:S05]  /*38d0*/  BRA `(.L_x_933) ;  /* 0x0000000c00847947 */ /* 0x000fea0003800000 */
.L_x_930:
[----:B------:R-:W-:-:S13]  /*38e0*/  ISETP.NE.AND P0, PT, R0, 0x2, PT ;  /* 0x000000020000780c */ /* 0x000fda0003f05270 */
[----:B------:R-:W-:Y:S05]  /*38f0*/  @!P0 BRA `(.L_x_934) ;  /* 0x0000000000308947 */ /* 0x000fea0003800000 */
[----:B------:R-:W-:-:S13]  /*3900*/  ISETP.NE.AND P0, PT, R0, 0x3, PT ;  /* 0x000000030000780c */ /* 0x000fda0003f05270 */
[----:B------:R-:W-:Y:S05]  /*3910*/  @!P0 BRA `(.L_x_935) ;  /* 0x0000000000188947 */ /* 0x000fea0003800000 */
[----:B------:R-:W-:-:S13]  /*3920*/  ISETP.NE.AND P0, PT, R0, 0x4, PT ;  /* 0x000000040000780c */ /* 0x000fda0003f05270 */
[----:B------:R-:W-:Y:S05]  /*3930*/  @P0 BRA `(.L_x_932) ;  /* 0x0000000c000c0947 */ /* 0x000fea0003800000 */
[----:B------:R-:W-:-:S06]  /*3940*/  HADD2.F32 R2, -RZ, R19.H0_H0 ;  /* 0x20000013ff027230 */ /* 0x000fcc0000004100 */
[----:B------:R-:W0:Y:S02]  /*3950*/  F2I.S64.TRUNC R2, R2 ;  /* 0x0000000200027311 */ /* 0x000e24000020d900 */
[----:B0-----:R4:W-:Y:S01]  /*3960*/  STG.E.64 desc[UR36][R16.64], R2 ;  /* 0x0000000210007986 */ /* 0x0019e2000c101b24 */
[----:B------:R-:W-:Y:S05]  /*3970*/  BRA `(.L_x_933) ;  /* 0x0000000c005c7947 */ /* 0x000fea0003800000 */
.L_x_935:
[----:B------:R-:W-:-:S06]  /*3980*/  HADD2.F32 R19, -RZ, R19.H0_H0 ;  /* 0x20000013ff137230 */ /* 0x000fcc0000004100 */
[----:B------:R-:W0:Y:S02]  /*3990*/  F2I.FTZ.TRUNC.NTZ R19, R19 ;  /* 0x0000001300137305 */ /* 0x000e24000021f100 */
[----:B0-----:R3:W-:Y:S01]  /*39a0*/  STG.E desc[UR36][R16.64], R19 ;  /* 0x0000001310007986 */ /* 0x0017e2000c101924 */
[----:B------:R-:W-:Y:S05]  /*39b0*/  BRA `(.L_x_933) ;  /* 0x0000000c004c7947 */ /* 0x000fea0003800000 */
.L_x_934:
[----:B------:R-:W-:-:S06]  /*39c0*/  HADD2.F32 R19, -RZ, R19.H0_H0 ;  /* 0x20000013ff137230 */ /* 0x000fcc0000004100 */
[----:B------:R-:W0:Y:S02]  /*39d0*/  F2I.FTZ.TRUNC.NTZ R19, R19 ;  /* 0x0000001300137305 */ /* 0x000e24000021f100 */
[----:B0-----:R2:W-:Y:S01]  /*39e0*/  STG.E.U16 desc[UR36][R16.64], R19 ;  /* 0x0000001310007986 */ /* 0x0015e2000c101524 */
[----:B------:R-:W-:Y:S05]  /*39f0*/  BRA `(.L_x_933) ;  /* 0x0000000c003c7947 */ /* 0x000fea0003800000 */
.L_x_929:
[----:B------:R-:W-:-:S13]  /*3a00*/  ISETP.GT.AND P0, PT, R0, 0x6, PT ;  /* 0x000000060000780c */ /* 0x000fda0003f04270 */
[----:B------:R-:W-:Y:S05]  /*3a10*/  @P0 BRA `(.L_x_936) ;  /* 0x0000000000240947 */ /* 0x000fea0003800000 */
[----:B------:R-:W-:-:S13]  /*3a20*/  ISETP.NE.AND P0, PT, R0, 0x5, PT ;  /* 0x000000050000780c */ /* 0x000fda0003f05270 */
[----:B------:R-:W-:Y:S05]  /*3a30*/  @!P0 BRA `(.L_x_937) ;  /* 0x0000000000148947 */ /* 0x000fea0003800000 */
[----:B------:R-:W-:-:S13]  /*3a40*/  ISETP.NE.AND P0, PT, R0, 0x6, PT ;  /* 0x000000060000780c */ /* 0x000fda0003f05270 */
[----:B------:R-:W-:Y:S05]  /*3a50*/  @P0 BRA `(.L_x_932) ;  /* 0x0000000800c40947 */ /* 0x000fea0003800000 */
[----:B------:R-:W-:-:S05]  /*3a60*/  HADD2.F32 R19, -RZ, R19.H0_H0 ;  /* 0x20000013ff137230 */ /* 0x000fca0000004100 */
[----:B------:R0:W-:Y:S01]  /*3a70*/  STG.E desc[UR36][R16.64], R19 ;  /* 0x0000001310007986 */ /* 0x0001e2000c101924 */
[----:B------:R-:W-:Y:S05]  /*3a80*/  BRA `(.L_x_933) ;  /* 0x0000000c00187947 */ /* 0x000fea0003800000 */
.L_x_937:
[----:B------:R0:W-:Y:S01]  /*3a90*/  STG.E.U16 desc[UR36][R16.64], R19 ;  /* 0x0000001310007986 */ /* 0x0001e2000c101524 */
[----:B------:R-:W-:Y:S05]  /*3aa0*/  BRA `(.L_x_933) ;  /* 0x0000000c00107947 */ /* 0x000fea0003800000 */
.L_x_936:
[----:B------:R-:W-:-:S13]  /*3ab0*/  ISETP.NE.AND P0, PT, R0, 0x7, PT ;  /* 0x000000070000780c */ /* 0x000fda0003f05270 */
[----:B------:R-:W-:Y:S05]  /*3ac0*/  @!P0 BRA `(.L_x_938) ;  /* 0x0000000000348947 */ /* 0x000fea0003800000 */
[----:B------:R-:W-:-:S13]  /*3ad0*/  ISETP.NE.AND P0, PT, R0, 0x8, PT ;  /* 0x000000080000780c */ /* 0x000fda0003f05270 */
[----:B------:R-:W-:Y:S05]  /*3ae0*/  @!P0 BRA `(.L_x_939) ;  /* 0x0000000000188947 */ /* 0x000fea0003800000 */
[----:B------:R-:W-:-:S13]  /*3af0*/  ISETP.NE.AND P0, PT, R0, 0x9, PT ;  /* 0x000000090000780c */ /* 0x000fda0003f05270 */
[----:B------:R-:W-:Y:S05]  /*3b00*/  @P0 BRA `(.L_x_932) ;  /* 0x0000000800980947 */ /* 0x000fea0003800000 */
[----:B------:R-:W-:Y:S02]  /*3b10*/  HADD2.F32 R2, -RZ, R19.H0_H0 ;  /* 0x20000013ff027230 */ /* 0x000fe40000004100 */
[----:B------:R-:W-:-:S05]  /*3b20*/  IMAD.MOV.U32 R3, RZ, RZ, RZ ;  /* 0x000000ffff037224 */ /* 0x000fca00078e00ff */
[----:B------:R0:W-:Y:S01]  /*3b30*/  STG.E.64 desc[UR36][R16.64], R2 ;  /* 0x0000000210007986 */ /* 0x0001e2000c101b24 */
[----:B------:R-:W-:Y:S05]  /*3b40*/  BRA `(.L_x_933) ;  /* 0x0000000800e87947 */ /* 0x000fea0003800000 */
.L_x_939:
[----:B------:R-:W-:-:S05]  /*3b50*/  HADD2.F32 R0, -RZ, R19.H0_H0 ;  /* 0x20000013ff007230 */ /* 0x000fca0000004100 */
[----:B------:R-:W-:-:S04]  /*3b60*/  F2FP.F16.F32.PACK_AB R0, RZ, R0 ;  /* 0x00000000ff00723e */ /* 0x000fc800000000ff */
[----:B------:R-:W-:-:S05]  /*3b70*/  PRMT R0, R0, 0x5410, RZ ;  /* 0x0000541000007816 */ /* 0x000fca00000000ff */
[----:B------:R0:W-:Y:S01]  /*3b80*/  STG.E desc[UR36][R16.64], R0 ;  /* 0x0000000010007986 */ /* 0x0001e2000c101924 */
[----:B------:R-:W-:Y:S05]  /*3b90*/  BRA `(.L_x_933) ;  /* 0x0000000800d47947 */ /* 0x000fea0003800000 */
.L_x_938:
[----:B------:R-:W-:-:S05]  /*3ba0*/  HADD2.F32 R2, -RZ, R19.H0_H0 ;  /* 0x20000013ff027230 */ /* 0x000fca0000004100 */
[----:B------:R-:W-:-:S06]  /*3bb0*/  FMUL.FTZ R2, R2, 1 ;  /* 0x3f80000002027820 */ /* 0x000fcc0000410000 */
[----:B------:R-:W0:Y:S02]  /*3bc0*/  F2F.F64.F32 R2, R2 ;  /* 0x0000000200027310 */ /* 0x000e240000201800 */
[----:B0-----:R0:W-:Y:S01]  /*3bd0*/  STG.E.64 desc[UR36][R16.64], R2 ;  /* 0x0000000210007986 */ /* 0x0011e2000c101b24 */
[----:B------:R-:W-:Y:S05]  /*3be0*/  BRA `(.L_x_933) ;  /* 0x0000000800c07947 */ /* 0x000fea0003800000 */
.L_x_928:
        /* <DEDUP_REMOVED lines=8> */
[----:B------:R-:W-:-:S05]  /*3c70*/  HADD2.F32 R19, -RZ, R19.H0_H0 ;  /* 0x20000013ff137230 */ /* 0x000fca0000004100 */
[----:B------:R-:W-:-:S04]  /*3c80*/  FSETP.NEU.FTZ.AND P0, PT, R19, RZ, PT ;  /* 0x000000ff1300720b */ /* 0x000fc80003f1d000 */
[----:B------:R-:W-:-:S05]  /*3c90*/  SEL R3, RZ, 0x1, !P0 ;  /* 0x00000001ff037807 */ /* 0x000fca0004000000 */
[----:B------:R0:W-:Y:S01]  /*3ca0*/  STG.E.U8 desc[UR36][R16.64], R3 ;  /* 0x0000000310007986 */ /* 0x0001e2000c101124 */
[----:B------:R-:W-:Y:S05]  /*3cb0*/  BRA `(.L_x_933) ;  /* 0x00000008008c7947 */ /* 0x000fea0003800000 */
.L_x_942:
[----:B------:R-:W-:Y:S01]  /*3cc0*/  HADD2.F32 R19, -RZ, R19.H0_H0 ;  /* 0x20000013ff137230 */ /* 0x000fe20000004100 */
[----:B------:R-:W-:-:S04]  /*3cd0*/  CS2R R6, SRZ ;  /* 0x0000000000067805 */ /* 0x000fc8000001ff00 */
[----:B------:R-:W-:-:S06]  /*3ce0*/  FMUL.FTZ R4, R19, 1 ;  /* 0x3f80000013047820 */ /* 0x000fcc0000410000 */
[----:B------:R-:W0:Y:S02]  /*3cf0*/  F2F.F64.F32 R4, R4 ;  /* 0x0000000400047310 */ /* 0x000e240000201800 */
[----:B0-----:R0:W-:Y:S01]  /*3d00*/  STG.E.128 desc[UR36][R16.64], R4 ;  /* 0x0000000410007986 */ /* 0x0011e2000c101d24 */
[----:B------:R-:W-:Y:S05]  /*3d10*/  BRA `(.L_x_933) ;  /* 0x0000000800747947 */ /* 0x000fea0003800000 */
.L_x_941:
[----:B------:R-:W-:-:S13]  /*3d20*/  ISETP.NE.AND P0, PT, R0, 0xf, PT ;  /* 0x0000000f0000780c */ /* 0x000fda0003f05270 */
[----:B------:R-:W-:Y:S05]  /*3d30*/  @!P0 BRA `(.L_x_943) ;  /* 0x0000000000b48947 */ /* 0x000fea0003800000 */
[----:B------:R-:W-:-:S13]  /*3d40*/  ISETP.NE.AND P0, PT, R0, 0x17, PT ;  /* 0x000000170000780c */ /* 0x000fda0003f05270 */
[----:B------:R-:W-:Y:S05]  /*3d50*/  @!P0 BRA `(.L_x_944) ;  /* 0x0000000000548947 */ /* 0x000fea0003800000 */
[----:B------:R-:W-:-:S13]  /*3d60*/  ISETP.NE.AND P0, PT, R0, 0x18, PT ;  /* 0x000000180000780c */ /* 0x000fda0003f05270 */
[----:B------:R-:W-:Y:S05]  /*3d70*/  @P0 BRA `(.L_x_932) ;  /* 0x0000000400fc0947 */ /* 0x000fea0003800000 */
[----:B------:R-:W-:Y:S01]  /*3d80*/  HADD2.F32 R19, -RZ, R19.H0_H0 ;  /* 0x20000013ff137230 */ /* 0x000fe20000004100 */
        /* <DEDUP_REMOVED lines=14> */
.L_x_946:
[----:B------:R-:W-:Y:S05]  /*3e70*/  BSYNC B0 ;  /* 0x0000000000007941 */ /* 0x000fea0003800000 */
.L_x_945:
[----:B------:R-:W-:-:S05]  /*3e80*/  LOP3.LUT R3, R0, R3, RZ, 0xfc, !PT ;  /* 0x0000000300037212 */ /* 0x000fca00078efcff */
[----:B------:R0:W-:Y:S01]  /*3e90*/  STG.E.U8 desc[UR36][R16.64], R3 ;  /* 0x0000000310007986 */ /* 0x0001e2000c101124 */
[----:B------:R-:W-:Y:S05]  /*3ea0*/  BRA `(.L_x_933) ;  /* 0x0000000800107947 */ /* 0x000fea0003800000 */
.L_x_944:
[----:B------:R-:W-:Y:S01]  /*3eb0*/  HADD2.F32 R19, -RZ, R19.H0_H0 ;  /* 0x20000013ff137230 */ /* 0x000fe20000004100 */
        /* <DEDUP_REMOVED lines=12> */
.L_x_948:
[----:B------:R-:W-:Y:S01]  /*3f80*/  IMAD.MOV.U32 R0, RZ, RZ, 0x7f ;  /* 0x0000007fff007424 */ /* 0x000fe200078e00ff */
[----:B------:R-:W-:-:S04]  /*3f90*/  ISETP.GT.U32.AND P0, PT, R2, 0x7f800000, PT ;  /* 0x7f8000000200780c */ /* 0x000fc80003f04070 */
[----:B------:R-:W-:-:S09]  /*3fa0*/  SEL R0, R0, 0x7c, P0 ;  /* 0x0000007c00007807 */ /* 0x000fd20000000000 */
.L_x_949:
[----:B------:R-:W-:Y:S05]  /*3fb0*/  BSYNC B0 ;  /* 0x0000000000007941 */ /* 0x000fea0003800000 */
.L_x_947:
[----:B------:R-:W-:-:S04]  /*3fc0*/  LOP3.LUT R2, R19, 0x80000000, RZ, 0xc0, !PT ;  /* 0x8000000013027812 */ /* 0x000fc800078ec0ff */
[----:B------:R-:W-:-:S04]  /*3fd0*/  SHF.R.U32.HI R3, RZ, 0x18, R2 ;  /* 0x00000018ff037819 */ /* 0x000fc80000011602 */
[----:B------:R-:W-:-:S05]  /*3fe0*/  LOP3.LUT R3, R0, R3, RZ, 0xfc, !PT ;  /* 0x0000000300037212 */ /* 0x000fca00078efcff */
[----:B------:R0:W-:Y:S01]  /*3ff0*/  STG.E.U8 desc[UR36][R16.64], R3 ;  /* 0x0000000310007986 */ /* 0x0001e2000c101124 */
[----:B------:R-:W-:Y:S05]  /*4000*/  BRA `(.L_x_933) ;  /* 0x0000000400b87947 */ /* 0x000fea0003800000 */
.L_x_943:
[----:B------:R-:W-:-:S05]  /*4010*/  HADD2.F32 R0, -RZ, R19.H0_H0 ;  /* 0x20000013ff007230 */ /* 0x000fca0000004100 */
[----:B------:R-:W-:-:S05]  /*4020*/  F2FP.BF16.F32.PACK_AB R0, RZ, R0 ;  /* 0x00000000ff00723e */ /* 0x000fca00000010ff */
[----:B------:R0:W-:Y:S01]  /*4030*/  STG.E.U16 desc[UR36][R16.64], R0 ;  /* 0x0000000010007986 */ /* 0x0001e2000c101524 */
[----:B------:R-:W-:Y:S05]  /*4040*/  BRA `(.L_x_933) ;  /* 0x0000000400a87947 */ /* 0x000fea0003800000 */
.L_x_940:
        /* <DEDUP_REMOVED lines=8> */
[----:B------:R-:W-:-:S06]  /*40d0*/  HADD2.F32 R3, -RZ, R19.H0_H0 ;  /* 0x20000013ff037230 */ /* 0x000fcc0000004100 */
[----:B------:R-:W0:Y:S02]  /*40e0*/  F2I.FTZ.U32.TRUNC.NTZ R3, R3 ;  /* 0x0000000300037305 */ /* 0x000e24000021f000 */
[----:B0-----:R0:W-:Y:S01]  /*40f0*/  STG.E.U16 desc[UR36][R16.64], R3 ;  /* 0x0000000310007986 */ /* 0x0011e2000c101524 */
[----:B------:R-:W-:Y:S05]  /*4100*/  BRA `(.L_x_933) ;  /* 0x0000000400787947 */ /* 0x000fea0003800000 */
.L_x_952:
[----:B------:R-:W-:Y:S01]  /*4110*/  HADD2.F32 R19, -RZ, R19.H0_H0 ;  /* 0x20000013ff137230 */ /* 0x000fe20000004100 */
        /* <DEDUP_REMOVED lines=16> */
.L_x_955:
[----:B------:R-:W-:-:S04]  /*4220*/  LOP3.LUT R2, R19, 0x80000000, RZ, 0xc0, !PT ;  /* 0x8000000013027812 */ /* 0x000fc800078ec0ff */
[----:B------:R-:W-:-:S04]  /*4230*/  SHF.R.U32.HI R3, RZ, 0x18, R2 ;  /* 0x00000018ff037819 */ /* 0x000fc80000011602 */
[----:B------:R-:W-:-:S04]  /*4240*/  LOP3.LUT R0, R0, R3, RZ, 0xfc, !PT ;  /* 0x0000000300007212 */ /* 0x000fc800078efcff */
[----:B------:R-:W-:-:S07]  /*4250*/  PRMT R8, R0, 0x7610, R8 ;  /* 0x0000761000087816 */ /* 0x000fce0000000008 */
.L_x_954:
[----:B------:R-:W-:Y:S05]  /*4260*/  BSYNC B0 ;  /* 0x0000000000007941 */ /* 0x000fea0003800000 */
.L_x_953:
[----:B------:R0:W-:Y:S01]  /*4270*/  STG.E.U8 desc[UR36][R16.64], R8 ;  /* 0x0000000810007986 */ /* 0x0001e2000c101124 */
[----:B------:R-:W-:Y:S05]  /*4280*/  BRA `(.L_x_933) ;  /* 0x0000000400187947 */ /* 0x000fea0003800000 */
.L_x_951:
        /* <DEDUP_REMOVED lines=17> */
.L_x_958:
[----:B------:R-:W-:-:S04]  /*43a0*/  LOP3.LUT R2, R19, 0x80000000, RZ, 0xc0, !PT ;  /* 0x8000000013027812 */ /* 0x000fc800078ec0ff */
[----:B------:R-:W-:-:S04]  /*43b0*/  SHF.R.U32.HI R3, RZ, 0x18, R2 ;  /* 0x00000018ff037819 */ /* 0x000fc80000011602 */
[----:B------:R-:W-:-:S04]  /*43c0*/  LOP3.LUT R0, R0, R3, RZ, 0xfc, !PT ;  /* 0x0000000300007212 */ /* 0x000fc800078efcff */
[----:B------:R-:W-:-:S07]  /*43d0*/  PRMT R8, R0, 0x7610, R8 ;  /* 0x0000761000087816 */ /* 0x000fce0000000008 */
.L_x_957:
[----:B------:R-:W-:Y:S05]  /*43e0*/  BSYNC B0 ;  /* 0x0000000000007941 */ /* 0x000fea0003800000 */
.L_x_956:
[----:B------:R0:W-:Y:S01]  /*43f0*/  STG.E.U8 desc[UR36][R16.64], R8 ;  /* 0x0000000810007986 */ /* 0x0001e2000c101124 */
[----:B------:R-:W-:Y:S05]  /*4400*/  BRA `(.L_x_933) ;  /* 0x0000000000b87947 */ /* 0x000fea0003800000 */
.L_x_950:
[----:B------:R-:W-:-:S13]  /*4410*/  ISETP.NE.AND P0, PT, R0, 0x1c, PT ;  /* 0x0000001c0000780c */ /* 0x000fda0003f05270 */
[----:B------:R-:W-:Y:S05]  /*4420*/  @!P0 BRA `(.L_x_959) ;  /* 0x0000000000a48947 */ /* 0x000fea0003800000 */
[----:B------:R-:W-:-:S13]  /*4430*/  ISETP.NE.AND P0, PT, R0, 0x1d, PT ;  /* 0x0000001d0000780c */ /* 0x000fda0003f05270 */
[----:B------:R-:W-:Y:S05]  /*4440*/  @!P0 BRA `(.L_x_960) ;  /* 0x00000000008c8947 */ /* 0x000fea0003800000 */
[----:B------:R-:W-:-:S13]  /*4450*/  ISETP.NE.AND P0, PT, R0, 0x2c, PT ;  /* 0x0000002c0000780c */ /* 0x000fda0003f05270 */
[----:B------:R-:W-:Y:S05]  /*4460*/  @P0 BRA `(.L_x_932) ;  /* 0x0000000000400947 */ /* 0x000fea0003800000 */
[----:B------:R-:W-:Y:S02]  /*4470*/  HADD2.F32 R19, -RZ, R19.H0_H0 ;  /* 0x20000013ff137230 */ /* 0x000fe40000004100 */
        /* <DEDUP_REMOVED lines=15> */
.L_x_932:
        /* <DEDUP_REMOVED lines=16> */
.L_x_961:
[----:B------:R-:W-:Y:S05]  /*4670*/  BRA `(.L_x_933) ;  /* 0x00000000001c7947 */ /* 0x000fea0003800000 */
.L_x_960:
[----:B------:R-:W-:-:S06]  /*4680*/  HADD2.F32 R2, -RZ, R19.H0_H0 ;  /* 0x20000013ff027230 */ /* 0x000fcc0000004100 */
[----:B------:R-:W0:Y:S02]  /*4690*/  F2I.U64.TRUNC R2, R2 ;  /* 0x0000000200027311 */ /* 0x000e24000020d800 */
[----:B0-----:R0:W-:Y:S01]  /*46a0*/  STG.E.64 desc[UR36][R16.64], R2 ;  /* 0x0000000210007986 */ /* 0x0011e2000c101b24 */
[----:B------:R-:W-:Y:S05]  /*46b0*/  BRA `(.L_x_933) ;  /* 0x00000000000c7947 */ /* 0x000fea0003800000 */
.L_x_959:
[----:B------:R-:W-:-:S06]  /*46c0*/  HADD2.F32 R19, -RZ, R19.H0_H0 ;  /* 0x20000013ff137230 */ /* 0x000fcc0000004100 */
[----:B------:R-:W0:Y:S02]  /*46d0*/  F2I.FTZ.U32.TRUNC.NTZ R19, R19 ;  /* 0x0000001300137305 */ /* 0x000e24000021f000 */
[----:B0-----:R0:W-:Y:S02]  /*46e0*/  STG.E desc[UR36][R16.64], R19 ;  /* 0x0000001310007986 */ /* 0x0011e4000c101924 */
.L_x_933:
[----:B------:R-:W-:-:S04]  /*46f0*/  IMAD R18, R18, 0x200, R23 ;  /* 0x0000020012127824 */ /* 0x000fc800078e0217 */
[----:B0-23--:R-:W-:-:S07]  /*4700*/  VIADD R19, R18, 0x80 ;  /* 0x0000008012137836 */ /* 0x00dfce0000000000 */
.L_x_860:
[----:B------:R-:W-:Y:S05]  /*4710*/  BSYNC B6 ;  /* 0x0000000000067941 */ /* 0x000fea0003800000 */
.L_x_859:
        /* <DEDUP_REMOVED lines=358> */
.L_x_964:
        /* <DEDUP_REMOVED lines=23> */
.L_x_968:
[----:B------:R-:W2:Y:S02]  /*5ef0*/  LDG.E.U8 R2, desc[UR36][R2.64] ;  /* 0x0000002402027981 */ /* 0x000ea4000c1e1100 */
[----:B--2---:R-:W-:-:S04]  /*5f00*/  I2FP.F32.U32 R0, R2 ;  /* 0x0000000200007245 */ /* 0x004fc80000201000 */
[----:B------:R-:W-:-:S04]  /*5f10*/  F2FP.F16.F32.PACK_AB R0, RZ, R0 ;  /* 0x00000000ff00723e */ /* 0x000fc800000000ff */
[----:B------:R-:W-:Y:S01]  /*5f20*/  PRMT R22, R0, 0x7610, R22 ;  /* 0x0000761000167816 */ /* 0x000fe20000000016 */
[----:B------:R-:W-:Y:S06]  /*5f30*/  BRA `(.L_x_970) ;  /* 0x0000000c00bc7947 */ /* 0x000fec0003800000 */
.L_x_967:
        /* <DEDUP_REMOVED lines=11> */
.L_x_972:
[----:B------:R-:W2:Y:S02]  /*5ff0*/  LDG.E R2, desc[UR36][R2.64] ;  /* 0x0000002402027981 */ /* 0x000ea4000c1e1900 */
[----:B--2---:R-:W-:-:S04]  /*6000*/  I2FP.F32.S32 R0, R2 ;  /* 0x0000000200007245 */ /* 0x004fc80000201400 */
[----:B------:R-:W-:-:S04]  /*6010*/  F2FP.F16.F32.PACK_AB R0, RZ, R0 ;  /* 0x00000000ff00723e */ /* 0x000fc800000000ff */
[----:B------:R-:W-:Y:S01]  /*6020*/  PRMT R22, R0, 0x7610, R22 ;  /* 0x0000761000167816 */ /* 0x000fe20000000016 */
[----:B------:R-:W-:Y:S06]  /*6030*/  BRA `(.L_x_970) ;  /* 0x0000000c007c7947 */ /* 0x000fec0003800000 */
.L_x_971:
[----:B------:R-:W2:Y:S02]  /*6040*/  LDG.E.U16 R2, desc[UR36][R2.64] ;  /* 0x0000002402027981 */ /* 0x000ea4000c1e1500 */
[----:B--2---:R-:W0:Y:S02]  /*6050*/  I2F.S16 R0, R2 ;  /* 0x0000000200007306 */ /* 0x004e240000101400 */
[----:B0-----:R-:W-:-:S04]  /*6060*/  F2FP.F16.F32.PACK_AB R0, RZ, R0 ;  /* 0x00000000ff00723e */ /* 0x001fc800000000ff */
[----:B------:R-:W-:Y:S01]  /*6070*/  PRMT R22, R0, 0x7610, R22 ;  /* 0x0000761000167816 */ /* 0x000fe20000000016 */
[----:B------:R-:W-:Y:S06]  /*6080*/  BRA `(.L_x_970) ;  /* 0x0000000c00687947 */ /* 0x000fec0003800000 */
.L_x_966:
        /* <DEDUP_REMOVED lines=9> */
.L_x_974:
[----:B------:R1:W5:Y:S01]  /*6120*/  LDG.E.U16 R22, desc[UR36][R2.64] ;  /* 0x0000002402167981 */ /* 0x000362000c1e1500 */
[----:B------:R-:W-:Y:S05]  /*6130*/  BRA `(.L_x_970) ;  /* 0x0000000c003c7947 */ /* 0x000fea0003800000 */
.L_x_973:
        /* <DEDUP_REMOVED lines=9> */
.L_x_976:
[----:B------:R0:W5:Y:S01]  /*61d0*/  LDG.E.U16 R22, desc[UR36][R2.64] ;  /* 0x0000002402167981 */ /* 0x000162000c1e1500 */
[----:B------:R-:W-:Y:S05]  /*61e0*/  BRA `(.L_x_970) ;  /* 0x0000000c00107947 */ /* 0x000fea0003800000 */
.L_x_975:
        /* <DEDUP_REMOVED lines=9> */
.L_x_965:
        /* <DEDUP_REMOVED lines=14> */
.L_x_979:
        /* <DEDUP_REMOVED lines=9> */
.L_x_978:
        /* <DEDUP_REMOVED lines=28> */
.L_x_981:
        /* <DEDUP_REMOVED lines=15> */
.L_x_980:
[----:B------:R-:W2:Y:S02]  /*66a0*/  LDG.E.U16 R0, desc[UR36][R2.64] ;  /* 0x0000002402007981 */ /* 0x000ea4000c1e1500 */
[----:B--2---:R-:W-:-:S05]  /*66b0*/  IMAD.U32 R0, R0, 0x10000, RZ ;  /* 0x0001000000007824 */ /* 0x004fca00078e00ff */
[----:B------:R-:W-:-:S04]  /*66c0*/  F2FP.F16.F32.PACK_AB R0, RZ, R0 ;  /* 0x00000000ff00723e */ /* 0x000fc800000000ff */
[----:B------:R-:W-:Y:S01]  /*66d0*/  PRMT R22, R0, 0x7610, R22 ;  /* 0x0000761000167816 */ /* 0x000fe20000000016 */
[----:B------:R-:W-:Y:S06]  /*66e0*/  BRA `(.L_x_970) ;  /* 0x0000000400d07947 */ /* 0x000fec0003800000 */
.L_x_977:
        /* <DEDUP_REMOVED lines=13> */
.L_x_984:
        /* <DEDUP_REMOVED lines=21> */
.L_x_988:
[----:B------:R-:W-:Y:S05]  /*6910*/  BSYNC B1 ;  /* 0x0000000000017941 */ /* 0x000fea0003800000 */
.L_x_987:
[----:B------:R-:W-:Y:S01]  /*6920*/  LEA R3, R0, 0x3b800000, 0x17 ;  /* 0x3b80000000037811 */ /* 0x000fe200078eb8ff */
[----:B------:R-:W-:-:S05]  /*6930*/  IMAD.SHL.U32 R0, R2, 0x100000, RZ ;  /* 0x0010000002007824 */ /* 0x000fca00078e00ff */
[----:B------:R-:W-:-:S07]  /*6940*/  LOP3.LUT R0, R3, R0, R4, 0xfe, !PT ;  /* 0x0000000003007212 */ /* 0x000fce00078efe04 */
.L_x_986:
[----:B------:R-:W-:Y:S05]  /*6950*/  BSYNC B0 ;  /* 0x0000000000007941 */ /* 0x000fea0003800000 */
.L_x_985:
[----:B------:R-:W-:-:S04]  /*6960*/  F2FP.F16.F32.PACK_AB R0, RZ, R0 ;  /* 0x00000000ff00723e */ /* 0x000fc800000000ff */
[----:B------:R-:W-:Y:S01]  /*6970*/  PRMT R22, R0, 0x7610, R22 ;  /* 0x0000761000167816 */ /* 0x000fe20000000016 */
[----:B------:R-:W-:Y:S06]  /*6980*/  BRA `(.L_x_970) ;  /* 0x0000000400287947 */ /* 0x000fec0003800000 */
.L_x_983:
        /* <DEDUP_REMOVED lines=21> */
.L_x_992:
[----:B------:R-:W-:Y:S05]  /*6ae0*/  BSYNC B1 ;  /* 0x0000000000017941 */ /* 0x000fea0003800000 */
.L_x_991:
[----:B------:R-:W-:Y:S01]  /*6af0*/  LEA R3, R0, 0x37800000, 0x17 ;  /* 0x3780000000037811 */ /* 0x000fe200078eb8ff */
[----:B------:R-:W-:-:S05]  /*6b00*/  IMAD.SHL.U32 R0, R2, 0x200000, RZ ;  /* 0x0020000002007824 */ /* 0x000fca00078e00ff */
[----:B------:R-:W-:-:S07]  /*6b10*/  LOP3.LUT R0, R3, R0, R4, 0xfe, !PT ;  /* 0x0000000003007212 */ /* 0x000fce00078efe04 */
.L_x_990:
[----:B------:R-:W-:Y:S05]  /*6b20*/  BSYNC B0 ;  /* 0x0000000000007941 */ /* 0x000fea0003800000 */
.L_x_989:
[----:B------:R-:W-:-:S04]  /*6b30*/  F2FP.F16.F32.PACK_AB R0, RZ, R0 ;  /* 0x00000000ff00723e */ /* 0x000fc800000000ff */
[----:B------:R-:W-:Y:S01]  /*6b40*/  PRMT R22, R0, 0x7610, R22 ;  /* 0x0000761000167816 */ /* 0x000fe20000000016 */
[----:B------:R-:W-:Y:S06]  /*6b50*/  BRA `(.L_x_970) ;  /* 0x0000000000b47947 */ /* 0x000fec0003800000 */
.L_x_982:
        /* <DEDUP_REMOVED lines=14> */
.L_x_996:
[----:B------:R-:W-:Y:S05]  /*6c40*/  BSYNC B0 ;  /* 0x0000000000007941 */ /* 0x000fea0003800000 */
.L_x_995:
[----:B------:R-:W-:-:S04]  /*6c50*/  F2FP.F16.F32.PACK_AB R0, RZ, R0 ;  /* 0x00000000ff00723e */ /* 0x000fc800000000ff */
[----:B------:R-:W-:Y:S01]  /*6c60*/  PRMT R22, R0, 0x7610, R22 ;  /* 0x0000761000167816 */ /* 0x000fe20000000016 */
[----:B------:R-:W-:Y:S06]  /*6c70*/  BRA `(.L_x_970) ;  /* 0x00000000006c7947 */ /* 0x000fec0003800000 */
.L_x_969:
        /* <DEDUP_REMOVED lines=16> */
.L_x_997:
[----:B------:R-:W-:Y:S01]  /*6d80*/  PRMT R22, RZ, 0x7610, R22 ;  /* 0x00007610ff167816 */ /* 0x000fe20000000016 */
[----:B------:R-:W-:Y:S06]  /*6d90*/  BRA `(.L_x_970) ;  /* 0x0000000000247947 */ /* 0x000fec0003800000 */
.L_x_994:
[----:B------:R-:W2:Y:S02]  /*6da0*/  LDG.E.64 R2, desc[UR36][R2.64] ;  /* 0x0000002402027981 */ /* 0x000ea4000c1e1b00 */
[----:B--2---:R-:W0:Y:S02]  /*6db0*/  I2F.U64 R0, R2 ;  /* 0x0000000200007312 */ /* 0x004e240000301000 */
[----:B0-----:R-:W-:-:S04]  /*6dc0*/  F2FP.F16.F32.PACK_AB R0, RZ, R0 ;  /* 0x00000000ff00723e */ /* 0x001fc800000000ff */
[----:B------:R-:W-:Y:S01]  /*6dd0*/  PRMT R22, R0, 0x7610, R22 ;  /* 0x0000761000167816 */ /* 0x000fe20000000016 */
[----:B------:R-:W-:Y:S06]  /*6de0*/  BRA `(.L_x_970) ;  /* 0x0000000000107947 */ /* 0x000fec0003800000 */
.L_x_993:
[----:B------:R-:W2:Y:S02]  /*6df0*/  LDG.E R2, desc[UR36][R2.64] ;  /* 0x0000002402027981 */ /* 0x000ea4000c1e1900 */
[----:B--2---:R-:W-:-:S04]  /*6e00*/  I2FP.F32.U32 R0, R2 ;  /* 0x0000000200007245 */ /* 0x004fc80000201000 */
[----:B------:R-:W-:-:S04]  /*6e10*/  F2FP.F16.F32.PACK_AB R0, RZ, R0 ;  /* 0x00000000ff00723e */ /* 0x000fc800000000ff */
[----:B------:R-:W-:-:S07]  /*6e20*/  PRMT R22, R0, 0x7610, R22 ;  /* 0x0000761000167816 */ /* 0x000fce0000000016 */
.L_x_970:
        /* <DEDUP_REMOVED lines=19> */
.L_x_1001:
[----:B------:R-:W2:Y:S02]  /*6f60*/  LDG.E.U8 R2, desc[UR36][R2.64] ;  /* 0x0000002402027981 */ /* 0x000ea4000c1e1100 */
[----:B--2---:R-:W-:-:S04]  /*6f70*/  I2FP.F32.U32 R0, R2 ;  /* 0x0000000200007245 */ /* 0x004fc80000201000 */
[----:B------:R-:W-:Y:S01]  /*6f80*/  F2FP.F16.F32.PACK_AB R0, RZ, R0 ;  /* 0x00000000ff00723e */ /* 0x000fe200000000ff */
[----:B------:R-:W-:Y:S06]  /*6f90*/  BRA `(.L_x_1003) ;  /* 0x0000000c00887947 */ /* 0x000fec0003800000 */
.L_x_1000:
        /* <DEDUP_REMOVED lines=10> */
.L_x_1005:
[----:B------:R-:W2:Y:S02]  /*7040*/  LDG.E R2, desc[UR36][R2.64] ;  /* 0x0000002402027981 */ /* 0x000ea4000c1e1900 */
[----:B--2---:R-:W-:-:S04]  /*7050*/  I2FP.F32.S32 R0, R2 ;  /* 0x0000000200007245 */ /* 0x004fc80000201400 */
[----:B------:R-:W-:Y:S01]  /*7060*/  F2FP.F16.F32.PACK_AB R0, RZ, R0 ;  /* 0x00000000ff00723e */ /* 0x000fe200000000ff */
[----:B------:R-:W-:Y:S06]  /*7070*/  BRA `(.L_x_1003) ;  /* 0x0000000c00507947 */ /* 0x000fec0003800000 */
.L_x_1004:
[----:B------:R-:W2:Y:S02]  /*7080*/  LDG.E.U16 R2, desc[UR36][R2.64] ;  /* 0x0000002402027981 */ /* 0x000ea4000c1e1500 */
[----:B--2---:R-:W0:Y:S02]  /*7090*/  I2F.S16 R0, R2 ;  /* 0x0000000200007306 */ /* 0x004e240000101400 */
[----:B0-----:R-:W-:Y:S01]  /*70a0*/  F2FP.F16.F32.PACK_AB R0, RZ, R0 ;  /* 0x00000000ff00723e */ /* 0x001fe200000000ff */
[----:B------:R-:W-:Y:S06]  /*70b0*/  BRA `(.L_x_1003) ;  /* 0x0000000c00407947 */ /* 0x000fec0003800000 */
.L_x_999:
        /* <DEDUP_REMOVED lines=9> */
.L_x_1007:
[----:B------:R1:W5:Y:S01]  /*7150*/  LDG.E.U16 R0, desc[UR36][R2.64] ;  /* 0x0000002402007981 */ /* 0x000362000c1e1500 */
[----:B------:R-:W-:Y:S05]  /*7160*/  BRA `(.L_x_1003) ;  /* 0x0000000c00147947 */ /* 0x000fea0003800000 */
.L_x_1006:
        /* <DEDUP_REMOVED lines=9> */
.L_x_1009:
[----:B------:R0:W5:Y:S01]  /*7200*/  LDG.E.U16 R0, desc[UR36][R2.64] ;  /* 0x0000002402007981 */ /* 0x000162000c1e1500 */
[----:B------:R-:W-:Y:S05]  /*7210*/  BRA `(.L_x_1003) ;  /* 0x0000000800e87947 */ /* 0x000fea0003800000 */
.L_x_1008:
        /* <DEDUP_REMOVED lines=8> */
.L_x_998:
        /* <DEDUP_REMOVED lines=13> */
.L_x_1012:
        /* <DEDUP_REMOVED lines=8> */
.L_x_1011:
        /* <DEDUP_REMOVED lines=28> */
.L_x_1014:
        /* <DEDUP_REMOVED lines=15> */
.L_x_1013:
[----:B------:R-:W2:Y:S02]  /*76a0*/  LDG.E.U16 R0, desc[UR36][R2.64] ;  /* 0x0000002402007981 */ /* 0x000ea4000c1e1500 */
[----:B--2---:R-:W-:-:S05]  /*76b0*/  IMAD.U32 R0, R0, 0x10000, RZ ;  /* 0x0001000000007824 */ /* 0x004fca00078e00ff */
[----:B------:R-:W-:Y:S01]  /*76c0*/  F2FP.F16.F32.PACK_AB R0, RZ, R0 ;  /* 0x00000000ff00723e */ /* 0x000fe200000000ff */
[----:B------:R-:W-:Y:S06]  /*76d0*/  BRA `(.L_x_1003) ;  /* 0x0000000400b87947 */ /* 0x000fec0003800000 */
.L_x_1010:
        /* <DEDUP_REMOVED lines=12> */
.L_x_1017:
        /* <DEDUP_REMOVED lines=21> */
.L_x_1021:
[----:B------:R-:W-:Y:S05]  /*78f0*/  BSYNC B1 ;  /* 0x0000000000017941 */ /* 0x000fea0003800000 */
.L_x_1020:
[----:B------:R-:W-:Y:S01]  /*7900*/  LEA R3, R0, 0x3b800000, 0x17 ;  /* 0x3b80000000037811 */ /* 0x000fe200078eb8ff */
[----:B------:R-:W-:-:S05]  /*7910*/  IMAD.SHL.U32 R0, R2, 0x100000, RZ ;  /* 0x0010000002007824 */ /* 0x000fca00078e00ff */
[----:B------:R-:W-:-:S07]  /*7920*/  LOP3.LUT R0, R3, R0, R4, 0xfe, !PT ;  /* 0x0000000003007212 */ /* 0x000fce00078efe04 */
.L_x_1019:
[----:B------:R-:W-:Y:S05]  /*7930*/  BSYNC B0 ;  /* 0x0000000000007941 */ /* 0x000fea0003800000 */
.L_x_1018:
[----:B------:R-:W-:Y:S01]  /*7940*/  F2FP.F16.F32.PACK_AB R0, RZ, R0 ;  /* 0x00000000ff00723e */ /* 0x000fe200000000ff */
[----:B------:R-:W-:Y:S06]  /*7950*/  BRA `(.L_x_1003) ;  /* 0x0000000400187947 */ /* 0x000fec0003800000 */
.L_x_1016:
        /* <DEDUP_REMOVED lines=21> */
.L_x_1025:
[----:B------:R-:W-:Y:S05]  /*7ab0*/  BSYNC B1 ;  /* 0x0000000000017941 */ /* 0x000fea0003800000 */
.L_x_1024:
[----:B------:R-:W-:Y:S01]  /*7ac0*/  LEA R3, R0, 0x37800000, 0x17 ;  /* 0x3780000000037811 */ /* 0x000fe200078eb8ff */
[----:B------:R-:W-:-:S05]  /*7ad0*/  IMAD.SHL.U32 R0, R2, 0x200000, RZ ;  /* 0x0020000002007824 */ /* 0x000fca00078e00ff */
[----:B------:R-:W-:-:S07]  /*7ae0*/  LOP3.LUT R0, R3, R0, R4, 0xfe, !PT ;  /* 0x0000000003007212 */ /* 0x000fce00078efe04 */
.L_x_1023:
[----:B------:R-:W-:Y:S05]  /*7af0*/  BSYNC B0 ;  /* 0x0000000000007941 */ /* 0x000fea0003800000 */
.L_x_1022:
[----:B------:R-:W-:Y:S01]  /*7b00*/  F2FP.F16.F32.PACK_AB R0, RZ, R0 ;  /* 0x00000000ff00723e */ /* 0x000fe200000000ff */
[----:B------:R-:W-:Y:S06]  /*7b10*/  BRA `(.L_x_1003) ;  /* 0x0000000000a87947 */ /* 0x000fec0003800000 */
.L_x_1015:
        /* <DEDUP_REMOVED lines=14> */
.L_x_1029:
[----:B------:R-:W-:Y:S05]  /*7c00*/  BSYNC B0 ;  /* 0x0000000000007941 */ /* 0x000fea0003800000 */
.L_x_1028:
[----:B------:R-:W-:Y:S01]  /*7c10*/  F2FP.F16.F32.PACK_AB R0, RZ, R0 ;  /* 0x00000000ff00723e */ /* 0x000fe200000000ff */
[----:B------:R-:W-:Y:S06]  /*7c20*/  BRA `(.L_x_1003) ;  /* 0x0000000000647947 */ /* 0x000fec0003800000 */
.L_x_1002:
        /* <DEDUP_REMOVED lines=16> */
.L_x_1030:
[----:B------:R-:W-:Y:S01]  /*7d30*/  PRMT R0, RZ, 0x7610, R0 ;  /* 0x00007610ff007816 */ /* 0x000fe20000000000 */
[----:B------:R-:W-:Y:S06]  /*7d40*/  BRA `(.L_x_1003) ;  /* 0x00000000001c7947 */ /* 0x000fec0003800000 */
.L_x_1027:
[----:B------:R-:W2:Y:S02]  /*7d50*/  LDG.E.64 R2, desc[UR36][R2.64] ;  /* 0x0000002402027981 */ /* 0x000ea4000c1e1b00 */
[----:B--2---:R-:W0:Y:S02]  /*7d60*/  I2F.U64 R0, R2 ;  /* 0x0000000200007312 */ /* 0x004e240000301000 */
[----:B0-----:R-:W-:Y:S01]  /*7d70*/  F2FP.F16.F32.PACK_AB R0, RZ, R0 ;  /* 0x00000000ff00723e */ /* 0x001fe200000000ff */
[----:B------:R-:W-:Y:S06]  /*7d80*/  BRA `(.L_x_1003) ;  /* 0x00000000000c7947 */ /* 0x000fec0003800000 */
.L_x_1026:
[----:B------:R-:W2:Y:S02]  /*7d90*/  LDG.E R2, desc[UR36][R2.64] ;  /* 0x0000002402027981 */ /* 0x000ea4000c1e1900 */
[----:B--2---:R-:W-:-:S04]  /*7da0*/  I2FP.F32.U32 R0, R2 ;  /* 0x0000000200007245 */ /* 0x004fc80000201000 */
[----:B------:R-:W-:-:S07]  /*7db0*/  F2FP.F16.F32.PACK_AB R0, RZ, R0 ;  /* 0x00000000ff00723e */ /* 0x000fce00000000ff */
.L_x_1003:
        /* <DEDUP_REMOVED lines=25> */
.L_x_1034:
[----:B------:R-:W-:-:S06]  /*7f50*/  HADD2.F32 R3, -RZ, R22.H0_H0 ;  /* 0x20000016ff037230 */ /* 0x000fcc0000004100 */
[----:B------:R-:W0:Y:S02]  /*7f60*/  F2I.S64.TRUNC R2, R3 ;  /* 0x0000000300027311 */ /* 0x000e24000020d900 */
[----:B0-----:R0:W-:Y:S01]  /*7f70*/  STG.E.U8 desc[UR36][R16.64], R2 ;  /* 0x0000000210007986 */ /* 0x0011e2000c101124 */
[----:B------:R-:W-:Y:S05]  /*7f80*/  BRA `(.L_x_1036) ;  /* 0x0000000c00847947 */ /* 0x000fea0003800000 */
.L_x_1033:
        /* <DEDUP_REMOVED lines=10> */
.L_x_1038:
[----:B------:R-:W-:-:S04]  /*8030*/  HADD2.F32 R22, -RZ, R22.H0_H0 ;  /* 0x20000016ff167230 */ /* 0x000fc80000004100 */
[----:B------:R-:W0:Y:S02]  /*8040*/  F2I.FTZ.TRUNC.NTZ R3, R22 ;  /* 0x0000001600037305 */ /* 0x000e24000021f100 */
[----:B0-----:R3:W-:Y:S01]  /*8050*/  STG.E desc[UR36][R16.64], R3 ;  /* 0x0000000310007986 */ /* 0x0017e2000c101924 */
[----:B------:R-:W-:Y:S05]  /*8060*/  BRA `(.L_x_1036) ;  /* 0x0000000c004c7947 */ /* 0x000fea0003800000 */
.L_x_1037:
[----:B------:R-:W-:-:S04]  /*8070*/  HADD2.F32 R22, -RZ, R22.H0_H0 ;  /* 0x20000016ff167230 */ /* 0x000fc80000004100 */
[----:B------:R-:W0:Y:S02]  /*8080*/  F2I.FTZ.TRUNC.NTZ R3, R22 ;  /* 0x0000001600037305 */ /* 0x000e24000021f100 */
[----:B0-----:R2:W-:Y:S01]  /*8090*/  STG.E.U16 desc[UR36][R16.64], R3 ;  /* 0x0000000310007986 */ /* 0x0015e2000c101524 */
[----:B------:R-:W-:Y:S05]  /*80a0*/  BRA `(.L_x_1036) ;  /* 0x0000000c003c7947 */ /* 0x000fea0003800000 */
.L_x_1032:
        /* <DEDUP_REMOVED lines=9> */
.L_x_1040:
[----:B------:R0:W-:Y:S01]  /*8140*/  STG.E.U16 desc[UR36][R16.64], R22 ;  /* 0x0000001610007986 */ /* 0x0001e2000c101524 */
[----:B------:R-:W-:Y:S05]  /*8150*/  BRA `(.L_x_1036) ;  /* 0x0000000c00107947 */ /* 0x000fea0003800000 */
.L_x_1039:
        /* <DEDUP_REMOVED lines=10> */
.L_x_1042:
[----:B------:R-:W-:-:S05]  /*8200*/  HADD2.F32 R0, -RZ, R22.H0_H0 ;  /* 0x20000016ff007230 */ /* 0x000fca0000004100 */
[----:B------:R-:W-:-:S04]  /*8210*/  F2FP.F16.F32.PACK_AB R0, RZ, R0 ;  /* 0x00000000ff00723e */ /* 0x000fc800000000ff */
[----:B------:R-:W-:-:S05]  /*8220*/  PRMT R0, R0, 0x5410, RZ ;  /* 0x0000541000007816 */ /* 0x000fca00000000ff */
[----:B------:R0:W-:Y:S01]  /*8230*/  STG.E desc[UR36][R16.64], R0 ;  /* 0x0000000010007986 */ /* 0x0001e2000c101924 */
[----:B------:R-:W-:Y:S05]  /*8240*/  BRA `(.L_x_1036) ;  /* 0x0000000800d47947 */ /* 0x000fea0003800000 */
.L_x_1041:
[----:B------:R-:W-:-:S05]  /*8250*/  HADD2.F32 R2, -RZ, R22.H0_H0 ;  /* 0x20000016ff027230 */ /* 0x000fca0000004100 */
[----:B------:R-:W-:-:S06]  /*8260*/  FMUL.FTZ R2, R2, 1 ;  /* 0x3f80000002027820 */ /* 0x000fcc0000410000 */
[----:B------:R-:W0:Y:S02]  /*8270*/  F2F.F64.F32 R2, R2 ;  /* 0x0000000200027310 */ /* 0x000e240000201800 */
[----:B0-----:R0:W-:Y:S01]  /*8280*/  STG.E.64 desc[UR36][R16.64], R2 ;  /* 0x0000000210007986 */ /* 0x0011e2000c101b24 */
[----:B------:R-:W-:Y:S05]  /*8290*/  BRA `(.L_x_1036) ;  /* 0x0000000800c07947 */ /* 0x000fea0003800000 */
.L_x_1031:
        /* <DEDUP_REMOVED lines=13> */
.L_x_1045:
[----:B------:R-:W-:Y:S01]  /*8370*/  HADD2.F32 R22, -RZ, R22.H0_H0 ;  /* 0x20000016ff167230 */ /* 0x000fe20000004100 */
[----:B------:R-:W-:-:S04]  /*8380*/  CS2R R6, SRZ ;  /* 0x0000000000067805 */ /* 0x000fc8000001ff00 */
[----:B------:R-:W-:-:S06]  /*8390*/  FMUL.FTZ R4, R22, 1 ;  /* 0x3f80000016047820 */ /* 0x000fcc0000410000 */
[----:B------:R-:W0:Y:S02]  /*83a0*/  F2F.F64.F32 R4, R4 ;  /* 0x0000000400047310 */ /* 0x000e240000201800 */
[----:B0-----:R0:W-:Y:S01]  /*83b0*/  STG.E.128 desc[UR36][R16.64], R4 ;  /* 0x0000000410007986 */ /* 0x0011e2000c101d24 */
[----:B------:R-:W-:Y:S05]  /*83c0*/  BRA `(.L_x_1036) ;  /* 0x0000000800747947 */ /* 0x000fea0003800000 */
.L_x_1044:
        /* <DEDUP_REMOVED lines=21> */
.L_x_1049:
[----:B------:R-:W-:Y:S05]  /*8520*/  BSYNC B0 ;  /* 0x0000000000007941 */ /* 0x000fea0003800000 */
.L_x_1048:
[----:B------:R-:W-:-:S05]  /*8530*/  LOP3.LUT R3, R0, R3, RZ, 0xfc, !PT ;  /* 0x0000000300037212 */ /* 0x000fca00078efcff */
[----:B------:R0:W-:Y:S01]  /*8540*/  STG.E.U8 desc[UR36][R16.64], R3 ;  /* 0x0000000310007986 */ /* 0x0001e2000c101124 */
[----:B------:R-:W-:Y:S05]  /*8550*/  BRA `(.L_x_1036) ;  /* 0x0000000800107947 */ /* 0x000fea0003800000 */
.L_x_1047:
        /* <DEDUP_REMOVED lines=13> */
.L_x_1051:
[----:B------:R-:W-:Y:S01]  /*8630*/  IMAD.MOV.U32 R0, RZ, RZ, 0x7f ;  /* 0x0000007fff007424 */ /* 0x000fe200078e00ff */
[----:B------:R-:W-:-:S04]  /*8640*/  ISETP.GT.U32.AND P0, PT, R2, 0x7f800000, PT ;  /* 0x7f8000000200780c */ /* 0x000fc80003f04070 */
[----:B------:R-:W-:-:S09]  /*8650*/  SEL R0, R0, 0x7c, P0 ;  /* 0x0000007c00007807 */ /* 0x000fd20000000000 */
.L_x_1052:
[----:B------:R-:W-:Y:S05]  /*8660*/  BSYNC B0 ;  /* 0x0000000000007941 */ /* 0x000fea0003800000 */
.L_x_1050:
[----:B------:R-:W-:-:S04]  /*8670*/  LOP3.LUT R2, R3, 0x80000000, RZ, 0xc0, !PT ;  /* 0x8000000003027812 */ /* 0x000fc800078ec0ff */
[----:B------:R-:W-:-:S04]  /*8680*/  SHF.R.U32.HI R3, RZ, 0x18, R2 ;  /* 0x00000018ff037819 */ /* 0x000fc80000011602 */
[----:B------:R-:W-:-:S05]  /*8690*/  LOP3.LUT R3, R0, R3, RZ, 0xfc, !PT ;  /* 0x0000000300037212 */ /* 0x000fca00078efcff */
[----:B------:R0:W-:Y:S01]  /*86a0*/  STG.E.U8 desc[UR36][R16.64], R3 ;  /* 0x0000000310007986 */ /* 0x0001e2000c101124 */
[----:B------:R-:W-:Y:S05]  /*86b0*/  BRA `(.L_x_1036) ;  /* 0x0000000400b87947 */ /* 0x000fea0003800000 */
.L_x_1046:
[----:B------:R-:W-:-:S05]  /*86c0*/  HADD2.F32 R0, -RZ, R22.H0_H0 ;  /* 0x20000016ff007230 */ /* 0x000fca0000004100 */
[----:B------:R-:W-:-:S05]  /*86d0*/  F2FP.BF16.F32.PACK_AB R0, RZ, R0 ;  /* 0x00000000ff00723e */ /* 0x000fca00000010ff */
[----:B------:R0:W-:Y:S01]  /*86e0*/  STG.E.U16 desc[UR36][R16.64], R0 ;  /* 0x0000000010007986 */ /* 0x0001e2000c101524 */
[----:B------:R-:W-:Y:S05]  /*86f0*/  BRA `(.L_x_1036) ;  /* 0x0000000400a87947 */ /* 0x000fea0003800000 */
.L_x_1043:
        /* <DEDUP_REMOVED lines=12> */
.L_x_1055:
        /* <DEDUP_REMOVED lines=17> */
.L_x_1058:
[----:B------:R-:W-:-:S04]  /*88d0*/  LOP3.LUT R2, R3, 0x80000000, RZ, 0xc0, !PT ;  /* 0x8000000003027812 */ /* 0x000fc800078ec0ff */
[----:B------:R-:W-:-:S04]  /*88e0*/  SHF.R.U32.HI R3, RZ, 0x18, R2 ;  /* 0x00000018ff037819 */ /* 0x000fc80000011602 */
[----:B------:R-:W-:-:S04]  /*88f0*/  LOP3.LUT R0, R0, R3, RZ, 0xfc, !PT ;  /* 0x0000000300007212 */ /* 0x000fc800078efcff */
[----:B------:R-:W-:-:S07]  /*8900*/  PRMT R8, R0, 0x7610, R8 ;  /* 0x0000761000087816 */ /* 0x000fce0000000008 */
.L_x_1057:
[----:B------:R-:W-:Y:S05]  /*8910*/  BSYNC B0 ;  /* 0x0000000000007941 */ /* 0x000fea0003800000 */
.L_x_1056:
[----:B------:R0:W-:Y:S01]  /*8920*/  STG.E.U8 desc[UR36][R16.64], R8 ;  /* 0x0000000810007986 */ /* 0x0001e2000c101124 */
[----:B------:R-:W-:Y:S05]  /*8930*/  BRA `(.L_x_1036) ;  /* 0x0000000400187947 */ /* 0x000fea0003800000 */
.L_x_1054:
        /* <DEDUP_REMOVED lines=17> */
.L_x_1061:
[----:B------:R-:W-:-:S04]  /*8a50*/  LOP3.LUT R2, R3, 0x80000000, RZ, 0xc0, !PT ;  /* 0x8000000003027812 */ /* 0x000fc800078ec0ff */
[----:B------:R-:W-:-:S04]  /*8a60*/  SHF.R.U32.HI R3, RZ, 0x18, R2 ;  /* 0x00000018ff037819 */ /* 0x000fc80000011602 */
[----:B------:R-:W-:-:S04]  /*8a70*/  LOP3.LUT R0, R0, R3, RZ, 0xfc, !PT ;  /* 0x0000000300007212 */ /* 0x000fc800078efcff */
[----:B------:R-:W-:-:S07]  /*8a80*/  PRMT R8, R0, 0x7610, R8 ;  /* 0x0000761000087816 */ /* 0x000fce0000000008 */
.L_x_1060:
[----:B------:R-:W-:Y:S05]  /*8a90*/  BSYNC B0 ;  /* 0x0000000000007941 */ /* 0x000fea0003800000 */
.L_x_1059:
[----:B------:R0:W-:Y:S01]  /*8aa0*/  STG.E.U8 desc[UR36][R16.64], R8 ;  /* 0x0000000810007986 */ /* 0x0001e2000c101124 */
[----:B------:R-:W-:Y:S05]  /*8ab0*/  BRA `(.L_x_1036) ;  /* 0x0000000000b87947 */ /* 0x000fea0003800000 */
.L_x_1053:
[----:B------:R-:W-:-:S13]  /*8ac0*/  ISETP.NE.AND P0, PT, R0, 0x1c, PT ;  /* 0x0000001c0000780c */ /* 0x000fda0003f05270 */
[----:B------:R-:W-:Y:S05]  /*8ad0*/  @!P0 BRA `(.L_x_1062) ;  /* 0x0000000000a48947 */ /* 0x000fea0003800000 */
[----:B------:R-:W-:-:S13]  /*8ae0*/  ISETP.NE.AND P0, PT, R0, 0x1d, PT ;  /* 0x0000001d0000780c */ /* 0x000fda0003f05270 */
[----:B------:R-:W-:Y:S05]  /*8af0*/  @!P0 BRA `(.L_x_1063) ;  /* 0x00000000008c8947 */ /* 0x000fea0003800000 */
[----:B------:R-:W-:-:S13]  /*8b00*/  ISETP.NE.AND P0, PT, R0, 0x2c, PT ;  /* 0x0000002c0000780c */ /* 0x000fda0003f05270 */
[----:B------:R-:W-:Y:S05]  /*8b10*/  @P0 BRA `(.L_x_1035) ;  /* 0x0000000000400947 */ /* 0x000fea0003800000 */
[----:B------:R-:W-:-:S05]  /*8b20*/  HADD2.F32 R3, -RZ, R22.H0_H0 ;  /* 0x20000016ff037230 */ /* 0x000fca0000004100 */
        /* <DEDUP_REMOVED lines=15> */
.L_x_1035:
        /* <DEDUP_REMOVED lines=16> */
.L_x_1064:
[----:B------:R-:W-:Y:S05]  /*8d20*/  BRA `(.L_x_1036) ;  /* 0x00000000001c7947 */ /* 0x000fea0003800000 */
.L_x_1063:
[----:B------:R-:W-:-:S06]  /*8d30*/  HADD2.F32 R2, -RZ, R22.H0_H0 ;  /* 0x20000016ff027230 */ /* 0x000fcc0000004100 */
[----:B------:R-:W0:Y:S02]  /*8d40*/  F2I.U64.TRUNC R2, R2 ;  /* 0x0000000200027311 */ /* 0x000e24000020d800 */
[----:B0-----:R0:W-:Y:S01]  /*8d50*/  STG.E.64 desc[UR36][R16.64], R2 ;  /* 0x0000000210007986 */ /* 0x0011e2000c101b24 */
[----:B------:R-:W-:Y:S05]  /*8d60*/  BRA `(.L_x_1036) ;  /* 0x00000000000c7947 */ /* 0x000fea0003800000 */
.L_x_1062:
[----:B------:R-:W-:-:S04]  /*8d70*/  HADD2.F32 R22, -RZ, R22.H0_H0 ;  /* 0x20000016ff167230 */ /* 0x000fc80000004100 */
[----:B------:R-:W0:Y:S02]  /*8d80*/  F2I.FTZ.U32.TRUNC.NTZ R3, R22 ;  /* 0x0000001600037305 */ /* 0x000e24000021f000 */
[----:B0-----:R0:W-:Y:S02]  /*8d90*/  STG.E desc[UR36][R16.64], R3 ;  /* 0x0000000310007986 */ /* 0x0011e4000c101924 */
.L_x_1036:
[----:B------:R-:W-:-:S07]  /*8da0*/  VIADD R19, R19, 0x80 ;  /* 0x0000008013137836 */ /* 0x000fce0000000000 */
.L_x_963:
[----:B------:R-:W-:Y:S05]  /*8db0*/  BSYNC B6 ;  /* 0x0000000000067941 */ /* 0x000fea0003800000 */
.L_x_962:
        /* <DEDUP_REMOVED lines=358> */
.L_x_1067:
        /* <DEDUP_REMOVED lines=23> */
.L_x_1071:
[----:B------:R-:W2:Y:S02]  /*a590*/  LDG.E.U8 R2, desc[UR36][R2.64] ;  /* 0x0000002402027981 */ /* 0x000ea4000c1e1100 */
[----:B--2---:R-:W-:-:S04]  /*a5a0*/  I2FP.F32.U32 R0, R2 ;  /* 0x0000000200007245 */ /* 0x004fc80000201000 */
[----:B------:R-:W-:-:S04]  /*a5b0*/  F2FP.F16.F32.PACK_AB R0, RZ, R0 ;  /* 0x00000000ff00723e */ /* 0x000fc800000000ff */
[----:B------:R-:W-:Y:S01]  /*a5c0*/  PRMT R22, R0, 0x7610, R22 ;  /* 0x0000761000167816 */ /* 0x000fe20000000016 */
[----:B------:R-:W-:Y:S06]  /*a5d0*/  BRA `(.L_x_1073) ;  /* 0x0000000c00bc7947 */ /* 0x000fec0003800000 */
.L_x_1070:
        /* <DEDUP_REMOVED lines=11> */
.L_x_1075:
[----:B------:R-:W2:Y:S02]  /*a690*/  LDG.E R2, desc[UR36][R2.64] ;  /* 0x0000002402027981 */ /* 0x000ea4000c1e1900 */
[----:B--2---:R-:W-:-:S04]  /*a6a0*/  I2FP.F32.S32 R0, R2 ;  /* 0x0000000200007245 */ /* 0x004fc80000201400 */
[----:B------:R-:W-:-:S04]  /*a6b0*/  F2FP.F16.F32.PACK_AB R0, RZ, R0 ;  /* 0x00000000ff00723e */ /* 0x000fc800000000ff */
[----:B------:R-:W-:Y:S01]  /*a6c0*/  PRMT R22, R0, 0x7610, R22 ;  /* 0x0000761000167816 */ /* 0x000fe20000000016 */
[----:B------:R-:W-:Y:S06]  /*a6d0*/  BRA `(.L_x_1073) ;  /* 0x0000000c007c7947 */ /* 0x000fec0003800000 */
.L_x_1074:
[----:B------:R-:W2:Y:S02]  /*a6e0*/  LDG.E.U16 R2, desc[UR36][R2.64] ;  /* 0x0000002402027981 */ /* 0x000ea4000c1e1500 */
[----:B--2---:R-:W0:Y:S02]  /*a6f0*/  I2F.S16 R0, R2 ;  /* 0x0000000200007306 */ /* 0x004e240000101400 */
[----:B0-----:R-:W-:-:S04]  /*a700*/  F2FP.F16.F32.PACK_AB R0, RZ, R0 ;  /* 0x00000000ff00723e */ /* 0x001fc800000000ff */
[----:B------:R-:W-:Y:S01]  /*a710*/  PRMT R22, R0, 0x7610, R22 ;  /* 0x0000761000167816 */ /* 0x000fe20000000016 */
[----:B------:R-:W-:Y:S06]  /*a720*/  BRA `(.L_x_1073) ;  /* 0x0000000c00687947 */ /* 0x000fec0003800000 */
.L_x_1069:
        /* <DEDUP_REMOVED lines=9> */
.L_x_1077:
[----:B------:R0:W5:Y:S01]  /*a7c0*/  LDG.E.U16 R22, desc[UR36][R2.64] ;  /* 0x0000002402167981 */ /* 0x000162000c1e1500 */
[----:B------:R-:W-:Y:S05]  /*a7d0*/  BRA `(.L_x_1073) ;  /* 0x0000000c003c7947 */ /* 0x000fea0003800000 */
.L_x_1076:
        /* <DEDUP_REMOVED lines=9> */
.L_x_1079:
[----:B------:R1:W5:Y:S01]  /*a870*/  LDG.E.U16 R22, desc[UR36][R2.64] ;  /* 0x0000002402167981 */ /* 0x000362000c1e1500 */
[----:B------:R-:W-:Y:S05]  /*a880*/  BRA `(.L_x_1073) ;  /* 0x0000000c00107947 */ /* 0x000fea0003800000 */
.L_x_1078:
        /* <DEDUP_REMOVED lines=9> */
.L_x_1068:
        /* <DEDUP_REMOVED lines=14> */
.L_x_1082:
        /* <DEDUP_REMOVED lines=9> */
.L_x_1081:
        /* <DEDUP_REMOVED lines=28> */
.L_x_1084:
        /* <DEDUP_REMOVED lines=15> */
.L_x_1083:
[----:B------:R-:W2:Y:S02]  /*ad40*/  LDG.E.U16 R0, desc[UR36][R2.64] ;  /* 0x0000002402007981 */ /* 0x000ea4000c1e1500 */
[----:B--2---:R-:W-:-:S05]  /*ad50*/  IMAD.U32 R0, R0, 0x10000, RZ ;  /* 0x0001000000007824 */ /* 0x004fca00078e00ff */
[----:B------:R-:W-:-:S04]  /*ad60*/  F2FP.F16.F32.PACK_AB R0, RZ, R0 ;  /* 0x00000000ff00723e */ /* 0x000fc800000000ff */
[----:B------:R-:W-:Y:S01]  /*ad70*/  PRMT R22, R0, 0x7610, R22 ;  /* 0x0000761000167816 */ /* 0x000fe20000000016 */
[----:B------:R-:W-:Y:S06]  /*ad80*/  BRA `(.L_x_1073) ;  /* 0x0000000400d07947 */ /* 0x000fec0003800000 */
.L_x_1080:
        /* <DEDUP_REMOVED lines=13> */
.L_x_1087:
        /* <DEDUP_REMOVED lines=21> */
.L_x_1091:
[----:B------:R-:W-:Y:S05]  /*afb0*/  BSYNC B1 ;  /* 0x0000000000017941 */ /* 0x000fea0003800000 */
.L_x_1090:
[----:B------:R-:W-:Y:S01]  /*afc0*/  LEA R3, R0, 0x3b800000, 0x17 ;  /* 0x3b80000000037811 */ /* 0x000fe200078eb8ff */
[----:B------:R-:W-:-:S05]  /*afd0*/  IMAD.SHL.U32 R0, R2, 0x100000, RZ ;  /* 0x0010000002007824 */ /* 0x000fca00078e00ff */
[----:B------:R-:W-:-:S07]  /*afe0*/  LOP3.LUT R0, R3, R0, R4, 0xfe, !PT ;  /* 0x0000000003007212 */ /* 0x000fce00078efe04 */
.L_x_1089:
[----:B------:R-:W-:Y:S05]  /*aff0*/  BSYNC B0 ;  /* 0x0000000000007941 */ /* 0x000fea0003800000 */
.L_x_1088:
[----:B------:R-:W-:-:S04]  /*b000*/  F2FP.F16.F32.PACK_AB R0, RZ, R0 ;  /* 0x00000000ff00723e */ /* 0x000fc800000000ff */
[----:B------:R-:W-:Y:S01]  /*b010*/  PRMT R22, R0, 0x7610, R22 ;  /* 0x0000761000167816 */ /* 0x000fe20000000016 */
[----:B------:R-:W-:Y:S06]  /*b020*/  BRA `(.L_x_1073) ;  /* 0x0000000400287947 */ /* 0x000fec0003800000 */
.L_x_1086:
        /* <DEDUP_REMOVED lines=21> */
.L_x_1095:
[----:B------:R-:W-:Y:S05]  /*b180*/  BSYNC B1 ;  /* 0x0000000000017941 */ /* 0x000fea0003800000 */
.L_x_1094:
[----:B------:R-:W-:Y:S01]  /*b190*/  LEA R3, R0, 0x37800000, 0x17 ;  /* 0x3780000000037811 */ /* 0x000fe200078eb8ff */
[----:B------:R-:W-:-:S05]  /*b1a0*/  IMAD.SHL.U32 R0, R2, 0x200000, RZ ;  /* 0x0020000002007824 */ /* 0x000fca00078e00ff */
[----:B------:R-:W-:-:S07]  /*b1b0*/  LOP3.LUT R0, R3, R0, R4, 0xfe, !PT ;  /* 0x0000000003007212 */ /* 0x000fce00078efe04 */
.L_x_1093:
[----:B------:R-:W-:Y:S05]  /*b1c0*/  BSYNC B0 ;  /* 0x0000000000007941 */ /* 0x000fea0003800000 */
.L_x_1092:
[----:B------:R-:W-:-:S04]  /*b1d0*/  F2FP.F16.F32.PACK_AB R0, RZ, R0 ;  /* 0x00000000ff00723e */ /* 0x000fc800000000ff */
[----:B------:R-:W-:Y:S01]  /*b1e0*/  PRMT R22, R0, 0x7610, R22 ;  /* 0x0000761000167816 */ /* 0x000fe20000000016 */
[----:B------:R-:W-:Y:S06]  /*b1f0*/  BRA `(.L_x_1073) ;  /* 0x0000000000b47947 */ /* 0x000fec0003800000 */
.L_x_1085:
        /* <DEDUP_REMOVED lines=14> */
.L_x_1099:
[----:B------:R-:W-:Y:S05]  /*b2e0*/  BSYNC B0 ;  /* 0x0000000000007941 */ /* 0x000fea0003800000 */
.L_x_1098:
[----:B------:R-:W-:-:S04]  /*b2f0*/  F2FP.F16.F32.PACK_AB R0, RZ, R0 ;  /* 0x00000000ff00723e */ /* 0x000fc800000000ff */
[----:B------:R-:W-:Y:S01]  /*b300*/  PRMT R22, R0, 0x7610, R22 ;  /* 0x0000761000167816 */ /* 0x000fe20000000016 */
[----:B------:R-:W-:Y:S06]  /*b310*/  BRA `(.L_x_1073) ;  /* 0x00000000006c7947 */ /* 0x000fec0003800000 */
.L_x_1072:
        /* <DEDUP_REMOVED lines=16> */
.L_x_1100:
[----:B------:R-:W-:Y:S01]  /*b420*/  PRMT R22, RZ, 0x7610, R22 ;  /* 0x00007610ff167816 */ /* 0x000fe20000000016 */
[----:B------:R-:W-:Y:S06]  /*b430*/  BRA `(.L_x_1073) ;  /* 0x0000000000247947 */ /* 0x000fec0003800000 */
.L_x_1097:
[----:B------:R-:W2:Y:S02]  /*b440*/  LDG.E.64 R2, desc[UR36][R2.64] ;  /* 0x0000002402027981 */ /* 0x000ea4000c1e1b00 */
[----:B--2---:R-:W0:Y:S02]  /*b450*/  I2F.U64 R0, R2 ;  /* 0x0000000200007312 */ /* 0x004e240000301000 */
[----:B0-----:R-:W-:-:S04]  /*b460*/  F2FP.F16.F32.PACK_AB R0, RZ, R0 ;  /* 0x00000000ff00723e */ /* 0x001fc800000000ff */
[----:B------:R-:W-:Y:S01]  /*b470*/  PRMT R22, R0, 0x7610, R22 ;  /* 0x0000761000167816 */ /* 0x000fe20000000016 */
[----:B------:R-:W-:Y:S06]  /*b480*/  BRA `(.L_x_1073) ;  /* 0x0000000000107947 */ /* 0x000fec0003800000 */
.L_x_1096:
[----:B------:R-:W2:Y:S02]  /*b490*/  LDG.E R2, desc[UR36][R2.64] ;  /* 0x0000002402027981 */ /* 0x000ea4000c1e1900 */
[----:B--2---:R-:W-:-:S04]  /*b4a0*/  I2FP.F32.U32 R0, R2 ;  /* 0x0000000200007245 */ /* 0x004fc80000201000 */
[----:B------:R-:W-:-:S04]  /*b4b0*/  F2FP.F16.F32.PACK_AB R0, RZ, R0 ;  /* 0x00000000ff00723e */ /* 0x000fc800000000ff */
[----:B------:R-:W-:-:S07]  /*b4c0*/  PRMT R22, R0, 0x7610, R22 ;  /* 0x0000761000167816 */ /* 0x000fce0000000016 */
.L_x_1073:
        /* <DEDUP_REMOVED lines=19> */
.L_x_1104:
[----:B------:R-:W2:Y:S02]  /*b600*/  LDG.E.U8 R2, desc[UR36][R2.64] ;  /* 0x0000002402027981 */ /* 0x000ea4000c1e1100 */
[----:B--2---:R-:W-:-:S04]  /*b610*/  I2FP.F32.U32 R0, R2 ;  /* 0x0000000200007245 */ /* 0x004fc80000201000 */
[----:B------:R-:W-:Y:S01]  /*b620*/  F2FP.F16.F32.PACK_AB R0, RZ, R0 ;  /* 0x00000000ff00723e */ /* 0x000fe200000000ff */
[----:B------:R-:W-:Y:S06]  /*b630*/  BRA `(.L_x_1106) ;  /* 0x0000000c00887947 */ /* 0x000fec0003800000 */
.L_x_1103:
        /* <DEDUP_REMOVED lines=10> */
.L_x_1108:
[----:B------:R-:W2:Y:S02]  /*b6e0*/  LDG.E R2, desc[UR36][R2.64] ;  /* 0x0000002402027981 */ /* 0x000ea4000c1e1900 */
[----:B--2---:R-:W-:-:S04]  /*b6f0*/  I2FP.F32.S32 R0, R2 ;  /* 0x0000000200007245 */ /* 0x004fc80000201400 */
[----:B------:R-:W-:Y:S01]  /*b700*/  F2FP.F16.F32.PACK_AB R0, RZ, R0 ;  /* 0x00000000ff00723e */ /* 0x000fe200000000ff */
[----:B------:R-:W-:Y:S06]  /*b710*/  BRA `(.L_x_1106) ;  /* 0x0000000c00507947 */ /* 0x000fec0003800000 */
.L_x_1107:
[----:B------:R-:W2:Y:S02]  /*b720*/  LDG.E.U16 R2, desc[UR36][R2.64] ;  /* 0x0000002402027981 */ /* 0x000ea4000c1e1500 */
[----:B--2---:R-:W0:Y:S02]  /*b730*/  I2F.S16 R0, R2 ;  /* 0x0000000200007306 */ /* 0x004e240000101400 */
[----:B0-----:R-:W-:Y:S01]  /*b740*/  F2FP.F16.F32.PACK_AB R0, RZ, R0 ;  /* 0x00000000ff00723e */ /* 0x001fe200000000ff */
[----:B------:R-:W-:Y:S06]  /*b750*/  BRA `(.L_x_1106) ;  /* 0x0000000c00407947 */ /* 0x000fec0003800000 */
.L_x_1102:
        /* <DEDUP_REMOVED lines=9> */
.L_x_1110:
[----:B------:R0:W5:Y:S01]  /*b7f0*/  LDG.E.U16 R0, desc[UR36][R2.64] ;  /* 0x0000002402007981 */ /* 0x000162000c1e1500 */
[----:B------:R-:W-:Y:S05]  /*b800*/  BRA `(.L_x_1106) ;  /* 0x0000000c00147947 */ /* 0x000fea0003800000 */
.L_x_1109:
        /* <DEDUP_REMOVED lines=9> */
.L_x_1112:
[----:B------:R1:W5:Y:S01]  /*b8a0*/  LDG.E.U16 R0, desc[UR36][R2.64] ;  /* 0x0000002402007981 */ /* 0x000362000c1e1500 */
[----:B------:R-:W-:Y:S05]  /*b8b0*/  BRA `(.L_x_1106) ;  /* 0x0000000800e87947 */ /* 0x000fea0003800000 */
.L_x_1111:
        /* <DEDUP_REMOVED lines=8> */
.L_x_1101:
        /* <DEDUP_REMOVED lines=13> */
.L_x_1115:
        /* <DEDUP_REMOVED lines=8> */
.L_x_1114:
        /* <DEDUP_REMOVED lines=28> */
.L_x_1117:
        /* <DEDUP_REMOVED lines=15> */
.L_x_1116:
[----:B------:R-:W2:Y:S02]  /*bd40*/  LDG.E.U16 R0, desc[UR36][R2.64] ;  /* 0x0000002402007981 */ /* 0x000ea4000c1e1500 */
[----:B--2---:R-:W-:-:S05]  /*bd50*/  IMAD.U32 R0, R0, 0x10000, RZ ;  /* 0x0001000000007824 */ /* 0x004fca00078e00ff */
[----:B------:R-:W-:Y:S01]  /*bd60*/  F2FP.F16.F32.PACK_AB R0, RZ, R0 ;  /* 0x00000000ff00723e */ /* 0x000fe200000000ff */
[----:B------:R-:W-:Y:S06]  /*bd70*/  BRA `(.L_x_1106) ;  /* 0x0000000400b87947 */ /* 0x000fec0003800000 */
.L_x_1113:
        /* <DEDUP_REMOVED lines=12> */
.L_x_1120:
        /* <DEDUP_REMOVED lines=21> */
.L_x_1124:
[----:B------:R-:W-:Y:S05]  /*bf90*/  BSYNC B1 ;  /* 0x0000000000017941 */ /* 0x000fea0003800000 */
.L_x_1123:
[----:B------:R-:W-:Y:S01]  /*bfa0*/  LEA R3, R0, 0x3b800000, 0x17 ;  /* 0x3b80000000037811 */ /* 0x000fe200078eb8ff */
[----:B------:R-:W-:-:S05]  /*bfb0*/  IMAD.SHL.U32 R0, R2, 0x100000, RZ ;  /* 0x0010000002007824 */ /* 0x000fca00078e00ff */
[----:B------:R-:W-:-:S07]  /*bfc0*/  LOP3.LUT R0, R3, R0, R4, 0xfe, !PT ;  /* 0x0000000003007212 */ /* 0x000fce00078efe04 */
.L_x_1122:
[----:B------:R-:W-:Y:S05]  /*bfd0*/  BSYNC B0 ;  /* 0x0000000000007941 */ /* 0x000fea0003800000 */
.L_x_1121:
[----:B------:R-:W-:Y:S01]  /*bfe0*/  F2FP.F16.F32.PACK_AB R0, RZ, R0 ;  /* 0x00000000ff00723e */ /* 0x000fe200000000ff */
[----:B------:R-:W-:Y:S06]  /*bff0*/  BRA `(.L_x_1106) ;  /* 0x0000000400187947 */ /* 0x000fec0003800000 */
.L_x_1119:
        /* <DEDUP_REMOVED lines=21> */
.L_x_1128:
[----:B------:R-:W-:Y:S05]  /*c150*/  BSYNC B1 ;  /* 0x0000000000017941 */ /* 0x000fea0003800000 */
.L_x_1127:
[----:B------:R-:W-:Y:S01]  /*c160*/  LEA R3, R0, 0x37800000, 0x17 ;  /* 0x3780000000037811 */ /* 0x000fe200078eb8ff */
[----:B------:R-:W-:-:S05]  /*c170*/  IMAD.SHL.U32 R0, R2, 0x200000, RZ ;  /* 0x0020000002007824 */ /* 0x000fca00078e00ff */
[----:B------:R-:W-:-:S07]  /*c180*/  LOP3.LUT R0, R3, R0, R4, 0xfe, !PT ;  /* 0x0000000003007212 */ /* 0x000fce00078efe04 */
.L_x_1126:
[----:B------:R-:W-:Y:S05]  /*c190*/  BSYNC B0 ;  /* 0x0000000000007941 */ /* 0x000fea0003800000 */
.L_x_1125:
[----:B------:R-:W-:Y:S01]  /*c1a0*/  F2FP.F16.F32.PACK_AB R0, RZ, R0 ;  /* 0x00000000ff00723e */ /* 0x000fe200000000ff */
[----:B------:R-:W-:Y:S06]  /*c1b0*/  BRA `(.L_x_1106) ;  /* 0x0000000000a87947 */ /* 0x000fec0003800000 */
.L_x_1118:
        /* <DEDUP_REMOVED lines=14> */
.L_x_1132:
[----:B------:R-:W-:Y:S05]  /*c2a0*/  BSYNC B0 ;  /* 0x0000000000007941 */ /* 0x000fea0003800000 */
.L_x_1131:
[----:B------:R-:W-:Y:S01]  /*c2b0*/  F2FP.F16.F32.PACK_AB R0, RZ, R0 ;  /* 0x00000000ff00723e */ /* 0x000fe200000000ff */
[----:B------:R-:W-:Y:S06]  /*c2c0*/  BRA `(.L_x_1106) ;  /* 0x0000000000647947 */ /* 0x000fec0003800000 */
.L_x_1105:
        /* <DEDUP_REMOVED lines=16> */
.L_x_1133:
[----:B------:R-:W-:Y:S01]  /*c3d0*/  PRMT R0, RZ, 0x7610, R0 ;  /* 0x00007610ff007816 */ /* 0x000fe20000000000 */
[----:B------:R-:W-:Y:S06]  /*c3e0*/  BRA `(.L_x_1106) ;  /* 0x00000000001c7947 */ /* 0x000fec0003800000 */
.L_x_1130:
[----:B------:R-:W2:Y:S02]  /*c3f0*/  LDG.E.64 R2, desc[UR36][R2.64] ;  /* 0x0000002402027981 */ /* 0x000ea4000c1e1b00 */
[----:B--2---:R-:W0:Y:S02]  /*c400*/  I2F.U64 R0, R2 ;  /* 0x0000000200007312 */ /* 0x004e240000301000 */
[----:B0-----:R-:W-:Y:S01]  /*c410*/  F2FP.F16.F32.PACK_AB R0, RZ, R0 ;  /* 0x00000000ff00723e */ /* 0x001fe200000000ff */
[----:B------:R-:W-:Y:S06]  /*c420*/  BRA `(.L_x_1106) ;  /* 0x00000000000c7947 */ /* 0x000fec0003800000 */
.L_x_1129:
[----:B------:R-:W2:Y:S02]  /*c430*/  LDG.E R2, desc[UR36][R2.64] ;  /* 0x0000002402027981 */ /* 0x000ea4000c1e1900 */
[----:B--2---:R-:W-:-:S04]  /*c440*/  I2FP.F32.U32 R0, R2 ;  /* 0x0000000200007245 */ /* 0x004fc80000201000 */
[----:B------:R-:W-:-:S07]  /*c450*/  F2FP.F16.F32.PACK_AB R0, RZ, R0 ;  /* 0x00000000ff00723e */ /* 0x000fce00000000ff */
.L_x_1106:
        /* <DEDUP_REMOVED lines=25> */
.L_x_1137:
[----:B------:R-:W-:-:S06]  /*c5f0*/  HADD2.F32 R3, -RZ, R22.H0_H0 ;  /* 0x20000016ff037230 */ /* 0x000fcc0000004100 */
[----:B------:R-:W0:Y:S02]  /*c600*/  F2I.S64.TRUNC R2, R3 ;  /* 0x0000000300027311 */ /* 0x000e24000020d900 */
[----:B0-----:R0:W-:Y:S01]  /*c610*/  STG.E.U8 desc[UR36][R16.64], R2 ;  /* 0x0000000210007986 */ /* 0x0011e2000c101124 */
[----:B------:R-:W-:Y:S05]  /*c620*/  BRA `(.L_x_1139) ;  /* 0x0000000c00847947 */ /* 0x000fea0003800000 */
.L_x_1136:
        /* <DEDUP_REMOVED lines=10> */
.L_x_1141:
[----:B------:R-:W-:-:S04]  /*c6d0*/  HADD2.F32 R22, -RZ, R22.H0_H0 ;  /* 0x20000016ff167230 */ /* 0x000fc80000004100 */
[----:B------:R-:W0:Y:S02]  /*c6e0*/  F2I.FTZ.TRUNC.NTZ R3, R22 ;  /* 0x0000001600037305 */ /* 0x000e24000021f100 */
[----:B0-----:R0:W-:Y:S01]  /*c6f0*/  STG.E desc[UR36][R16.64], R3 ;  /* 0x0000000310007986 */ /* 0x0011e2000c101924 */
[----:B------:R-:W-:Y:S05]  /*c700*/  BRA `(.L_x_1139) ;  /* 0x0000000c004c7947 */ /* 0x000fea0003800000 */
.L_x_1140:
[----:B------:R-:W-:-:S04]  /*c710*/  HADD2.F32 R22, -RZ, R22.H0_H0 ;  /* 0x20000016ff167230 */ /* 0x000fc80000004100 */
[----:B------:R-:W0:Y:S02]  /*c720*/  F2I.FTZ.TRUNC.NTZ R3, R22 ;  /* 0x0000001600037305 */ /* 0x000e24000021f100 */
[----:B0-----:R0:W-:Y:S01]  /*c730*/  STG.E.U16 desc[UR36][R16.64], R3 ;  /* 0x0000000310007986 */ /* 0x0011e2000c101524 */
[----:B------:R-:W-:Y:S05]  /*c740*/  BRA `(.L_x_1139) ;  /* 0x0000000c003c7947 */ /* 0x000fea0003800000 */
.L_x_1135:
        /* <DEDUP_REMOVED lines=9> */
.L_x_1143:
[----:B------:R0:W-:Y:S01]  /*c7e0*/  STG.E.U16 desc[UR36][R16.64], R22 ;  /* 0x0000001610007986 */ /* 0x0001e2000c101524 */
[----:B------:R-:W-:Y:S05]  /*c7f0*/  BRA `(.L_x_1139) ;  /* 0x0000000c00107947 */ /* 0x000fea0003800000 */
.L_x_1142:
        /* <DEDUP_REMOVED lines=10> */
.L_x_1145:
[----:B------:R-:W-:-:S05]  /*c8a0*/  HADD2.F32 R0, -RZ, R22.H0_H0 ;  /* 0x20000016ff007230 */ /* 0x000fca0000004100 */
[----:B------:R-:W-:-:S04]  /*c8b0*/  F2FP.F16.F32.PACK_AB R0, RZ, R0 ;  /* 0x00000000ff00723e */ /* 0x000fc800000000ff */
[----:B------:R-:W-:-:S05]  /*c8c0*/  PRMT R0, R0, 0x5410, RZ ;  /* 0x0000541000007816 */ /* 0x000fca00000000ff */
[----:B------:R0:W-:Y:S01]  /*c8d0*/  STG.E desc[UR36][R16.64], R0 ;  /* 0x0000000010007986 */ /* 0x0001e2000c101924 */
[----:B------:R-:W-:Y:S05]  /*c8e0*/  BRA `(.L_x_1139) ;  /* 0x0000000800d47947 */ /* 0x000fea0003800000 */
.L_x_1144:
[----:B------:R-:W-:-:S05]  /*c8f0*/  HADD2.F32 R2, -RZ, R22.H0_H0 ;  /* 0x20000016ff027230 */ /* 0x000fca0000004100 */
[----:B------:R-:W-:-:S06]  /*c900*/  FMUL.FTZ R2, R2, 1 ;  /* 0x3f80000002027820 */ /* 0x000fcc0000410000 */
[----:B------:R-:W0:Y:S02]  /*c910*/  F2F.F64.F32 R2, R2 ;  /* 0x0000000200027310 */ /* 0x000e240000201800 */
[----:B0-----:R0:W-:Y:S01]  /*c920*/  STG.E.64 desc[UR36][R16.64], R2 ;  /* 0x0000000210007986 */ /* 0x0011e2000c101b24 */
[----:B------:R-:W-:Y:S05]  /*c930*/  BRA `(.L_x_1139) ;  /* 0x0000000800c07947 */ /* 0x000fea0003800000 */
.L_x_1134:
        /* <DEDUP_REMOVED lines=13> */
.L_x_1148:
[----:B------:R-:W-:Y:S01]  /*ca10*/  HADD2.F32 R22, -RZ, R22.H0_H0 ;  /* 0x20000016ff167230 */ /* 0x000fe20000004100 */
[----:B------:R-:W-:-:S04]  /*ca20*/  CS2R R6, SRZ ;  /* 0x0000000000067805 */ /* 0x000fc8000001ff00 */
[----:B------:R-:W-:-:S06]  /*ca30*/  FMUL.FTZ R4, R22, 1 ;  /* 0x3f80000016047820 */ /* 0x000fcc0000410000 */
[----:B------:R-:W0:Y:S02]  /*ca40*/  F2F.F64.F32 R4, R4 ;  /* 0x0000000400047310 */ /* 0x000e240000201800 */
[----:B0-----:R0:W-:Y:S01]  /*ca50*/  STG.E.128 desc[UR36][R16.64], R4 ;  /* 0x0000000410007986 */ /* 0x0011e2000c101d24 */
[----:B------:R-:W-:Y:S05]  /*ca60*/  BRA `(.L_x_1139) ;  /* 0x0000000800747947 */ /* 0x000fea0003800000 */
.L_x_1147:
        /* <DEDUP_REMOVED lines=21> */
.L_x_1152:
[----:B------:R-:W-:Y:S05]  /*cbc0*/  BSYNC B0 ;  /* 0x0000000000007941 */ /* 0x000fea0003800000 */
.L_x_1151:
[----:B------:R-:W-:-:S05]  /*cbd0*/  LOP3.LUT R3, R0, R3, RZ, 0xfc, !PT ;  /* 0x0000000300037212 */ /* 0x000fca00078efcff */
[----:B------:R0:W-:Y:S01]  /*cbe0*/  STG.E.U8 desc[UR36][R16.64], R3 ;  /* 0x0000000310007986 */ /* 0x0001e2000c101124 */
[----:B------:R-:W-:Y:S05]  /*cbf0*/  BRA `(.L_x_1139) ;  /* 0x0000000800107947 */ /* 0x000fea0003800000 */
.L_x_1150:
        /* <DEDUP_REMOVED lines=13> */
.L_x_1154:
[----:B------:R-:W-:Y:S01]  /*ccd0*/  IMAD.MOV.U32 R0, RZ, RZ, 0x7f ;  /* 0x0000007fff007424 */ /* 0x000fe200078e00ff */
[----:B------:R-:W-:-:S04]  /*cce0*/  ISETP.GT.U32.AND P0, PT, R2, 0x7f800000, PT ;  /* 0x7f8000000200780c */ /* 0x000fc80003f04070 */
[----:B------:R-:W-:-:S09]  /*ccf0*/  SEL R0, R0, 0x7c, P0 ;  /* 0x0000007c00007807 */ /* 0x000fd20000000000 */
.L_x_1155:
[----:B------:R-:W-:Y:S05]  /*cd00*/  BSYNC B0 ;  /* 0x0000000000007941 */ /* 0x000fea0003800000 */
.L_x_1153:
[----:B------:R-:W-:-:S04]  /*cd10*/  LOP3.LUT R2, R3, 0x80000000, RZ, 0xc0, !PT ;  /* 0x8000000003027812 */ /* 0x000fc800078ec0ff */
[----:B------:R-:W-:-:S04]  /*cd20*/  SHF.R.U32.HI R3, RZ, 0x18, R2 ;  /* 0x00000018ff037819 */ /* 0x000fc80000011602 */
[----:B------:R-:W-:-:S05]  /*cd30*/  LOP3.LUT R3, R0, R3, RZ, 0xfc, !PT ;  /* 0x0000000300037212 */ /* 0x000fca00078efcff */
[----:B------:R0:W-:Y:S01]  /*cd40*/  STG.E.U8 desc[UR36][R16.64], R3 ;  /* 0x0000000310007986 */ /* 0x0001e2000c101124 */
[----:B------:R-:W-:Y:S05]  /*cd50*/  BRA `(.L_x_1139) ;  /* 0x0000000400b87947 */ /* 0x000fea0003800000 */
.L_x_1149:
[----:B------:R-:W-:-:S05]  /*cd60*/  HADD2.F32 R0, -RZ, R22.H0_H0 ;  /* 0x20000016ff007230 */ /* 0x000fca0000004100 */
[----:B------:R-:W-:-:S05]  /*cd70*/  F2FP.BF16.F32.PACK_AB R0, RZ, R0 ;  /* 0x00000000ff00723e */ /* 0x000fca00000010ff */
[----:B------:R0:W-:Y:S01]  /*cd80*/  STG.E.U16 desc[UR36][R16.64], R0 ;  /* 0x0000000010007986 */ /* 0x0001e2000c101524 */
[----:B------:R-:W-:Y:S05]  /*cd90*/  BRA `(.L_x_1139) ;  /* 0x0000000400a87947 */ /* 0x000fea0003800000 */
.L_x_1146:
        /* <DEDUP_REMOVED lines=12> */
.L_x_1158:
        /* <DEDUP_REMOVED lines=17> */
.L_x_1161:
[----:B------:R-:W-:-:S04]  /*cf70*/  LOP3.LUT R2, R3, 0x80000000, RZ, 0xc0, !PT ;  /* 0x8000000003027812 */ /* 0x000fc800078ec0ff */
[----:B------:R-:W-:-:S04]  /*cf80*/  SHF.R.U32.HI R3, RZ, 0x18, R2 ;  /* 0x00000018ff037819 */ /* 0x000fc80000011602 */
[----:B------:R-:W-:-:S04]  /*cf90*/  LOP3.LUT R0, R0, R3, RZ, 0xfc, !PT ;  /* 0x0000000300007212 */ /* 0x000fc800078efcff */
[----:B------:R-:W-:-:S07]  /*cfa0*/  PRMT R8, R0, 0x7610, R8 ;  /* 0x0000761000087816 */ /* 0x000fce0000000008 */
.L_x_1160:
[----:B------:R-:W-:Y:S05]  /*cfb0*/  BSYNC B0 ;  /* 0x0000000000007941 */ /* 0x000fea0003800000 */
.L_x_1159:
[----:B------:R3:W-:Y:S01]  /*cfc0*/  STG.E.U8 desc[UR36][R16.64], R8 ;  /* 0x0000000810007986 */ /* 0x0007e2000c101124 */
[----:B------:R-:W-:Y:S05]  /*cfd0*/  BRA `(.L_x_1139) ;  /* 0x0000000400187947 */ /* 0x000fea0003800000 */
.L_x_1157:
        /* <DEDUP_REMOVED lines=17> */
.L_x_1164:
[----:B------:R-:W-:-:S04]  /*d0f0*/  LOP3.LUT R2, R3, 0x80000000, RZ, 0xc0, !PT ;  /* 0x8000000003027812 */ /* 0x000fc800078ec0ff */
[----:B------:R-:W-:-:S04]  /*d100*/  SHF.R.U32.HI R3, RZ, 0x18, R2 ;  /* 0x00000018ff037819 */ /* 0x000fc80000011602 */
[----:B------:R-:W-:-:S04]  /*d110*/  LOP3.LUT R0, R0, R3, RZ, 0xfc, !PT ;  /* 0x0000000300007212 */ /* 0x000fc800078efcff */
[----:B------:R-:W-:-:S07]  /*d120*/  PRMT R8, R0, 0x7610, R8 ;  /* 0x0000761000087816 */ /* 0x000fce0000000008 */
.L_x_1163:
[----:B------:R-:W-:Y:S05]  /*d130*/  BSYNC B0 ;  /* 0x0000000000007941 */ /* 0x000fea0003800000 */
.L_x_1162:
[----:B------:R0:W-:Y:S01]  /*d140*/  STG.E.U8 desc[UR36][R16.64], R8 ;  /* 0x0000000810007986 */ /* 0x0001e2000c101124 */
[----:B------:R-:W-:Y:S05]  /*d150*/  BRA `(.L_x_1139) ;  /* 0x0000000000b87947 */ /* 0x000fea0003800000 */
.L_x_1156:
        /* <DEDUP_REMOVED lines=22> */
.L_x_1138:
        /* <DEDUP_REMOVED lines=16> */
.L_x_1167:
[----:B------:R-:W-:Y:S05]  /*d3c0*/  BRA `(.L_x_1139) ;  /* 0x00000000001c7947 */ /* 0x000fea0003800000 */
.L_x_1166:
[----:B------:R-:W-:-:S06]  /*d3d0*/  HADD2.F32 R2, -RZ, R22.H0_H0 ;  /* 0x20000016ff027230 */ /* 0x000fcc0000004100 */
[----:B------:R-:W0:Y:S02]  /*d3e0*/  F2I.U64.TRUNC R2, R2 ;  /* 0x0000000200027311 */ /* 0x000e24000020d800 */
[----:B0-----:R1:W-:Y:S01]  /*d3f0*/  STG.E.64 desc[UR36][R16.64], R2 ;  /* 0x0000000210007986 */ /* 0x0013e2000c101b24 */
[----:B------:R-:W-:Y:S05]  /*d400*/  BRA `(.L_x_1139) ;  /* 0x00000000000c7947 */ /* 0x000fea0003800000 */
.L_x_1165:
[----:B------:R-:W-:-:S04]  /*d410*/  HADD2.F32 R22, -RZ, R22.H0_H0 ;  /* 0x20000016ff167230 */ /* 0x000fc80000004100 */
[----:B------:R-:W0:Y:S02]  /*d420*/  F2I.FTZ.U32.TRUNC.NTZ R3, R22 ;  /* 0x0000001600037305 */ /* 0x000e24000021f000 */
[----:B0-----:R0:W-:Y:S02]  /*d430*/  STG.E desc[UR36][R16.64], R3 ;  /* 0x0000000310007986 */ /* 0x0011e4000c101924 */
.L_x_1139:
[----:B------:R-:W-:-:S07]  /*d440*/  VIADD R19, R19, 0x80 ;  /* 0x0000008013137836 */ /* 0x000fce0000000000 */
.L_x_1066:
[----:B------:R-:W-:Y:S05]  /*d450*/  BSYNC B6 ;  /* 0x0000000000067941 */ /* 0x000fea0003800000 */
.L_x_1065:
        /* <DEDUP_REMOVED lines=357> */
.L_x_1168:
        /* <DEDUP_REMOVED lines=23> */
.L_x_1172:
[----:B------:R-:W2:Y:S02]  /*ec20*/  LDG.E.U8 R2, desc[UR36][R2.64] ;  /* 0x0000002402027981 */ /* 0x000ea4000c1e1100 */
[----:B--2---:R-:W-:-:S04]  /*ec30*/  I2FP.F32.U32 R0, R2 ;  /* 0x0000000200007245 */ /* 0x004fc80000201000 */
[----:B------:R-:W-:-:S04]  /*ec40*/  F2FP.F16.F32.PACK_AB R0, RZ, R0 ;  /* 0x00000000ff00723e */ /* 0x000fc800000000ff */
[----:B------:R-:W-:Y:S01]  /*ec50*/  PRMT R19, R0, 0x7610, R19 ;  /* 0x0000761000137816 */ /* 0x000fe20000000013 */
[----:B------:R-:W-:Y:S06]  /*ec60*/  BRA `(.L_x_1174) ;  /* 0x0000000c00bc7947 */ /* 0x000fec0003800000 */
.L_x_1171:
        /* <DEDUP_REMOVED lines=11> */
.L_x_1176:
[----:B------:R-:W2:Y:S02]  /*ed20*/  LDG.E R2, desc[UR36][R2.64] ;  /* 0x0000002402027981 */ /* 0x000ea4000c1e1900 */
[----:B--2---:R-:W-:-:S04]  /*ed30*/  I2FP.F32.S32 R0, R2 ;  /* 0x0000000200007245 */ /* 0x004fc80000201400 */
[----:B------:R-:W-:-:S04]  /*ed40*/  F2FP.F16.F32.PACK_AB R0, RZ, R0 ;  /* 0x00000000ff00723e */ /* 0x000fc800000000ff */
[----:B------:R-:W-:Y:S01]  /*ed50*/  PRMT R19, R0, 0x7610, R19 ;  /* 0x0000761000137816 */ /* 0x000fe20000000013 */
[----:B------:R-:W-:Y:S06]  /*ed60*/  BRA `(.L_x_1174) ;  /* 0x0000000c007c7947 */ /* 0x000fec0003800000 */
.L_x_1175:
[----:B------:R-:W2:Y:S02]  /*ed70*/  LDG.E.U16 R2, desc[UR36][R2.64] ;  /* 0x0000002402027981 */ /* 0x000ea4000c1e1500 */
[----:B--2---:R-:W0:Y:S02]  /*ed80*/  I2F.S16 R0, R2 ;  /* 0x0000000200007306 */ /* 0x004e240000101400 */
[----:B0-----:R-:W-:-:S04]  /*ed90*/  F2FP.F16.F32.PACK_AB R0, RZ, R0 ;  /* 0x00000000ff00723e */ /* 0x001fc800000000ff */
[----:B------:R-:W-:Y:S01]  /*eda0*/  PRMT R19, R0, 0x7610, R19 ;  /* 0x0000761000137816 */ /* 0x000fe20000000013 */
[----:B------:R-:W-:Y:S06]  /*edb0*/  BRA `(.L_x_1174) ;  /* 0x0000000c00687947 */ /* 0x000fec0003800000 */
.L_x_1170:
        /* <DEDUP_REMOVED lines=9> */
.L_x_1178:
[----:B------:R1:W5:Y:S01]  /*ee50*/  LDG.E.U16 R19, desc[UR36][R2.64] ;  /* 0x0000002402137981 */ /* 0x000362000c1e1500 */
[----:B------:R-:W-:Y:S05]  /*ee60*/  BRA `(.L_x_1174) ;  /* 0x0000000c003c7947 */ /* 0x000fea0003800000 */
.L_x_1177:
        /* <DEDUP_REMOVED lines=9> */
.L_x_1180:
[----:B------:R0:W5:Y:S01]  /*ef00*/  LDG.E.U16 R19, desc[UR36][R2.64] ;  /* 0x0000002402137981 */ /* 0x000162000c1e1500 */
[----:B------:R-:W-:Y:S05]  /*ef10*/  BRA `(.L_x_1174) ;  /* 0x0000000c00107947 */ /* 0x000fea0003800000 */
.L_x_1179:
        /* <DEDUP_REMOVED lines=9> */
.L_x_1169:
        /* <DEDUP_REMOVED lines=14> */
.L_x_1183:
        /* <DEDUP_REMOVED lines=9> */
.L_x_1182:
        /* <DEDUP_REMOVED lines=28> */
.L_x_1185:
        /* <DEDUP_REMOVED lines=15> */
.L_x_1184:
[----:B------:R-:W2:Y:S02]  /*f3d0*/  LDG.E.U16 R0, desc[UR36][R2.64] ;  /* 0x0000002402007981 */ /* 0x000ea4000c1e1500 */
[----:B--2---:R-:W-:-:S05]  /*f3e0*/  IMAD.U32 R0, R0, 0x10000, RZ ;  /* 0x0001000000007824 */ /* 0x004fca00078e00ff */
[----:B------:R-:W-:-:S04]  /*f3f0*/  F2FP.F16.F32.PACK_AB R0, RZ, R0 ;  /* 0x00000000ff00723e */ /* 0x000fc800000000ff */
[----:B------:R-:W-:Y:S01]  /*f400*/  PRMT R19, R0, 0x7610, R19 ;  /* 0x0000761000137816 */ /* 0x000fe20000000013 */
[----:B------:R-:W-:Y:S06]  /*f410*/  BRA `(.L_x_1174) ;  /* 0x0000000400d07947 */ /* 0x000fec0003800000 */
.L_x_1181:
        /* <DEDUP_REMOVED lines=13> */
.L_x_1188:
        /* <DEDUP_REMOVED lines=21> */
.L_x_1192:
[----:B------:R-:W-:Y:S05]  /*f640*/  BSYNC B1 ;  /* 0x0000000000017941 */ /* 0x000fea0003800000 */
.L_x_1191:
[----:B------:R-:W-:Y:S01]  /*f650*/  LEA R3, R0, 0x3b800000, 0x17 ;  /* 0x3b80000000037811 */ /* 0x000fe200078eb8ff */
[----:B------:R-:W-:-:S05]  /*f660*/  IMAD.SHL.U32 R0, R2, 0x100000, RZ ;  /* 0x0010000002007824 */ /* 0x000fca00078e00ff */
[----:B------:R-:W-:-:S07]  /*f670*/  LOP3.LUT R0, R3, R0, R4, 0xfe, !PT ;  /* 0x0000000003007212 */ /* 0x000fce00078efe04 */
.L_x_1190:
[----:B------:R-:W-:Y:S05]  /*f680*/  BSYNC B0 ;  /* 0x0000000000007941 */ /* 0x000fea0003800000 */
.L_x_1189:
[----:B------:R-:W-:-:S04]  /*f690*/  F2FP.F16.F32.PACK_AB R0, RZ, R0 ;  /* 0x00000000ff00723e */ /* 0x000fc800000000ff */
[----:B------:R-:W-:Y:S01]  /*f6a0*/  PRMT R19, R0, 0x7610, R19 ;  /* 0x0000761000137816 */ /* 0x000fe20000000013 */
[----:B------:R-:W-:Y:S06]  /*f6b0*/  BRA `(.L_x_1174) ;  /* 0x0000000400287947 */ /* 0x000fec0003800000 */
.L_x_1187:
        /* <DEDUP_REMOVED lines=21> */
.L_x_1196:
[----:B------:R-:W-:Y:S05]  /*f810*/  BSYNC B1 ;  /* 0x0000000000017941 */ /* 0x000fea0003800000 */
.L_x_1195:
[----:B------:R-:W-:Y:S01]  /*f820*/  LEA R3, R0, 0x37800000, 0x17 ;  /* 0x3780000000037811 */ /* 0x000fe200078eb8ff */
[----:B------:R-:W-:-:S05]  /*f830*/  IMAD.SHL.U32 R0, R2, 0x200000, RZ ;  /* 0x0020000002007824 */ /* 0x000fca00078e00ff */
[----:B------:R-:W-:-:S07]  /*f840*/  LOP3.LUT R0, R3, R0, R4, 0xfe, !PT ;  /* 0x0000000003007212 */ /* 0x000fce00078efe04 */
.L_x_1194:
[----:B------:R-:W-:Y:S05]  /*f850*/  BSYNC B0 ;  /* 0x0000000000007941 */ /* 0x000fea0003800000 */
.L_x_1193:
[----:B------:R-:W-:-:S04]  /*f860*/  F2FP.F16.F32.PACK_AB R0, RZ, R0 ;  /* 0x00000000ff00723e */ /* 0x000fc800000000ff */
[----:B------:R-:W-:Y:S01]  /*f870*/  PRMT R19, R0, 0x7610, R19 ;  /* 0x0000761000137816 */ /* 0x000fe20000000013 */
[----:B------:R-:W-:Y:S06]  /*f880*/  BRA `(.L_x_1174) ;  /* 0x0000000000b47947 */ /* 0x000fec0003800000 */
.L_x_1186:
        /* <DEDUP_REMOVED lines=14> */
.L_x_1200:
[----:B------:R-:W-:Y:S05]  /*f970*/  BSYNC B0 ;  /* 0x0000000000007941 */ /* 0x000fea0003800000 */
.L_x_1199:
[----:B------:R-:W-:-:S04]  /*f980*/  F2FP.F16.F32.PACK_AB R0, RZ, R0 ;  /* 0x00000000ff00723e */ /* 0x000fc800000000ff */
[----:B------:R-:W-:Y:S01]  /*f990*/  PRMT R19, R0, 0x7610, R19 ;  /* 0x0000761000137816 */ /* 0x000fe20000000013 */
[----:B------:R-:W-:Y:S06]  /*f9a0*/  BRA `(.L_x_1174) ;  /* 0x00000000006c7947 */ /* 0x000fec0003800000 */
.L_x_1173:
        /* <DEDUP_REMOVED lines=16> */
.L_x_1201:
[----:B------:R-:W-:Y:S01]  /*fab0*/  PRMT R19, RZ, 0x7610, R19 ;  /* 0x00007610ff137816 */ /* 0x000fe20000000013 */
[----:B------:R-:W-:Y:S06]  /*fac0*/  BRA `(.L_x_1174) ;  /* 0x0000000000247947 */ /* 0x000fec0003800000 */
.L_x_1198:
[----:B------:R-:W2:Y:S02]  /*fad0*/  LDG.E.64 R2, desc[UR36][R2.64] ;  /* 0x0000002402027981 */ /* 0x000ea4000c1e1b00 */
[----:B--2---:R-:W0:Y:S02]  /*fae0*/  I2F.U64 R0, R2 ;  /* 0x0000000200007312 */ /* 0x004e240000301000 */
[----:B0-----:R-:W-:-:S04]  /*faf0*/  F2FP.F16.F32.PACK_AB R0, RZ, R0 ;  /* 0x00000000ff00723e */ /* 0x001fc800000000ff */
[----:B------:R-:W-:Y:S01]  /*fb00*/  PRMT R19, R0, 0x7610, R19 ;  /* 0x0000761000137816 */ /* 0x000fe20000000013 */
[----:B------:R-:W-:Y:S06]  /*fb10*/  BRA `(.L_x_1174) ;  /* 0x0000000000107947 */ /* 0x000fec0003800000 */
.L_x_1197:
[----:B------:R-:W2:Y:S02]  /*fb20*/  LDG.E R2, desc[UR36][R2.64] ;  /* 0x0000002402027981 */ /* 0x000ea4000c1e1900 */
[----:B--2---:R-:W-:-:S04]  /*fb30*/  I2FP.F32.U32 R0, R2 ;  /* 0x0000000200007245 */ /* 0x004fc80000201000 */
[----:B------:R-:W-:-:S04]  /*fb40*/  F2FP.F16.F32.PACK_AB R0, RZ, R0 ;  /* 0x00000000ff00723e */ /* 0x000fc800000000ff */
[----:B------:R-:W-:-:S07]  /*fb50*/  PRMT R19, R0, 0x7610, R19 ;  /* 0x0000761000137816 */ /* 0x000fce0000000013 */
.L_x_1174:
        /* <DEDUP_REMOVED lines=19> */
.L_x_1205:
[----:B------:R-:W2:Y:S02]  /*fc90*/  LDG.E.U8 R2, desc[UR36][R2.64] ;  /* 0x0000002402027981 */ /* 0x000ea4000c1e1100 */
[----:B--2---:R-:W-:-:S04]  /*fca0*/  I2FP.F32.U32 R0, R2 ;  /* 0x0000000200007245 */ /* 0x004fc80000201000 */
[----:B------:R-:W-:Y:S01]  /*fcb0*/  F2FP.F16.F32.PACK_AB R0, RZ, R0 ;  /* 0x00000000ff00723e */ /* 0x000fe200000000ff */
[----:B------:R-:W-:Y:S06]  /*fcc0*/  BRA `(.L_x_1207) ;  /* 0x0000000c00887947 */ /* 0x000fec0003800000 */
.L_x_1204:
        /* <DEDUP_REMOVED lines=10> */
.L_x_1209:
[----:B------:R-:W2:Y:S02]  /*fd70*/  LDG.E R2, desc[UR36][R2.64] ;  /* 0x0000002402027981 */ /* 0x000ea4000c1e1900 */
[----:B--2---:R-:W-:-:S04]  /*fd80*/  I2FP.F32.S32 R0, R2 ;  /* 0x0000000200007245 */ /* 0x004fc80000201400 */
[----:B------:R-:W-:Y:S01]  /*fd90*/  F2FP.F16.F32.PACK_AB R0, RZ, R0 ;  /* 0x00000000ff00723e */ /* 0x000fe200000000ff */
[----:B------:R-:W-:Y:S06]  /*fda0*/  BRA `(.L_x_1207) ;  /* 0x0000000c00507947 */ /* 0x000fec0003800000 */
.L_x_1208:
[----:B------:R-:W2:Y:S02]  /*fdb0*/  LDG.E.U16 R2, desc[UR36][R2.64] ;  /* 0x0000002402027981 */ /* 0x000ea4000c1e1500 */
[----:B--2---:R-:W0:Y:S02]  /*fdc0*/  I2F.S16 R0, R2 ;  /* 0x0000000200007306 */ /* 0x004e240000101400 */
[----:B0-----:R-:W-:Y:S01]  /*fdd0*/  F2FP.F16.F32.PACK_AB R0, RZ, R0 ;  /* 0x00000000ff00723e */ /* 0x001fe200000000ff */
[----:B------:R-:W-:Y:S06]  /*fde0*/  BRA `(.L_x_1207) ;  /* 0x0000000c00407947 */ /* 0x000fec0003800000 */
.L_x_1203:
        /* <DEDUP_REMOVED lines=9> */
.L_x_1211:
[----:B------:R1:W5:Y:S01]  /*fe80*/  LDG.E.U16 R0, desc[UR36][R2.64] ;  /* 0x0000002402007981 */ /* 0x000362000c1e1500 */
[----:B------:R-:W-:Y:S05]  /*fe90*/  BRA `(.L_x_1207) ;  /* 0x0000000c00147947 */ /* 0x000fea0003800000 */
.L_x_1210:
        /* <DEDUP_REMOVED lines=9> */
.L_x_1213:
[----:B------:R0:W5:Y:S01]  /*ff30*/  LDG.E.U16 R0, desc[UR36][R2.64] ;  /* 0x0000002402007981 */ /* 0x000162000c1e1500 */
[----:B------:R-:W-:Y:S05]  /*ff40*/  BRA `(.L_x_1207) ;  /* 0x0000000800e87947 */ /* 0x000fea0003800000 */
.L_x_1212:
        /* <DEDUP_REMOVED lines=8> */
.L_x_1202:
        /* <DEDUP_REMOVED lines=13> */
.L_x_1216:
        /* <DEDUP_REMOVED lines=8> */
.L_x_1215:
        /* <DEDUP_REMOVED lines=28> */
.L_x_1218:
        /* <DEDUP_REMOVED lines=15> */
.L_x_1217:
[----:B------:R-:W2:Y:S02]  /*103d0*/  LDG.E.U16 R0, desc[UR36][R2.64] ;  /* 0x0000002402007981 */ /* 0x000ea4000c1e1500 */
[----:B--2---:R-:W-:-:S05]  /*103e0*/  IMAD.U32 R0, R0, 0x10000, RZ ;  /* 0x0001000000007824 */ /* 0x004fca00078e00ff */
[----:B------:R-:W-:Y:S01]  /*103f0*/  F2FP.F16.F32.PACK_AB R0, RZ, R0 ;  /* 0x00000000ff00723e */ /* 0x000fe200000000ff */
[----:B------:R-:W-:Y:S06]  /*10400*/  BRA `(.L_x_1207) ;  /* 0x0000000400b87947 */ /* 0x000fec0003800000 */
.L_x_1214:
        /* <DEDUP_REMOVED lines=12> */
.L_x_1221:
        /* <DEDUP_REMOVED lines=21> */
.L_x_1225:
[----:B------:R-:W-:Y:S05]  /*10620*/  BSYNC B1 ;  /* 0x0000000000017941 */ /* 0x000fea0003800000 */
.L_x_1224:
[----:B------:R-:W-:Y:S01]  /*10630*/  LEA R3, R0, 0x3b800000, 0x17 ;  /* 0x3b80000000037811 */ /* 0x000fe200078eb8ff */
[----:B------:R-:W-:-:S05]  /*10640*/  IMAD.SHL.U32 R0, R2, 0x100000, RZ ;  /* 0x0010000002007824 */ /* 0x000fca00078e00ff */
[----:B------:R-:W-:-:S07]  /*10650*/  LOP3.LUT R0, R3, R0, R4, 0xfe, !PT ;  /* 0x0000000003007212 */ /* 0x000fce00078efe04 */
.L_x_1223:
[----:B------:R-:W-:Y:S05]  /*10660*/  BSYNC B0 ;  /* 0x0000000000007941 */ /* 0x000fea0003800000 */
.L_x_1222:
[----:B------:R-:W-:Y:S01]  /*10670*/  F2FP.F16.F32.PACK_AB R0, RZ, R0 ;  /* 0x00000000ff00723e */ /* 0x000fe200000000ff */
[----:B------:R-:W-:Y:S06]  /*10680*/  BRA `(.L_x_1207) ;  /* 0x0000000400187947 */ /* 0x000fec0003800000 */
.L_x_1220:
        /* <DEDUP_REMOVED lines=21> */
.L_x_1229:
[----:B------:R-:W-:Y:S05]  /*107e0*/  BSYNC B1 ;  /* 0x0000000000017941 */ /* 0x000fea0003800000 */
.L_x_1228:
[----:B------:R-:W-:Y:S01]  /*107f0*/  LEA R3, R0, 0x37800000, 0x17 ;  /* 0x3780000000037811 */ /* 0x000fe200078eb8ff */
[----:B------:R-:W-:-:S05]  /*10800*/  IMAD.SHL.U32 R0, R2, 0x200000, RZ ;  /* 0x0020000002007824 */ /* 0x000fca00078e00ff */
[----:B------:R-:W-:-:S07]  /*10810*/  LOP3.LUT R0, R3, R0, R4, 0xfe, !PT ;  /* 0x0000000003007212 */ /* 0x000fce00078efe04 */
.L_x_1227:
[----:B------:R-:W-:Y:S05]  /*10820*/  BSYNC B0 ;  /* 0x0000000000007941 */ /* 0x000fea0003800000 */
.L_x_1226:
[----:B------:R-:W-:Y:S01]  /*10830*/  F2FP.F16.F32.PACK_AB R0, RZ, R0 ;  /* 0x00000000ff00723e */ /* 0x000fe200000000ff */
[----:B------:R-:W-:Y:S06]  /*10840*/  BRA `(.L_x_1207) ;  /* 0x0000000000a87947 */ /* 0x000fec0003800000 */
.L_x_1219:
        /* <DEDUP_REMOVED lines=14> */
.L_x_1233:
[----:B------:R-:W-:Y:S05]  /*10930*/  BSYNC B0 ;  /* 0x0000000000007941 */ /* 0x000fea0003800000 */
.L_x_1232:
[----:B------:R-:W-:Y:S01]  /*10940*/  F2FP.F16.F32.PACK_AB R0, RZ, R0 ;  /* 0x00000000ff00723e */ /* 0x000fe200000000ff */
[----:B------:R-:W-:Y:S06]  /*10950*/  BRA `(.L_x_1207) ;  /* 0x0000000000647947 */ /* 0x000fec0003800000 */
.L_x_1206:
        /* <DEDUP_REMOVED lines=16> */
.L_x_1234:
[----:B------:R-:W-:Y:S01]  /*10a60*/  PRMT R0, RZ, 0x7610, R0 ;  /* 0x00007610ff007816 */ /* 0x000fe20000000000 */
[----:B------:R-:W-:Y:S06]  /*10a70*/  BRA `(.L_x_1207) ;  /* 0x00000000001c7947 */ /* 0x000fec0003800000 */
.L_x_1231:
[----:B------:R-:W2:Y:S02]  /*10a80*/  LDG.E.64 R2, desc[UR36][R2.64] ;  /* 0x0000002402027981 */ /* 0x000ea4000c1e1b00 */
[----:B--2---:R-:W0:Y:S02]  /*10a90*/  I2F.U64 R0, R2 ;  /* 0x0000000200007312 */ /* 0x004e240000301000 */
[----:B0-----:R-:W-:Y:S01]  /*10aa0*/  F2FP.F16.F32.PACK_AB R0, RZ, R0 ;  /* 0x00000000ff00723e */ /* 0x001fe200000000ff */
[----:B------:R-:W-:Y:S06]  /*10ab0*/  BRA `(.L_x_1207) ;  /* 0x00000000000c7947 */ /* 0x000fec0003800000 */
.L_x_1230:
[----:B------:R-:W2:Y:S02]  /*10ac0*/  LDG.E R2, desc[UR36][R2.64] ;  /* 0x0000002402027981 */ /* 0x000ea4000c1e1900 */
[----:B--2---:R-:W-:-:S04]  /*10ad0*/  I2FP.F32.U32 R0, R2 ;  /* 0x0000000200007245 */ /* 0x004fc80000201000 */
[----:B------:R-:W-:-:S07]  /*10ae0*/  F2FP.F16.F32.PACK_AB R0, RZ, R0 ;  /* 0x00000000ff00723e */ /* 0x000fce00000000ff */
.L_x_1207:
        /* <DEDUP_REMOVED lines=23> */
[----:B0-----:R-:W-:Y:S01]  /*10c60*/  STG.E.U8 desc[UR36][R16.64], R3 ;  /* 0x0000000310007986 */ /* 0x001fe2000c101124 */
[----:B------:R-:W-:Y:S05]  /*10c70*/  EXIT ;  /* 0x000000000000794d */ /* 0x000fea0003800000 */
.L_x_1238:
[----:B------:R-:W-:-:S06]  /*10c80*/  HADD2.F32 R3, -RZ, R19.H0_H0 ;  /* 0x20000013ff037230 */ /* 0x000fcc0000004100 */
[----:B------:R-:W0:Y:S02]  /*10c90*/  F2I.S64.TRUNC R2, R3 ;  /* 0x0000000300027311 */ /* 0x000e24000020d900 */
[----:B0-----:R-:W-:Y:S01]  /*10ca0*/  STG.E.U8 desc[UR36][R16.64], R2 ;  /* 0x0000000210007986 */ /* 0x001fe2000c101124 */
[----:B------:R-:W-:Y:S05]  /*10cb0*/  EXIT ;  /* 0x000000000000794d */ /* 0x000fea0003800000 */
.L_x_1237:
        /* <DEDUP_REMOVED lines=8> */
[----:B0-----:R-:W-:Y:S01]  /*10d40*/  STG.E.64 desc[UR36][R16.64], R2 ;  /* 0x0000000210007986 */ /* 0x001fe2000c101b24 */
[----:B------:R-:W-:Y:S05]  /*10d50*/  EXIT ;  /* 0x000000000000794d */ /* 0x000fea0003800000 */
.L_x_1241:
[----:B------:R-:W-:-:S06]  /*10d60*/  HADD2.F32 R19, -RZ, R19.H0_H0 ;  /* 0x20000013ff137230 */ /* 0x000fcc0000004100 */
[----:B------:R-:W0:Y:S02]  /*10d70*/  F2I.FTZ.TRUNC.NTZ R19, R19 ;  /* 0x0000001300137305 */ /* 0x000e24000021f100 */
[----:B0-----:R-:W-:Y:S01]  /*10d80*/  STG.E desc[UR36][R16.64], R19 ;  /* 0x0000001310007986 */ /* 0x001fe2000c101924 */
[----:B------:R-:W-:Y:S05]  /*10d90*/  EXIT ;  /* 0x000000000000794d */ /* 0x000fea0003800000 */
.L_x_1240:
[----:B------:R-:W-:-:S06]  /*10da0*/  HADD2.F32 R19, -RZ, R19.H0_H0 ;  /* 0x20000013ff137230 */ /* 0x000fcc0000004100 */
[----:B------:R-:W0:Y:S02]  /*10db0*/  F2I.FTZ.TRUNC.NTZ R19, R19 ;  /* 0x0000001300137305 */ /* 0x000e24000021f100 */
[----:B0-----:R-:W-:Y:S01]  /*10dc0*/  STG.E.U16 desc[UR36][R16.64], R19 ;  /* 0x0000001310007986 */ /* 0x001fe2000c101524 */
[----:B------:R-:W-:Y:S05]  /*10dd0*/  EXIT ;  /* 0x000000000000794d */ /* 0x000fea0003800000 */
.L_x_1236:
[----:B------:R-:W-:-:S13]  /*10de0*/  ISETP.GT.AND P0, PT, R0, 0x6, PT ;  /* 0x000000060000780c */ /* 0x000fda0003f04270 */
[----:B------:R-:W-:Y:S05]  /*10df0*/  @P0 BRA `(.L_x_1242) ;  /* 0x0000000000240947 */ /* 0x000fea0003800000 */
[----:B------:R-:W-:-:S13]  /*10e00*/  ISETP.NE.AND P0, PT, R0, 0x5, PT ;  /* 0x000000050000780c */ /* 0x000fda0003f05270 */
[----:B------:R-:W-:Y:S05]  /*10e10*/  @!P0 BRA `(.L_x_1243) ;  /* 0x0000000000148947 */ /* 0x000fea0003800000 */
[----:B------:R-:W-:-:S13]  /*10e20*/  ISETP.NE.AND P0, PT, R0, 0x6, PT ;  /* 0x000000060000780c */ /* 0x000fda0003f05270 */
[----:B------:R-:W-:Y:S05]  /*10e30*/  @P0 BRA `(.L_x_1239) ;  /* 0x0000000800c40947 */ /* 0x000fea0003800000 */
[----:B------:R-:W-:-:S05]  /*10e40*/  HADD2.F32 R19, -RZ, R19.H0_H0 ;  /* 0x20000013ff137230 */ /* 0x000fca0000004100 */
[----:B------:R-:W-:Y:S01]  /*10e50*/  STG.E desc[UR36][R16.64], R19 ;  /* 0x0000001310007986 */ /* 0x000fe2000c101924 */
[----:B------:R-:W-:Y:S05]  /*10e60*/  EXIT ;  /* 0x000000000000794d */ /* 0x000fea0003800000 */
.L_x_1243:
[----:B------:R-:W-:Y:S01]  /*10e70*/  STG.E.U16 desc[UR36][R16.64], R19 ;  /* 0x0000001310007986 */ /* 0x000fe2000c101524 */
[----:B------:R-:W-:Y:S05]  /*10e80*/  EXIT ;  /* 0x000000000000794d */ /* 0x000fea0003800000 */
.L_x_1242:
        /* <DEDUP_REMOVED lines=8> */
[----:B------:R-:W-:Y:S01]  /*10f10*/  STG.E.64 desc[UR36][R16.64], R2 ;  /* 0x0000000210007986 */ /* 0x000fe2000c101b24 */
[----:B------:R-:W-:Y:S05]  /*10f20*/  EXIT ;  /* 0x000000000000794d */ /* 0x000fea0003800000 */
.L_x_1245:
[----:B------:R-:W-:-:S05]  /*10f30*/  HADD2.F32 R0, -RZ, R19.H0_H0 ;  /* 0x20000013ff007230 */ /* 0x000fca0000004100 */
[----:B------:R-:W-:-:S04]  /*10f40*/  F2FP.F16.F32.PACK_AB R0, RZ, R0 ;  /* 0x00000000ff00723e */ /* 0x000fc800000000ff */
[----:B------:R-:W-:-:S05]  /*10f50*/  PRMT R0, R0, 0x5410, RZ ;  /* 0x0000541000007816 */ /* 0x000fca00000000ff */
[----:B------:R-:W-:Y:S01]  /*10f60*/  STG.E desc[UR36][R16.64], R0 ;  /* 0x0000000010007986 */ /* 0x000fe2000c101924 */
[----:B------:R-:W-:Y:S05]  /*10f70*/  EXIT ;  /* 0x000000000000794d */ /* 0x000fea0003800000 */
.L_x_1244:
[----:B------:R-:W-:-:S05]  /*10f80*/  HADD2.F32 R2, -RZ, R19.H0_H0 ;  /* 0x20000013ff027230 */ /* 0x000fca0000004100 */
[----:B------:R-:W-:-:S06]  /*10f90*/  FMUL.FTZ R2, R2, 1 ;  /* 0x3f80000002027820 */ /* 0x000fcc0000410000 */
[----:B------:R-:W0:Y:S02]  /*10fa0*/  F2F.F64.F32 R2, R2 ;  /* 0x0000000200027310 */ /* 0x000e240000201800 */
[----:B0-----:R-:W-:Y:S01]  /*10fb0*/  STG.E.64 desc[UR36][R16.64], R2 ;  /* 0x0000000210007986 */ /* 0x001fe2000c101b24 */
[----:B------:R-:W-:Y:S05]  /*10fc0*/  EXIT ;  /* 0x000000000000794d */ /* 0x000fea0003800000 */
.L_x_1235:
        /* <DEDUP_REMOVED lines=11> */
[----:B------:R-:W-:Y:S01]  /*11080*/  STG.E.U8 desc[UR36][R16.64], R3 ;  /* 0x0000000310007986 */ /* 0x000fe2000c101124 */
[----:B------:R-:W-:Y:S05]  /*11090*/  EXIT ;  /* 0x000000000000794d */ /* 0x000fea0003800000 */
.L_x_1248:
[----:B------:R-:W-:Y:S01]  /*110a0*/  HADD2.F32 R19, -RZ, R19.H0_H0 ;  /* 0x20000013ff137230 */ /* 0x000fe20000004100 */
[----:B------:R-:W-:-:S04]  /*110b0*/  CS2R R6, SRZ ;  /* 0x0000000000067805 */ /* 0x000fc8000001ff00 */
[----:B------:R-:W-:-:S06]  /*110c0*/  FMUL.FTZ R4, R19, 1 ;  /* 0x3f80000013047820 */ /* 0x000fcc0000410000 */
[----:B------:R-:W0:Y:S02]  /*110d0*/  F2F.F64.F32 R4, R4 ;  /* 0x0000000400047310 */ /* 0x000e240000201800 */
[----:B0-----:R-:W-:Y:S01]  /*110e0*/  STG.E.128 desc[UR36][R16.64], R4 ;  /* 0x0000000410007986 */ /* 0x001fe2000c101d24 */
[----:B------:R-:W-:Y:S05]  /*110f0*/  EXIT ;  /* 0x000000000000794d */ /* 0x000fea0003800000 */
.L_x_1247:
        /* <DEDUP_REMOVED lines=21> */
.L_x_1252:
[----:B------:R-:W-:Y:S05]  /*11250*/  BSYNC B0 ;  /* 0x0000000000007941 */ /* 0x000fea0003800000 */
.L_x_1251:
[----:B------:R-:W-:-:S05]  /*11260*/  LOP3.LUT R3, R0, R3, RZ, 0xfc, !PT ;  /* 0x0000000300037212 */ /* 0x000fca00078efcff */
[----:B------:R-:W-:Y:S01]  /*11270*/  STG.E.U8 desc[UR36][R16.64], R3 ;  /* 0x0000000310007986 */ /* 0x000fe2000c101124 */
[----:B------:R-:W-:Y:S05]  /*11280*/  EXIT ;  /* 0x000000000000794d */ /* 0x000fea0003800000 */
.L_x_1250:
        /* <DEDUP_REMOVED lines=13> */
.L_x_1254:
[----:B------:R-:W-:Y:S01]  /*11360*/  IMAD.MOV.U32 R0, RZ, RZ, 0x7f ;  /* 0x0000007fff007424 */ /* 0x000fe200078e00ff */
[----:B------:R-:W-:-:S04]  /*11370*/  ISETP.GT.U32.AND P0, PT, R2, 0x7f800000, PT ;  /* 0x7f8000000200780c */ /* 0x000fc80003f04070 */
[----:B------:R-:W-:-:S09]  /*11380*/  SEL R0, R0, 0x7c, P0 ;  /* 0x0000007c00007807 */ /* 0x000fd20000000000 */
.L_x_1255:
[----:B------:R-:W-:Y:S05]  /*11390*/  BSYNC B0 ;  /* 0x0000000000007941 */ /* 0x000fea0003800000 */
.L_x_1253:
[----:B------:R-:W-:-:S04]  /*113a0*/  LOP3.LUT R2, R19, 0x80000000, RZ, 0xc0, !PT ;  /* 0x8000000013027812 */ /* 0x000fc800078ec0ff */
[----:B------:R-:W-:-:S04]  /*113b0*/  SHF.R.U32.HI R3, RZ, 0x18, R2 ;  /* 0x00000018ff037819 */ /* 0x000fc80000011602 */
[----:B------:R-:W-:-:S05]  /*113c0*/  LOP3.LUT R3, R0, R3, RZ, 0xfc, !PT ;  /* 0x0000000300037212 */ /* 0x000fca00078efcff */
[----:B------:R-:W-:Y:S01]  /*113d0*/  STG.E.U8 desc[UR36][R16.64], R3 ;  /* 0x0000000310007986 */ /* 0x000fe2000c101124 */
[----:B------:R-:W-:Y:S05]  /*113e0*/  EXIT ;  /* 0x000000000000794d */ /* 0x000fea0003800000 */
.L_x_1249:
[----:B------:R-:W-:-:S05]  /*113f0*/  HADD2.F32 R0, -RZ, R19.H0_H0 ;  /* 0x20000013ff007230 */ /* 0x000fca0000004100 */
[----:B------:R-:W-:-:S05]  /*11400*/  F2FP.BF16.F32.PACK_AB R0, RZ, R0 ;  /* 0x00000000ff00723e */ /* 0x000fca00000010ff */
[----:B------:R-:W-:Y:S01]  /*11410*/  STG.E.U16 desc[UR36][R16.64], R0 ;  /* 0x0000000010007986 */ /* 0x000fe2000c101524 */
[----:B------:R-:W-:Y:S05]  /*11420*/  EXIT ;  /* 0x000000000000794d */ /* 0x000fea0003800000 */
.L_x_1246:
        /* <DEDUP_REMOVED lines=10> */
[----:B0-----:R-:W-:Y:S01]  /*114d0*/  STG.E.U16 desc[UR36][R16.64], R3 ;  /* 0x0000000310007986 */ /* 0x001fe2000c101524 */
[----:B------:R-:W-:Y:S05]  /*114e0*/  EXIT ;  /* 0x000000000000794d */ /* 0x000fea0003800000 */
.L_x_1258:
        /* <DEDUP_REMOVED lines=17> */
.L_x_1261:
[----:B------:R-:W-:-:S04]  /*11600*/  LOP3.LUT R2, R19, 0x80000000, RZ, 0xc0, !PT ;  /* 0x8000000013027812 */ /* 0x000fc800078ec0ff */
[----:B------:R-:W-:-:S04]  /*11610*/  SHF.R.U32.HI R3, RZ, 0x18, R2 ;  /* 0x00000018ff037819 */ /* 0x000fc80000011602 */
[----:B------:R-:W-:-:S04]  /*11620*/  LOP3.LUT R0, R0, R3, RZ, 0xfc, !PT ;  /* 0x0000000300007212 */ /* 0x000fc800078efcff */
[----:B------:R-:W-:-:S07]  /*11630*/  PRMT R8, R0, 0x7610, R8 ;  /* 0x0000761000087816 */ /* 0x000fce0000000008 */
.L_x_1260:
[----:B------:R-:W-:Y:S05]  /*11640*/  BSYNC B0 ;  /* 0x0000000000007941 */ /* 0x000fea0003800000 */
.L_x_1259:
[----:B------:R-:W-:Y:S01]  /*11650*/  STG.E.U8 desc[UR36][R16.64], R8 ;  /* 0x0000000810007986 */ /* 0x000fe2000c101124 */
[----:B------:R-:W-:Y:S05]  /*11660*/  EXIT ;  /* 0x000000000000794d */ /* 0x000fea0003800000 */
.L_x_1257:
        /* <DEDUP_REMOVED lines=17> */
.L_x_1264:
[----:B------:R-:W-:-:S04]  /*11780*/  LOP3.LUT R2, R19, 0x80000000, RZ, 0xc0, !PT ;  /* 0x8000000013027812 */ /* 0x000fc800078ec0ff */
[----:B------:R-:W-:-:S04]  /*11790*/  SHF.R.U32.HI R3, RZ, 0x18, R2 ;  /* 0x00000018ff037819 */ /* 0x000fc80000011602 */
[----:B------:R-:W-:-:S04]  /*117a0*/  LOP3.LUT R0, R0, R3, RZ, 0xfc, !PT ;  /* 0x0000000300007212 */ /* 0x000fc800078efcff */
[----:B------:R-:W-:-:S07]  /*117b0*/  PRMT R8, R0, 0x7610, R8 ;  /* 0x0000761000087816 */ /* 0x000fce0000000008 */
.L_x_1263:
[----:B------:R-:W-:Y:S05]  /*117c0*/  BSYNC B0 ;  /* 0x0000000000007941 */ /* 0x000fea0003800000 */
.L_x_1262:
[----:B------:R-:W-:Y:S01]  /*117d0*/  STG.E.U8 desc[UR36][R16.64], R8 ;  /* 0x0000000810007986 */ /* 0x000fe2000c101124 */
[----:B------:R-:W-:Y:S05]  /*117e0*/  EXIT ;  /* 0x000000000000794d */ /* 0x000fea0003800000 */
.L_x_1256:
        /* <DEDUP_REMOVED lines=22> */
.L_x_1239:
        /* <DEDUP_REMOVED lines=16> */
.L_x_1267:
[----:B------:R-:W-:Y:S05]  /*11a50*/  EXIT ;  /* 0x000000000000794d */ /* 0x000fea0003800000 */
.L_x_1266:
[----:B------:R-:W-:-:S06]  /*11a60*/  HADD2.F32 R2, -RZ, R19.H0_H0 ;  /* 0x20000013ff027230 */ /* 0x000fcc0000004100 */
[----:B------:R-:W0:Y:S02]  /*11a70*/  F2I.U64.TRUNC R2, R2 ;  /* 0x0000000200027311 */ /* 0x000e24000020d800 */
[----:B0-----:R-:W-:Y:S01]  /*11a80*/  STG.E.64 desc[UR36][R16.64], R2 ;  /* 0x0000000210007986 */ /* 0x001fe2000c101b24 */
[----:B------:R-:W-:Y:S05]  /*11a90*/  EXIT ;  /* 0x000000000000794d */ /* 0x000fea0003800000 */
.L_x_1265:
[----:B------:R-:W-:-:S06]  /*11aa0*/  HADD2.F32 R19, -RZ, R19.H0_H0 ;  /* 0x20000013ff137230 */ /* 0x000fcc0000004100 */
[----:B------:R-:W0:Y:S02]  /*11ab0*/  F2I.FTZ.U32.TRUNC.NTZ R19, R19 ;  /* 0x0000001300137305 */ /* 0x000e24000021f000 */
[----:B0-----:R-:W-:Y:S01]  /*11ac0*/  STG.E desc[UR36][R16.64], R19 ;  /* 0x0000001310007986 */ /* 0x001fe2000c101924 */
[----:B------:R-:W-:Y:S05]  /*11ad0*/  EXIT ;  /* 0x000000000000794d */ /* 0x000fea0003800000 */
.L_x_1268:
        /* <DEDUP_REMOVED lines=10> */
.L_x_5821:


//--------------------- .text._ZN2at6native27unrolled_elementwise_kernelIZZZNS0_68_GLOBAL__N__08176361_30_ActivationHardsigmoidKernel_cu_f5210f67_354627hardsigmoid_backward_kernelERNS_18TensorIteratorBaseEENKUlvE_clEvENKUlvE1_clEvEUlN3c104HalfES8_E_St5arrayIPcLm3EELi4E23TrivialOffsetCalculatorILi2EjESD_ILi1EjENS0_6memory12LoadWithCastILi2EEENSG_13StoreWithCastILi1EEEEEviT_T0_T2_T3_T4_T5_ --------------------------
	.section	.text._ZN2at6native27unrolled_elementwise_kernelIZZZNS0_68_GLOBAL__N__08176361_30_ActivationHardsigmoidKernel_cu_f5210f67_354627hardsigmoid_backward_kernelERNS_18TensorIteratorBaseEENKUlvE_clEvENKUlvE1_clEvEUlN3c104HalfES8_E_St5arrayIPcLm3EELi4E23TrivialOffsetCalculatorILi2EjESD_ILi1EjENS0_6memory12LoadWithCastILi2EEENSG_13StoreWithCastILi1EEEEEviT_T0_T2_T3_T4_T5_,"ax",@progbits
	.align	128
        .global         _ZN2at6native27unrolled_elementwise_kernelIZZZNS0_68_GLOBAL__N__08176361_30_ActivationHardsigmoidKernel_cu_f5210f67_354627hardsigmoid_backward_kernelERNS_18TensorIteratorBaseEENKUlvE_clEvENKUlvE1_clEvEUlN3c104HalfES8_E_St5arrayIPcLm3EELi4E23TrivialOffsetCalculatorILi2EjESD_ILi1EjENS0_6memory12LoadWithCastILi2EEENSG_13StoreWithCastILi1EEEEEviT_T0_T2_T3_T4_T5_
        .type           _ZN2at6native27unrolled_elementwise_kernelIZZZNS0_68_GLOBAL__N__08176361_30_ActivationHardsigmoidKernel_cu_f5210f67_354627hardsigmoid_backward_kernelERNS_18TensorIteratorBaseEENKUlvE_clEvENKUlvE1_clEvEUlN3c104HalfES8_E_St5arrayIPcLm3EELi4E23TrivialOffsetCalculatorILi2EjESD_ILi1EjENS0_6memory12LoadWithCastILi2EEENSG_13StoreWithCastILi1EEEEEviT_T0_T2_T3_T4_T5_,@function
        .size           _ZN2at6native27unrolled_elementwise_kernelIZZZNS0_68_GLOBAL__N__08176361_30_ActivationHardsigmoidKernel_cu_f5210f67_354627hardsigmoid_backward_kernelERNS_18TensorIteratorBaseEENKUlvE_clEvENKUlvE1_clEvEUlN3c104HalfES8_E_St5arrayIPcLm3EELi4E23TrivialOffsetCalculatorILi2EjESD_ILi1EjENS0_6memory12LoadWithCastILi2EEENSG_13StoreWithCastILi1EEEEEviT_T0_T2_T3_T4_T5_,(.L_x_5822 - _ZN2at6native27unrolled_elementwise_kernelIZZZNS0_68_GLOBAL__N__08176361_30_ActivationHardsigmoidKernel_cu_f5210f67_354627hardsigmoid_backward_kernelERNS_18TensorIteratorBaseEENKUlvE_clEvENKUlvE1_clEvEUlN3c104HalfES8_E_St5arrayIPcLm3EELi4E23TrivialOffsetCalculatorILi2EjESD_ILi1EjENS0_6memory12LoadWithCastILi2EEENSG_13StoreWithCastILi1EEEEEviT_T0_T2_T3_T4_T5_)
        .other          _ZN2at6native27unrolled_elementwise_kernelIZZZNS0_68_GLOBAL__N__08176361_30_ActivationHardsigmoidKernel_cu_f5210f67_354627hardsigmoid_backward_kernelERNS_18TensorIteratorBaseEENKUlvE_clEvENKUlvE1_clEvEUlN3c104HalfES8_E_St5arrayIPcLm3EELi4E23TrivialOffsetCalculatorILi2EjESD_ILi1EjENS0_6memory12LoadWithCastILi2EEENSG_13StoreWithCastILi1EEEEEviT_T0_T2_T3_T4_T5_,@"STO_CUDA_ENTRY STV_DEFAULT"
_ZN2at6native27unrolled_elementwise_kernelIZZZNS0_68_GLOBAL__N__08176361_30_ActivationHardsigmoidKernel_cu_f5210f67_354627hardsigmoid_backward_kernelERNS_18TensorIteratorBaseEENKUlvE_clEvENKUlvE1_clEvEUlN3c104HalfES8_E_St5arrayIPcLm3EELi4E23TrivialOffsetCalculatorILi2EjESD_ILi1EjENS0_6memory12LoadWithCastILi2EEENSG_13StoreWithCastILi1EEEEEviT_T0_T2_T3_T4_T5_:
.text._ZN2at6native27unrolled_elementwise_kernelIZZZNS0_68_GLOBAL__N__08176361_30_ActivationHardsigmoidKernel_cu_f5210f67_354627hardsigmoid_backward_kernelERNS_18TensorIteratorBaseEENKUlvE_clEvENKUlvE1_clEvEUlN3c104HalfES8_E_St5arrayIPcLm3EELi4E23TrivialOffsetCalculatorILi2EjESD_ILi1EjENS0_6memory12LoadWithCastILi2EEENSG_13StoreWithCastILi1EEEEEviT_T0_T2_T3_T4_T5_:
        /* <DEDUP_REMOVED lines=36> */
.L_x_1274:
[----:B------:R-:W2:Y:S02]  /*0240*/  LDG.E.U8 R2, desc[UR36][R2.64] ;  /* 0x0000002402027981 */ /* 0x000ea4000c1e1100 */
[----:B--2---:R-:W-:-:S04]  /*0250*/  I2FP.F32.U32 R0, R2 ;  /* 0x0000000200007245 */ /* 0x004fc80000201000 */
[----:B------:R-:W-:-:S04]  /*0260*/  F2FP.F16.F32.PACK_AB R0, RZ, R0 ;  /* 0x00000000ff00723e */ /* 0x000fc800000000ff */
[----:B------:R-:W-:Y:S01]  /*0270*/  PRMT R19, R0, 0x7610, R19 ;  /* 0x0000761000137816 */ /* 0x000fe20000000013 */
[----:B------:R-:W-:Y:S06]  /*0280*/  BRA `(.L_x_1276) ;  /* 0x0000000c00bc7947 */ /* 0x000fec0003800000 */
.L_x_1273:
        /* <DEDUP_REMOVED lines=11> */
.L_x_1278:
[----:B------:R-:W2:Y:S02]  /*0340*/  LDG.E R2, desc[UR36][R2.64] ;  /* 0x0000002402027981 */ /* 0x000ea4000c1e1900 */
[----:B--2---:R-:W-:-:S04]  /*0350*/  I2FP.F32.S32 R0, R2 ;  /* 0x0000000200007245 */ /* 0x004fc80000201400 */
[----:B------:R-:W-:-:S04]  /*0360*/  F2FP.F16.F32.PACK_AB R0, RZ, R0 ;  /* 0x00000000ff00723e */ /* 0x000fc800000000ff */
[----:B------:R-:W-:Y:S01]  /*0370*/  PRMT R19, R0, 0x7610, R19 ;  /* 0x0000761000137816 */ /* 0x000fe20000000013 */
[----:B------:R-:W-:Y:S06]  /*0380*/  BRA `(.L_x_1276) ;  /* 0x0000000c007c7947 */ /* 0x000fec0003800000 */
.L_x_1277:
[----:B------:R-:W2:Y:S02]  /*0390*/  LDG.E.U16 R2, desc[UR36][R2.64] ;  /* 0x0000002402027981 */ /* 0x000ea4000c1e1500 */
[----:B--2---:R-:W0:Y:S02]  /*03a0*/  I2F.S16 R0, R2 ;  /* 0x0000000200007306 */ /* 0x004e240000101400 */
[----:B0-----:R-:W-:-:S04]  /*03b0*/  F2FP.F16.F32.PACK_AB R0, RZ, R0 ;  /* 0x00000000ff00723e */ /* 0x001fc800000000ff */
[----:B------:R-:W-:Y:S01]  /*03c0*/  PRMT R19, R0, 0x7610, R19 ;  /* 0x0000761000137816 */ /* 0x000fe20000000013 */
[----:B------:R-:W-:Y:S06]  /*03d0*/  BRA `(.L_x_1276) ;  /* 0x0000000c00687947 */ /* 0x000fec0003800000 */
.L_x_1272:
        /* <DEDUP_REMOVED lines=9> */
.L_x_1280:
[----:B------:R1:W5:Y:S01]  /*0470*/  LDG.E.U16 R19, desc[UR36][R2.64] ;  /* 0x0000002402137981 */ /* 0x000362000c1e1500 */
[----:B------:R-:W-:Y:S05]  /*0480*/  BRA `(.L_x_1276) ;  /* 0x0000000c003c7947 */ /* 0x000fea0003800000 */
.L_x_1279:
        /* <DEDUP_REMOVED lines=9> */
.L_x_1282:
[----:B------:R0:W5:Y:S01]  /*0520*/  LDG.E.U16 R19, desc[UR36][R2.64] ;  /* 0x0000002402137981 */ /* 0x000162000c1e1500 */
[----:B------:R-:W-:Y:S05]  /*0530*/  BRA `(.L_x_1276) ;  /* 0x0000000c00107947 */ /* 0x000fea0003800000 */
.L_x_1281:
        /* <DEDUP_REMOVED lines=9> */
.L_x_1271:
        /* <DEDUP_REMOVED lines=14> */
.L_x_1285:
        /* <DEDUP_REMOVED lines=9> */
.L_x_1284:
        /* <DEDUP_REMOVED lines=28> */
.L_x_1287:
        /* <DEDUP_REMOVED lines=15> */
.L_x_1286:
[----:B------:R-:W2:Y:S02]  /*09f0*/  LDG.E.U16 R0, desc[UR36][R2.64] ;  /* 0x0000002402007981 */ /* 0x000ea4000c1e1500 */
[----:B--2---:R-:W-:-:S05]  /*0a00*/  IMAD.U32 R0, R0, 0x10000, RZ ;  /* 0x0001000000007824 */ /* 0x004fca00078e00ff */
[----:B------:R-:W-:-:S04]  /*0a10*/  F2FP.F16.F32.PACK_AB R0, RZ, R0 ;  /* 0x00000000ff00723e */ /* 0x000fc800000000ff */
[----:B------:R-:W-:Y:S01]  /*0a20*/  PRMT R19, R0, 0x7610, R19 ;  /* 0x0000761000137816 */ /* 0x000fe20000000013 */
[----:B------:R-:W-:Y:S06]  /*0a30*/  BRA `(.L_x_1276) ;  /* 0x0000000400d07947 */ /* 0x000fec0003800000 */
.L_x_1283:
        /* <DEDUP_REMOVED lines=13> */
.L_x_1290:
        /* <DEDUP_REMOVED lines=21> */
.L_x_1294:
[----:B------:R-:W-:Y:S05]  /*0c60*/  BSYNC B1 ;  /* 0x0000000000017941 */ /* 0x000fea0003800000 */
.L_x_1293:
[----:B------:R-:W-:Y:S01]  /*0c70*/  LEA R3, R0, 0x3b800000, 0x17 ;  /* 0x3b80000000037811 */ /* 0x000fe200078eb8ff */
[----:B------:R-:W-:-:S05]  /*0c80*/  IMAD.SHL.U32 R0, R2, 0x100000, RZ ;  /* 0x0010000002007824 */ /* 0x000fca00078e00ff */
[----:B------:R-:W-:-:S07]  /*0c90*/  LOP3.LUT R0, R3, R0, R4, 0xfe, !PT ;  /* 0x0000000003007212 */ /* 0x000fce00078efe04 */
.L_x_1292:
[----:B------:R-:W-:Y:S05]  /*0ca0*/  BSYNC B0 ;  /* 0x0000000000007941 */ /* 0x000fea0003800000 */
.L_x_1291:
[----:B------:R-:W-:-:S04]  /*0cb0*/  F2FP.F16.F32.PACK_AB R0, RZ, R0 ;  /* 0x00000000ff00723e */ /* 0x000fc800000000ff */
[----:B------:R-:W-:Y:S01]  /*0cc0*/  PRMT R19, R0, 0x7610, R19 ;  /* 0x0000761000137816 */ /* 0x000fe20000000013 */
[----:B------:R-:W-:Y:S06]  /*0cd0*/  BRA `(.L_x_1276) ;  /* 0x0000000400287947 */ /* 0x000fec0003800000 */
.L_x_1289:
        /* <DEDUP_REMOVED lines=21> */
.L_x_1298:
[----:B------:R-:W-:Y:S05]  /*0e30*/  BSYNC B1 ;  /* 0x0000000000017941 */ /* 0x000fea0003800000 */
.L_x_1297:
[----:B------:R-:W-:Y:S01]  /*0e40*/  LEA R3, R0, 0x37800000, 0x17 ;  /* 0x3780000000037811 */ /* 0x000fe200078eb8ff */
[----:B------:R-:W-:-:S05]  /*0e50*/  IMAD.SHL.U32 R0, R2, 0x200000, RZ ;  /* 0x0020000002007824 */ /* 0x000fca00078e00ff */
[----:B------:R-:W-:-:S07]  /*0e60*/  LOP3.LUT R0, R3, R0, R4, 0xfe, !PT ;  /* 0x0000000003007212 */ /* 0x000fce00078efe04 */
.L_x_1296:
[----:B------:R-:W-:Y:S05]  /*0e70*/  BSYNC B0 ;  /* 0x0000000000007941 */ /* 0x000fea0003800000 */
.L_x_1295:
[----:B------:R-:W-:-:S04]  /*0e80*/  F2FP.F16.F32.PACK_AB R0, RZ, R0 ;  /* 0x00000000ff00723e */ /* 0x000fc800000000ff */
[----:B------:R-:W-:Y:S01]  /*0e90*/  PRMT R19, R0, 0x7610, R19 ;  /* 0x0000761000137816 */ /* 0x000fe20000000013 */
[----:B------:R-:W-:Y:S06]  /*0ea0*/  BRA `(.L_x_1276) ;  /* 0x0000000000b47947 */ /* 0x000fec0003800000 */
.L_x_1288:
        /* <DEDUP_REMOVED lines=14> */
.L_x_1302:
[----:B------:R-:W-:Y:S05]  /*0f90*/  BSYNC B0 ;  /* 0x0000000000007941 */ /* 0x000fea0003800000 */
.L_x_1301:
[----:B------:R-:W-:-:S04]  /*0fa0*/  F2FP.F16.F32.PACK_AB R0, RZ, R0 ;  /* 0x00000000ff00723e */ /* 0x000fc800000000ff */
[----:B------:R-:W-:Y:S01]  /*0fb0*/  PRMT R19, R0, 0x7610, R19 ;  /* 0x0000761000137816 */ /* 0x000fe20000000013 */
[----:B------:R-:W-:Y:S06]  /*0fc0*/  BRA `(.L_x_1276) ;  /* 0x00000000006c7947 */ /* 0x000fec0003800000 */
.L_x_1275:
        /* <DEDUP_REMOVED lines=16> */
.L_x_1303:
[----:B------:R-:W-:Y:S01]  /*10d0*/  PRMT R19, RZ, 0x7610, R19 ;  /* 0x00007610ff137816 */ /* 0x000fe20000000013 */
[----:B------:R-:W-:Y:S06]  /*10e0*/  BRA `(.L_x_1276) ;  /* 0x0000000000247947 */ /* 0x000fec0003800000 */
.L_x_1300:
[----:B------:R-:W2:Y:S02]  /*10f0*/  LDG.E.64 R2, desc[UR36][R2.64] ;  /* 0x0000002402027981 */ /* 0x000ea4000c1e1b00 */
[----:B--2---:R-:W0:Y:S02]  /*1100*/  I2F.U64 R0, R2 ;  /* 0x0000000200007312 */ /* 0x004e240000301000 */
[----:B0-----:R-:W-:-:S04]  /*1110*/  F2FP.F16.F32.PACK_AB R0, RZ, R0 ;  /* 0x00000000ff00723e */ /* 0x001fc800000000ff */
[----:B------:R-:W-:Y:S01]  /*1120*/  PRMT R19, R0, 0x7610, R19 ;  /* 0x0000761000137816 */ /* 0x000fe20000000013 */
[----:B------:R-:W-:Y:S06]  /*1130*/  BRA `(.L_x_1276) ;  /* 0x0000000000107947 */ /* 0x000fec0003800000 */
.L_x_1299:
[----:B------:R-:W2:Y:S02]  /*1140*/  LDG.E R2, desc[UR36][R2.64] ;  /* 0x0000002402027981 */ /* 0x000ea4000c1e1900 */
[----:B--2---:R-:W-:-:S04]  /*1150*/  I2FP.F32.U32 R0, R2 ;  /* 0x0000000200007245 */ /* 0x004fc80000201000 */
[----:B------:R-:W-:-:S04]  /*1160*/  F2FP.F16.F32.PACK_AB R0, RZ, R0 ;  /* 0x00000000ff00723e */ /* 0x000fc800000000ff */
[----:B------:R-:W-:-:S07]  /*1170*/  PRMT R19, R0, 0x7610, R19 ;  /* 0x0000761000137816 */ /* 0x000fce0000000013 */
.L_x_1276:
[----:B01----:R-:W0:Y:S01]  /*1180*/  LDC.64 R2, c[0x0][0x240] ;  /* 0x00009000ff027b82 */ /* 0x003e220000000a00 */
        /* <DEDUP_REMOVED lines=20> */
.L_x_1307:
[----:B------:R-:W2:Y:S02]  /*12d0*/  LDG.E.U8 R2, desc[UR36][R2.64] ;  /* 0x0000002402027981 */ /* 0x000ea4000c1e1100 */
[----:B--2---:R-:W-:-:S04]  /*12e0*/  I2FP.F32.U32 R0, R2 ;  /* 0x0000000200007245 */ /* 0x004fc80000201000 */
[----:B------:R-:W-:-:S04]  /*12f0*/  F2FP.F16.F32.PACK_AB R0, RZ, R0 ;  /* 0x00000000ff00723e */ /* 0x000fc800000000ff */
[----:B------:R-:W-:Y:S01]  /*1300*/  PRMT R18, R0, 0x7610, R18 ;  /* 0x0000761000127816 */ /* 0x000fe20000000012 */
[----:B------:R-:W-:Y:S06]  /*1310*/  BRA `(.L_x_1309) ;  /* 0x0000000c00bc7947 */ /* 0x000fec0003800000 */
.L_x_1306:
        /* <DEDUP_REMOVED lines=11> */
.L_x_1311:
[----:B------:R-:W2:Y:S02]  /*13d0*/  LDG.E R2, desc[UR36][R2.64] ;  /* 0x0000002402027981 */ /* 0x000ea4000c1e1900 */
[----:B--2---:R-:W-:-:S04]  /*13e0*/  I2FP.F32.S32 R0, R2 ;  /* 0x0000000200007245 */ /* 0x004fc80000201400 */
[----:B------:R-:W-:-:S04]  /*13f0*/  F2FP.F16.F32.PACK_AB R0, RZ, R0 ;  /* 0x00000000ff00723e */ /* 0x000fc800000000ff */
[----:B------:R-:W-:Y:S01]  /*1400*/  PRMT R18, R0, 0x7610, R18 ;  /* 0x0000761000127816 */ /* 0x000fe20000000012 */
[----:B------:R-:W-:Y:S06]  /*1410*/  BRA `(.L_x_1309) ;  /* 0x0000000c007c7947 */ /* 0x000fec0003800000 */
.L_x_1310:
[----:B------:R-:W2:Y:S02]  /*1420*/  LDG.E.U16 R2, desc[UR36][R2.64] ;  /* 0x0000002402027981 */ /* 0x000ea4000c1e1500 */
[----:B--2---:R-:W0:Y:S02]  /*1430*/  I2F.S16 R0, R2 ;  /* 0x0000000200007306 */ /* 0x004e240000101400 */
[----:B0-----:R-:W-:-:S04]  /*1440*/  F2FP.F16.F32.PACK_AB R0, RZ, R0 ;  /* 0x00000000ff00723e */ /* 0x001fc800000000ff */
[----:B------:R-:W-:Y:S01]  /*1450*/  PRMT R18, R0, 0x7610, R18 ;  /* 0x0000761000127816 */ /* 0x000fe20000000012 */
[----:B------:R-:W-:Y:S06]  /*1460*/  BRA `(.L_x_1309) ;  /* 0x0000000c00687947 */ /* 0x000fec0003800000 */
.L_x_1305:
        /* <DEDUP_REMOVED lines=9> */
.L_x_1313:
[----:B------:R1:W5:Y:S01]  /*1500*/  LDG.E.U16 R18, desc[UR36][R2.64] ;  /* 0x0000002402127981 */ /* 0x000362000c1e1500 */
[----:B------:R-:W-:Y:S05]  /*1510*/  BRA `(.L_x_1309) ;  /* 0x0000000c003c7947 */ /* 0x000fea0003800000 */
.L_x_1312:
        /* <DEDUP_REMOVED lines=9> */
.L_x_1315:
[----:B------:R0:W5:Y:S01]  /*15b0*/  LDG.E.U16 R18, desc[UR36][R2.64] ;  /* 0x0000002402127981 */ /* 0x000162000c1e1500 */
[----:B------:R-:W-:Y:S05]  /*15c0*/  BRA `(.L_x_1309) ;  /* 0x0000000c00107947 */ /* 0x000fea0003800000 */
.L_x_1314:
        /* <DEDUP_REMOVED lines=9> */
.L_x_1304:
        /* <DEDUP_REMOVED lines=14> */
.L_x_1318:
        /* <DEDUP_REMOVED lines=9> */
.L_x_1317:
        /* <DEDUP_REMOVED lines=28> */
.L_x_1320:
        /* <DEDUP_REMOVED lines=15> */
.L_x_1319:
[----:B------:R-:W2:Y:S02]  /*1a80*/  LDG.E.U16 R0, desc[UR36][R2.64] ;  /* 0x0000002402007981 */ /* 0x000ea4000c1e1500 */
[----:B--2---:R-:W-:-:S05]  /*1a90*/  IMAD.U32 R0, R0, 0x10000, RZ ;  /* 0x0001000000007824 */ /* 0x004fca00078e00ff */
[----:B------:R-:W-:-:S04]  /*1aa0*/  F2FP.F16.F32.PACK_AB R0, RZ, R0 ;  /* 0x00000000ff00723e */ /* 0x000fc800000000ff */
[----:B------:R-:W-:Y:S01]  /*1ab0*/  PRMT R18, R0, 0x7610, R18 ;  /* 0x0000761000127816 */ /* 0x000fe20000000012 */
[----:B------:R-:W-:Y:S06]  /*1ac0*/  BRA `(.L_x_1309) ;  /* 0x0000000400d07947 */ /* 0x000fec0003800000 */
.L_x_1316:
        /* <DEDUP_REMOVED lines=13> */
.L_x_1323:
        /* <DEDUP_REMOVED lines=21> */
.L_x_1327:
[----:B------:R-:W-:Y:S05]  /*1cf0*/  BSYNC B1 ;  /* 0x0000000000017941 */ /* 0x000fea0003800000 */
.L_x_1326:
[----:B------:R-:W-:Y:S01]  /*1d00*/  LEA R3, R0, 0x3b800000, 0x17 ;  /* 0x3b80000000037811 */ /* 0x000fe200078eb8ff */
[----:B------:R-:W-:-:S05]  /*1d10*/  IMAD.SHL.U32 R0, R2, 0x100000, RZ ;  /* 0x0010000002007824 */ /* 0x000fca00078e00ff */
[----:B------:R-:W-:-:S07]  /*1d20*/  LOP3.LUT R0, R3, R0, R4, 0xfe, !PT ;  /* 0x0000000003007212 */ /* 0x000fce00078efe04 */
.L_x_1325:
[----:B------:R-:W-:Y:S05]  /*1d30*/  BSYNC B0 ;  /* 0x0000000000007941 */ /* 0x000fea0003800000 */
.L_x_1324:
[----:B------:R-:W-:-:S04]  /*1d40*/  F2FP.F16.F32.PACK_AB R0, RZ, R0 ;  /* 0x00000000ff00723e */ /* 0x000fc800000000ff */
[----:B------:R-:W-:Y:S01]  /*1d50*/  PRMT R18, R0, 0x7610, R18 ;  /* 0x0000761000127816 */ /* 0x000fe20000000012 */
[----:B------:R-:W-:Y:S06]  /*1d60*/  BRA `(.L_x_1309) ;  /* 0x0000000400287947 */ /* 0x000fec0003800000 */
.L_x_1322:
        /* <DEDUP_REMOVED lines=21> */
.L_x_1331:
[----:B------:R-:W-:Y:S05]  /*1ec0*/  BSYNC B1 ;  /* 0x0000000000017941 */ /* 0x000fea0003800000 */
.L_x_1330:
[----:B------:R-:W-:Y:S01]  /*1ed0*/  LEA R3, R0, 0x37800000, 0x17 ;  /* 0x3780000000037811 */ /* 0x000fe200078eb8ff */
[----:B------:R-:W-:-:S05]  /*1ee0*/  IMAD.SHL.U32 R0, R2, 0x200000, RZ ;  /* 0x0020000002007824 */ /* 0x000fca00078e00ff */
[----:B------:R-:W-:-:S07]  /*1ef0*/  LOP3.LUT R0, R3, R0, R4, 0xfe, !PT ;  /* 0x0000000003007212 */ /* 0x000fce00078efe04 */
.L_x_1329:
[----:B------:R-:W-:Y:S05]  /*1f00*/  BSYNC B0 ;  /* 0x0000000000007941 */ /* 0x000fea0003800000 */
.L_x_1328:
[----:B------:R-:W-:-:S04]  /*1f10*/  F2FP.F16.F32.PACK_AB R0, RZ, R0 ;  /* 0x00000000ff00723e */ /* 0x000fc800000000ff */
[----:B------:R-:W-:Y:S01]  /*1f20*/  PRMT R18, R0, 0x7610, R18 ;  /* 0x0000761000127816 */ /* 0x000fe20000000012 */
[----:B------:R-:W-:Y:S06]  /*1f30*/  BRA `(.L_x_1309) ;  /* 0x0000000000b47947 */ /* 0x000fec0003800000 */
.L_x_1321:
        /* <DEDUP_REMOVED lines=14> */
.L_x_1335:
[----:B------:R-:W-:Y:S05]  /*2020*/  BSYNC B0 ;  /* 0x0000000000007941 */ /* 0x000fea0003800000 */
.L_x_1334:
[----:B------:R-:W-:-:S04]  /*2030*/  F2FP.F16.F32.PACK_AB R0, RZ, R0 ;  /* 0x00000000ff00723e */ /* 0x000fc800000000ff */
[----:B------:R-:W-:Y:S01]  /*2040*/  PRMT R18, R0, 0x7610, R18 ;  /* 0x0000761000127816 */ /* 0x000fe20000000012 */
[----:B------:R-:W-:Y:S06]  /*2050*/  BRA `(.L_x_1309) ;  /* 0x00000000006c7947 */ /* 0x000fec0003800000 */
.L_x_1308:
        /* <DEDUP_REMOVED lines=16> */
.L_x_1336:
[----:B------:R-:W-:Y:S01]  /*2160*/  PRMT R18, RZ, 0x7610, R18 ;  /* 0x00007610ff127816 */ /* 0x000fe20000000012 */
[----:B------:R-:W-:Y:S06]  /*2170*/  BRA `(.L_x_1309) ;  /* 0x0000000000247947 */ /* 0x000fec0003800000 */
.L_x_1333:
[----:B------:R-:W2:Y:S02]  /*2180*/  LDG.E.64 R2, desc[UR36][R2.64] ;  /* 0x0000002402027981 */ /* 0x000ea4000c1e1b00 */
[----:B--2---:R-:W0:Y:S02]  /*2190*/  I2F.U64 R0, R2 ;  /* 0x0000000200007312 */ /* 0x004e240000301000 */
[----:B0-----:R-:W-:-:S04]  /*21a0*/  F2FP.F16.F32.PACK_AB R0, RZ, R0 ;  /* 0x00000000ff00723e */ /* 0x001fc800000000ff */
[----:B------:R-:W-:Y:S01]  /*21b0*/  PRMT R18, R0, 0x7610, R18 ;  /* 0x0000761000127816 */ /* 0x000fe20000000012 */
[----:B------:R-:W-:Y:S06]  /*21c0*/  BRA `(.L_x_1309) ;  /* 0x0000000000107947 */ /* 0x000fec0003800000 */
.L_x_1332:
[----:B------:R-:W2:Y:S02]  /*21d0*/  LDG.E R2, desc[UR36][R2.64] ;  /* 0x0000002402027981 */ /* 0x000ea4000c1e1900 */
[----:B--2---:R-:W-:-:S04]  /*21e0*/  I2FP.F32.U32 R0, R2 ;  /* 0x0000000200007245 */ /* 0x004fc80000201000 */
[----:B------:R-:W-:-:S04]  /*21f0*/  F2FP.F16.F32.PACK_AB R0, RZ, R0 ;  /* 0x00000000ff00723e */ /* 0x000fc800000000ff */
[----:B------:R-:W-:-:S07]  /*2200*/  PRMT R18, R0, 0x7610, R18 ;  /* 0x0000761000127816 */ /* 0x000fce0000000012 */
.L_x_1309:
[----:B------:R-:W-:-:S07]  /*2210*/  VIADD R26, R26, 0x80 ;  /* 0x000000801a1a7836 */ /* 0x000fce0000000000 */
.L_x_1270:
[----:B------:R-:W-:Y:S05]  /*2220*/  BSYNC B6 ;  /* 0x0000000000067941 */ /* 0x000fea0003800000 */
.L_x_1269:
[----:B------:R-:W-:Y:S01]  /*2230*/  ISETP.GE.AND P0, PT, R26, R23, PT ;  /* 0x000000171a00720c */ /* 0x000fe20003f06270 */
[----:B------:R-:W-:Y:S01]  /*2240*/  BSSY B6, `(.L_x_1337) ;  /* 0x0000218000067945 */ /* 0x000fe20003800000 */
[----:B------:R-:W-:-:S11]  /*2250*/  PRMT R17, RZ, 0x7610, R17 ;  /* 0x00007610ff117816 */ /* 0x000fd60000000011 */
[----:B------:R-:W-:Y:S05]  /*2260*/  @P0 BRA `(.L_x_1338) ;  /* 0x0000002000540947 */ /* 0x000fea0003800000 */
[----:B01----:R-:W0:Y:S01]  /*2270*/  LDC.64 R2, c[0x0][0x238] ;  /* 0x00008e00ff027b82 */ /* 0x003e220000000a00 */
        /* <DEDUP_REMOVED lines=21> */
.L_x_1342:
[----:B------:R-:W2:Y:S02]  /*23d0*/  LDG.E.U8 R2, desc[UR36][R2.64] ;  /* 0x0000002402027981 */ /* 0x000ea4000c1e1100 */
[----:B--2---:R-:W-:-:S04]  /*23e0*/  I2FP.F32.U32 R0, R2 ;  /* 0x0000000200007245 */ /* 0x004fc80000201000 */
[----:B------:R-:W-:-:S04]  /*23f0*/  F2FP.F16.F32.PACK_AB R0, RZ, R0 ;  /* 0x00000000ff00723e */ /* 0x000fc800000000ff */
[----:B------:R-:W-:Y:S01]  /*2400*/  PRMT R22, R0, 0x7610, R22 ;  /* 0x0000761000167816 */ /* 0x000fe20000000016 */
[----:B------:R-:W-:Y:S06]  /*2410*/  BRA `(.L_x_1344) ;  /* 0x0000000c00c07947 */ /* 0x000fec0003800000 */
.L_x_1341:
        /* <DEDUP_REMOVED lines=11> */
.L_x_1346:
[----:B------:R-:W2:Y:S02]  /*24d0*/  LDG.E R2, desc[UR36][R2.64] ;  /* 0x0000002402027981 */ /* 0x000ea4000c1e1900 */
[----:B--2---:R-:W-:-:S04]  /*24e0*/  I2FP.F32.S32 R0, R2 ;  /* 0x0000000200007245 */ /* 0x004fc80000201400 */
[----:B------:R-:W-:-:S04]  /*24f0*/  F2FP.F16.F32.PACK_AB R0, RZ, R0 ;  /* 0x00000000ff00723e */ /* 0x000fc800000000ff */
[----:B------:R-:W-:Y:S01]  /*2500*/  PRMT R22, R0, 0x7610, R22 ;  /* 0x0000761000167816 */ /* 0x000fe20000000016 */
[----:B------:R-:W-:Y:S06]  /*2510*/  BRA `(.L_x_1344) ;  /* 0x0000000c00807947 */ /* 0x000fec0003800000 */
.L_x_1345:
[----:B------:R-:W2:Y:S02]  /*2520*/  LDG.E.U16 R2, desc[UR36][R2.64] ;  /* 0x0000002402027981 */ /* 0x000ea4000c1e1500 */
[----:B--2---:R-:W0:Y:S02]  /*2530*/  I2F.S16 R0, R2 ;  /* 0x0000000200007306 */ /* 0x004e240000101400 */
[----:B0-----:R-:W-:-:S04]  /*2540*/  F2FP.F16.F32.PACK_AB R0, RZ, R0 ;  /* 0x00000000ff00723e */ /* 0x001fc800000000ff */
[----:B------:R-:W-:Y:S01]  /*2550*/  PRMT R22, R0, 0x7610, R22 ;  /* 0x0000761000167816 */ /* 0x000fe20000000016 */
[----:B------:R-:W-:Y:S06]  /*2560*/  BRA `(.L_x_1344) ;  /* 0x0000000c006c7947 */ /* 0x000fec0003800000 */
.L_x_1340:
        /* <DEDUP_REMOVED lines=9> */
.L_x_1348:
[----:B------:R1:W5:Y:S01]  /*2600*/  LDG.E.U16 R22, desc[UR36][R2.64] ;  /* 0x0000002402167981 */ /* 0x000362000c1e1500 */
[----:B------:R-:W-:Y:S05]  /*2610*/  BRA `(.L_x_1344) ;  /* 0x0000000c00407947 */ /* 0x000fea0003800000 */
.L_x_1347:
        /* <DEDUP_REMOVED lines=9> */
.L_x_1350:
[----:B------:R0:W5:Y:S01]  /*26b0*/  LDG.E.U16 R22, desc[UR36][R2.64] ;  /* 0x0000002402167981 */ /* 0x000162000c1e1500 */
[----:B------:R-:W-:Y:S05]  /*26c0*/  BRA `(.L_x_1344) ;  /* 0x0000000c00147947 */ /* 0x000fea0003800000 */
.L_x_1349:
        /* <DEDUP_REMOVED lines=9> */
.L_x_1339:
        /* <DEDUP_REMOVED lines=14> */
.L_x_1353:
        /* <DEDUP_REMOVED lines=9> */
.L_x_1352:
        /* <DEDUP_REMOVED lines=28> */
.L_x_1355:
[----:B------:R-:W2:Y:S02]  /*2a90*/  LDG.E.U8 R3, desc[UR36][R2.64] ;  /* 0x0000002402037981 */ /* 0x000ea4000c1e1100 */
[----:B--2---:R-:W-:-:S05]  /*2aa0*/  IMAD.SHL.U32 R0, R3, 0x2000000, RZ ;  /* 0x0200000003007824 */ /* 0x004fca00078e00ff */
[----:B------:R-:W-:-:S13]  /*2ab0*/  ISETP.GE.U32.AND P0, PT, R0, 0x8000000, PT ;  /* 0x080000000000780c */ /* 0x000fda0003f06070 */
[C---:B------:R-:W-:Y:S02]  /*2ac0*/  @P0 IMAD.SHL.U32 R4, R3.reuse, 0x200000, RZ ;  /* 0x0020000003040824 */ /* 0x040fe400078e00ff */
[C---:B------:R-:W-:Y:S02]  /*2ad0*/  @!P0 IMAD.SHL.U32 R0, R3.reuse, 0x100, RZ ;  /* 0x0000010003008824 */ /* 0x040fe400078e00ff */
[----:B------:R-:W-:Y:S01]  /*2ae0*/  IMAD.SHL.U32 R3, R3, 0x1000000, RZ ;  /* 0x0100000003037824 */ /* 0x000fe200078e00ff */
[----:B------:R-:W-:Y:S02]  /*2af0*/  @P0 LOP3.LUT R4, R4, 0xfe00000, RZ, 0xc0, !PT ;  /* 0x0fe0000004040812 */ /* 0x000fe400078ec0ff */
        /* <DEDUP_REMOVED lines=9> */
.L_x_1354:
[----:B------:R-:W2:Y:S02]  /*2b90*/  LDG.E.U16 R0, desc[UR36][R2.64] ;  /* 0x0000002402007981 */ /* 0x000ea4000c1e1500 */
[----:B--2---:R-:W-:-:S05]  /*2ba0*/  IMAD.U32 R0, R0, 0x10000, RZ ;  /* 0x0001000000007824 */ /* 0x004fca00078e00ff */
[----:B------:R-:W-:-:S04]  /*2bb0*/  F2FP.F16.F32.PACK_AB R0, RZ, R0 ;  /* 0x00000000ff00723e */ /* 0x000fc800000000ff */
[----:B------:R-:W-:Y:S01]  /*2bc0*/  PRMT R22, R0, 0x7610, R22 ;  /* 0x0000761000167816 */ /* 0x000fe20000000016 */
[----:B------:R-:W-:Y:S06]  /*2bd0*/  BRA `(.L_x_1344) ;  /* 0x0000000400d07947 */ /* 0x000fec0003800000 */
.L_x_1351:
        /* <DEDUP_REMOVED lines=13> */
.L_x_1358:
        /* <DEDUP_REMOVED lines=21> */
.L_x_1362:
[----:B------:R-:W-:Y:S05]  /*2e00*/  BSYNC B1 ;  /* 0x0000000000017941 */ /* 0x000fea0003800000 */
.L_x_1361:
[----:B------:R-:W-:Y:S01]  /*2e10*/  LEA R3, R0, 0x3b800000, 0x17 ;  /* 0x3b80000000037811 */ /* 0x000fe200078eb8ff */
[----:B------:R-:W-:-:S05]  /*2e20*/  IMAD.SHL.U32 R0, R2, 0x100000, RZ ;  /* 0x0010000002007824 */ /* 0x000fca00078e00ff */
[----:B------:R-:W-:-:S07]  /*2e30*/  LOP3.LUT R0, R3, R0, R4, 0xfe, !PT ;  /* 0x0000000003007212 */ /* 0x000fce00078efe04 */
.L_x_1360:
[----:B------:R-:W-:Y:S05]  /*2e40*/  BSYNC B0 ;  /* 0x0000000000007941 */ /* 0x000fea0003800000 */
.L_x_1359:
[----:B------:R-:W-:-:S04]  /*2e50*/  F2FP.F16.F32.PACK_AB R0, RZ, R0 ;  /* 0x00000000ff00723e */ /* 0x000fc800000000ff */
[----:B------:R-:W-:Y:S01]  /*2e60*/  PRMT R22, R0, 0x7610, R22 ;  /* 0x0000761000167816 */ /* 0x000fe20000000016 */
[----:B------:R-:W-:Y:S06]  /*2e70*/  BRA `(.L_x_1344) ;  /* 0x0000000400287947 */ /* 0x000fec0003800000 */
.L_x_1357:
        /* <DEDUP_REMOVED lines=21> */
.L_x_1366:
[----:B------:R-:W-:Y:S05]  /*2fd0*/  BSYNC B1 ;  /* 0x0000000000017941 */ /* 0x000fea0003800000 */
.L_x_1365:
[----:B------:R-:W-:Y:S01]  /*2fe0*/  LEA R3, R0, 0x37800000, 0x17 ;  /* 0x3780000000037811 */ /* 0x000fe200078eb8ff */
[----:B------:R-:W-:-:S05]  /*2ff0*/  IMAD.SHL.U32 R0, R2, 0x200000, RZ ;  /* 0x0020000002007824 */ /* 0x000fca00078e00ff */
[----:B------:R-:W-:-:S07]  /*3000*/  LOP3.LUT R0, R3, R0, R4, 0xfe, !PT ;  /* 0x0000000003007212 */ /* 0x000fce00078efe04 */
.L_x_1364:
[----:B------:R-:W-:Y:S05]  /*3010*/  BSYNC B0 ;  /* 0x0000000000007941 */ /* 0x000fea0003800000 */
.L_x_1363:
[----:B------:R-:W-:-:S04]  /*3020*/  F2FP.F16.F32.PACK_AB R0, RZ, R0 ;  /* 0x00000000ff00723e */ /* 0x000fc800000000ff */
[----:B------:R-:W-:Y:S01]  /*3030*/  PRMT R22, R0, 0x7610, R22 ;  /* 0x0000761000167816 */ /* 0x000fe20000000016 */
[----:B------:R-:W-:Y:S06]  /*3040*/  BRA `(.L_x_1344) ;  /* 0x0000000000b47947 */ /* 0x000fec0003800000 */
.L_x_1356:
        /* <DEDUP_REMOVED lines=14> */
.L_x_1370:
[----:B------:R-:W-:Y:S05]  /*3130*/  BSYNC B0 ;  /* 0x0000000000007941 */ /* 0x000fea0003800000 */
.L_x_1369:
[----:B------:R-:W-:-:S04]  /*3140*/  F2FP.F16.F32.PACK_AB R0, RZ, R0 ;  /* 0x00000000ff00723e */ /* 0x000fc800000000ff */
[----:B------:R-:W-:Y:S01]  /*3150*/  PRMT R22, R0, 0x7610, R22 ;  /* 0x0000761000167816 */ /* 0x000fe20000000016 */
[----:B------:R-:W-:Y:S06]  /*3160*/  BRA `(.L_x_1344) ;  /* 0x00000000006c7947 */ /* 0x000fec0003800000 */
.L_x_1343:
        /* <DEDUP_REMOVED lines=16> */
.L_x_1371:
[----:B------:R-:W-:Y:S01]  /*3270*/  PRMT R22, RZ, 0x7610, R22 ;  /* 0x00007610ff167816 */ /* 0x000fe20000000016 */
[----:B------:R-:W-:Y:S06]  /*3280*/  BRA `(.L_x_1344) ;  /* 0x0000000000247947 */ /* 0x000fec0003800000 */
.L_x_1368:
[----:B------:R-:W2:Y:S02]  /*3290*/  LDG.E.64 R2, desc[UR36][R2.64] ;  /* 0x0000002402027981 */ /* 0x000ea4000c1e1b00 */
[----:B--2---:R-:W0:Y:S02]  /*32a0*/  I2F.U64 R0, R2 ;  /* 0x0000000200007312 */ /* 0x004e240000301000 */
[----:B0-----:R-:W-:-:S04]  /*32b0*/  F2FP.F16.F32.PACK_AB R0, RZ, R0 ;  /* 0x00000000ff00723e */ /* 0x001fc800000000ff */
[----:B------:R-:W-:Y:S01]  /*32c0*/  PRMT R22, R0, 0x7610, R22 ;  /* 0x0000761000167816 */ /* 0x000fe20000000016 */
[----:B------:R-:W-:Y:S06]  /*32d0*/  BRA `(.L_x_1344) ;  /* 0x0000000000107947 */ /* 0x000fec0003800000 */
.L_x_1367:
[----:B------:R-:W2:Y:S02]  /*32e0*/  LDG.E R2, desc[UR36][R2.64] ;  /* 0x0000002402027981 */ /* 0x000ea4000c1e1900 */
[----:B--2---:R-:W-:-:S04]  /*32f0*/  I2FP.F32.U32 R0, R2 ;  /* 0x0000000200007245 */ /* 0x004fc80000201000 */
[----:B------:R-:W-:-:S04]  /*3300*/  F2FP.F16.F32.PACK_AB R0, RZ, R0 ;  /* 0x00000000ff00723e */ /* 0x000fc800000000ff */
[----:B------:R-:W-:-:S07]  /*3310*/  PRMT R22, R0, 0x7610, R22 ;  /* 0x0000761000167816 */ /* 0x000fce0000000016 */
.L_x_1344:
        /* <DEDUP_REMOVED lines=21> */
.L_x_1375:
[----:B------:R-:W2:Y:S02]  /*3470*/  LDG.E.U8 R2, desc[UR36][R2.64] ;  /* 0x0000002402027981 */ /* 0x000ea4000c1e1100 */
[----:B--2---:R-:W-:-:S04]  /*3480*/  I2FP.F32.U32 R0, R2 ;  /* 0x0000000200007245 */ /* 0x004fc80000201000 */
[----:B------:R-:W-:-:S04]  /*3490*/  F2FP.F16.F32.PACK_AB R0, RZ, R0 ;  /* 0x00000000ff00723e */ /* 0x000fc800000000ff */
[----:B------:R-:W-:Y:S01]  /*34a0*/  PRMT R17, R0, 0x7610, R17 ;  /* 0x0000761000117816 */ /* 0x000fe20000000011 */
[----:B------:R-:W-:Y:S06]  /*34b0*/  BRA `(.L_x_1377) ;  /* 0x0000000c00bc7947 */ /* 0x000fec0003800000 */
.L_x_1374:
        /* <DEDUP_REMOVED lines=11> */
.L_x_1379:
[----:B------:R-:W2:Y:S02]  /*3570*/  LDG.E R2, desc[UR36][R2.64] ;  /* 0x0000002402027981 */ /* 0x000ea4000c1e1900 */
[----:B--2---:R-:W-:-:S04]  /*3580*/  I2FP.F32.S32 R0, R2 ;  /* 0x0000000200007245 */ /* 0x004fc80000201400 */
[----:B------:R-:W-:-:S04]  /*3590*/  F2FP.F16.F32.PACK_AB R0, RZ, R0 ;  /* 0x00000000ff00723e */ /* 0x000fc800000000ff */
[----:B------:R-:W-:Y:S01]  /*35a0*/  PRMT R17, R0, 0x7610, R17 ;  /* 0x0000761000117816 */ /* 0x000fe20000000011 */
[----:B------:R-:W-:Y:S06]  /*35b0*/  BRA `(.L_x_1377) ;  /* 0x0000000c007c7947 */ /* 0x000fec0003800000 */
.L_x_1378:
[----:B------:R-:W2:Y:S02]  /*35c0*/  LDG.E.U16 R2, desc[UR36][R2.64] ;  /* 0x0000002402027981 */ /* 0x000ea4000c1e1500 */
[----:B--2---:R-:W0:Y:S02]  /*35d0*/  I2F.S16 R0, R2 ;  /* 0x0000000200007306 */ /* 0x004e240000101400 */
[----:B0-----:R-:W-:-:S04]  /*35e0*/  F2FP.F16.F32.PACK_AB R0, RZ, R0 ;  /* 0x00000000ff00723e */ /* 0x001fc800000000ff */
[----:B------:R-:W-:Y:S01]  /*35f0*/  PRMT R17, R0, 0x7610, R17 ;  /* 0x0000761000117816 */ /* 0x000fe20000000011 */
[----:B------:R-:W-:Y:S06]  /*3600*/  BRA `(.L_x_1377) ;  /* 0x0000000c00687947 */ /* 0x000fec0003800000 */
.L_x_1373:
        /* <DEDUP_REMOVED lines=9> */
.L_x_1381:
[----:B------:R1:W5:Y:S01]  /*36a0*/  LDG.E.U16 R17, desc[UR36][R2.64] ;  /* 0x0000002402117981 */ /* 0x000362000c1e1500 */
[----:B------:R-:W-:Y:S05]  /*36b0*/  BRA `(.L_x_1377) ;  /* 0x0000000c003c7947 */ /* 0x000fea0003800000 */
.L_x_1380:
        /* <DEDUP_REMOVED lines=9> */
.L_x_1383:
[----:B------:R0:W5:Y:S01]  /*3750*/  LDG.E.U16 R17, desc[UR36][R2.64] ;  /* 0x0000002402117981 */ /* 0x000162000c1e1500 */
[----:B------:R-:W-:Y:S05]  /*3760*/  BRA `(.L_x_1377) ;  /* 0x0000000c00107947 */ /* 0x000fea0003800000 */
.L_x_1382:
        /* <DEDUP_REMOVED lines=9> */
.L_x_1372:
        /* <DEDUP_REMOVED lines=14> */
.L_x_1386:
        /* <DEDUP_REMOVED lines=9> */
.L_x_1385:
        /* <DEDUP_REMOVED lines=28> */
.L_x_1388:
        /* <DEDUP_REMOVED lines=15> */
.L_x_1387:
[----:B------:R-:W2:Y:S02]  /*3c20*/  LDG.E.U16 R0, desc[UR36][R2.64] ;  /* 0x0000002402007981 */ /* 0x000ea4000c1e1500 */
[----:B--2---:R-:W-:-:S05]  /*3c30*/  IMAD.U32 R0, R0, 0x10000, RZ ;  /* 0x0001000000007824 */ /* 0x004fca00078e00ff */
[----:B------:R-:W-:-:S04]  /*3c40*/  F2FP.F16.F32.PACK_AB R0, RZ, R0 ;  /* 0x00000000ff00723e */ /* 0x000fc800000000ff */
[----:B------:R-:W-:Y:S01]  /*3c50*/  PRMT R17, R0, 0x7610, R17 ;  /* 0x0000761000117816 */ /* 0x000fe20000000011 */
[----:B------:R-:W-:Y:S06]  /*3c60*/  BRA `(.L_x_1377) ;  /* 0x0000000400d07947 */ /* 0x000fec0003800000 */
.L_x_1384:
        /* <DEDUP_REMOVED lines=13> */
.L_x_1391:
        /* <DEDUP_REMOVED lines=21> */
.L_x_1395:
[----:B------:R-:W-:Y:S05]  /*3e90*/  BSYNC B1 ;  /* 0x0000000000017941 */ /* 0x000fea0003800000 */
.L_x_1394:
[----:B------:R-:W-:Y:S01]  /*3ea0*/  LEA R3, R0, 0x3b800000, 0x17 ;  /* 0x3b80000000037811 */ /* 0x000fe200078eb8ff */
[----:B------:R-:W-:-:S05]  /*3eb0*/  IMAD.SHL.U32 R0, R2, 0x100000, RZ ;  /* 0x0010000002007824 */ /* 0x000fca00078e00ff */
[----:B------:R-:W-:-:S07]  /*3ec0*/  LOP3.LUT R0, R3, R0, R4, 0xfe, !PT ;  /* 0x0000000003007212 */ /* 0x000fce00078efe04 */
.L_x_1393:
[----:B------:R-:W-:Y:S05]  /*3ed0*/  BSYNC B0 ;  /* 0x0000000000007941 */ /* 0x000fea0003800000 */
.L_x_1392:
[----:B------:R-:W-:-:S04]  /*3ee0*/  F2FP.F16.F32.PACK_AB R0, RZ, R0 ;  /* 0x00000000ff00723e */ /* 0x000fc800000000ff */
[----:B------:R-:W-:Y:S01]  /*3ef0*/  PRMT R17, R0, 0x7610, R17 ;  /* 0x0000761000117816 */ /* 0x000fe20000000011 */
[----:B------:R-:W-:Y:S06]  /*3f00*/  BRA `(.L_x_1377) ;  /* 0x0000000400287947 */ /* 0x000fec0003800000 */
.L_x_1390:
        /* <DEDUP_REMOVED lines=21> */
.L_x_1399:
[----:B------:R-:W-:Y:S05]  /*4060*/  BSYNC B1 ;  /* 0x0000000000017941 */ /* 0x000fea0003800000 */
.L_x_1398:
[----:B------:R-:W-:Y:S01]  /*4070*/  LEA R3, R0, 0x37800000, 0x17 ;  /* 0x3780000000037811 */ /* 0x000fe200078eb8ff */
[----:B------:R-:W-:-:S05]  /*4080*/  IMAD.SHL.U32 R0, R2, 0x200000, RZ ;  /* 0x0020000002007824 */ /* 0x000fca00078e00ff */
[----:B------:R-:W-:-:S07]  /*4090*/  LOP3.LUT R0, R3, R0, R4, 0xfe, !PT ;  /* 0x0000000003007212 */ /* 0x000fce00078efe04 */
.L_x_1397:
[----:B------:R-:W-:Y:S05]  /*40a0*/  BSYNC B0 ;  /* 0x0000000000007941 */ /* 0x000fea0003800000 */
.L_x_1396:
[----:B------:R-:W-:-:S04]  /*40b0*/  F2FP.F16.F32.PACK_AB R0, RZ, R0 ;  /* 0x00000000ff00723e */ /* 0x000fc800000000ff */
[----:B------:R-:W-:Y:S01]  /*40c0*/  PRMT R17, R0, 0x7610, R17 ;  /* 0x0000761000117816 */ /* 0x000fe20000000011 */
[----:B------:R-:W-:Y:S06]  /*40d0*/  BRA `(.L_x_1377) ;  /* 0x0000000000b47947 */ /* 0x000fec0003800000 */
.L_x_1389:
        /* <DEDUP_REMOVED lines=14> */
.L_x_1403:
[----:B------:R-:W-:Y:S05]  /*41c0*/  BSYNC B0 ;  /* 0x0000000000007941 */ /* 0x000fea0003800000 */
.L_x_1402:
[----:B------:R-:W-:-:S04]  /*41d0*/  F2FP.F16.F32.PACK_AB R0, RZ, R0 ;  /* 0x00000000ff00723e */ /* 0x000fc800000000ff */
[----:B------:R-:W-:Y:S01]  /*41e0*/  PRMT R17, R0, 0x7610, R17 ;  /* 0x0000761000117816 */ /* 0x000fe20000000011 */
[----:B------:R-:W-:Y:S06]  /*41f0*/  BRA `(.L_x_1377) ;  /* 0x00000000006c7947 */ /* 0x000fec0003800000 */
.L_x_1376:
        /* <DEDUP_REMOVED lines=16> */
.L_x_1404:
[----:B------:R-:W-:Y:S01]  /*4300*/  PRMT R17, RZ, 0x7610, R17 ;  /* 0x00007610ff117816 */ /* 0x000fe20000000011 */
[----:B------:R-:W-:Y:S06]  /*4310*/  BRA `(.L_x_1377) ;  /* 0x0000000000247947 */ /* 0x000fec0003800000 */
.L_x_1401:
[----:B------:R-:W2:Y:S02]  /*4320*/  LDG.E.64 R2, desc[UR36][R2.64] ;  /* 0x0000002402027981 */ /* 0x000ea4000c1e1b00 */
[----:B--2---:R-:W0:Y:S02]  /*4330*/  I2F.U64 R0, R2 ;  /* 0x0000000200007312 */ /* 0x004e240000301000 */
[----:B0-----:R-:W-:-:S04]  /*4340*/  F2FP.F16.F32.PACK_AB R0, RZ, R0 ;  /* 0x00000000ff00723e */ /* 0x001fc800000000ff */
[----:B------:R-:W-:Y:S01]  /*4350*/  PRMT R17, R0, 0x7610, R17 ;  /* 0x0000761000117816 */ /* 0x000fe20000000011 */
[----:B------:R-:W-:Y:S06]  /*4360*/  BRA `(.L_x_1377) ;  /* 0x0000000000107947 */ /* 0x000fec0003800000 */
.L_x_1400:
[----:B------:R-:W2:Y:S02]  /*4370*/  LDG.E R2, desc[UR36][R2.64] ;  /* 0x0000002402027981 */ /* 0x000ea4000c1e1900 */
[----:B--2---:R-:W-:-:S04]  /*4380*/  I2FP.F32.U32 R0, R2 ;  /* 0x0000000200007245 */ /* 0x004fc80000201000 */
[----:B------:R-:W-:-:S04]  /*4390*/  F2FP.F16.F32.PACK_AB R0, RZ, R0 ;  /* 0x00000000ff00723e */ /* 0x000fc800000000ff */
[----:B------:R-:W-:-:S07]  /*43a0*/  PRMT R17, R0, 0x7610, R17 ;  /* 0x0000761000117816 */ /* 0x000fce0000000011 */
.L_x_1377:
[----:B------:R-:W-:-:S07]  /*43b0*/  VIADD R26, R26, 0x80 ;  /* 0x000000801a1a7836 */ /* 0x000fce0000000000 */
.L_x_1338:
[----:B------:R-:W-:Y:S05]  /*43c0*/  BSYNC B6 ;  /* 0x0000000000067941 */ /* 0x000fea0003800000 */
.L_x_1337:
[----:B------:R-:W-:Y:S01]  /*43d0*/  ISETP.GE.AND P0, PT, R26, R23, PT ;  /* 0x000000171a00720c */ /* 0x000fe20003f06270 */
[----:B------:R-:W-:Y:S01]  /*43e0*/  BSSY B6, `(.L_x_1405) ;  /* 0x0000219000067945 */ /* 0x000fe20003800000 */
[----:B------:R-:W-:Y:S02]  /*43f0*/  PRMT R16, RZ, 0x7610, R16 ;  /* 0x00007610ff107816 */ /* 0x000fe40000000010 */
[----:B01----:R-:W-:Y:S02]  /*4400*/  PRMT R2, RZ, 0x7610, R2 ;  /* 0x00007610ff027816 */ /* 0x003fe40000000002 */
[----:B------:R-:W-:-:S07]  /*4410*/  PRMT R27, RZ, 0x7610, R27 ;  /* 0x00007610ff1b7816 */ /* 0x000fce000000001b */
[----:B------:R-:W-:Y:S05]  /*4420*/  @P0 BRA `(.L_x_1406) ;  /* 0x0000002000500947 */ /* 0x000fea0003800000 */
        /* <DEDUP_REMOVED lines=22> */
.L_x_1410:
[----:B------:R-:W2:Y:S02]  /*4590*/  LDG.E.U8 R4, desc[UR36][R4.64] ;  /* 0x0000002404047981 */ /* 0x000ea4000c1e1100 */
[----:B--2---:R-:W-:-:S04]  /*45a0*/  I2FP.F32.U32 R0, R4 ;  /* 0x0000000400007245 */ /* 0x004fc80000201000 */
[----:B------:R-:W-:-:S04]  /*45b0*/  F2FP.F16.F32.PACK_AB R0, RZ, R0 ;  /* 0x00000000ff00723e */ /* 0x000fc800000000ff */
[----:B------:R-:W-:Y:S01]  /*45c0*/  PRMT R2, R0, 0x7610, R2 ;  /* 0x0000761000027816 */ /* 0x000fe20000000002 */
[----:B------:R-:W-:Y:S06]  /*45d0*/  BRA `(.L_x_1412) ;  /* 0x0000000c00b87947 */ /* 0x000fec0003800000 */
.L_x_1409:
        /* <DEDUP_REMOVED lines=11> */
.L_x_1414:
[----:B------:R-:W2:Y:S02]  /*4690*/  LDG.E R4, desc[UR36][R4.64] ;  /* 0x0000002404047981 */ /* 0x000ea4000c1e1900 */
[----:B--2---:R-:W-:-:S04]  /*46a0*/  I2FP.F32.S32 R0, R4 ;  /* 0x0000000400007245 */ /* 0x004fc80000201400 */
[----:B------:R-:W-:-:S04]  /*46b0*/  F2FP.F16.F32.PACK_AB R0, RZ, R0 ;  /* 0x00000000ff00723e */ /* 0x000fc800000000ff */
[----:B------:R-:W-:Y:S01]  /*46c0*/  PRMT R2, R0, 0x7610, R2 ;  /* 0x0000761000027816 */ /* 0x000fe20000000002 */
[----:B------:R-:W-:Y:S06]  /*46d0*/  BRA `(.L_x_1412) ;  /* 0x0000000c00787947 */ /* 0x000fec0003800000 */
.L_x_1413:
[----:B------:R-:W2:Y:S02]  /*46e0*/  LDG.E.U16 R4, desc[UR36][R4.64] ;  /* 0x0000002404047981 */ /* 0x000ea4000c1e1500 */
[----:B--2---:R-:W0:Y:S02]  /*46f0*/  I2F.S16 R0, R4 ;  /* 0x0000000400007306 */ /* 0x004e240000101400 */
[----:B0-----:R-:W-:-:S04]  /*4700*/  F2FP.F16.F32.PACK_AB R0, RZ, R0 ;  /* 0x00000000ff00723e */ /* 0x001fc800000000ff */
[----:B------:R-:W-:Y:S01]  /*4710*/  PRMT R2, R0, 0x7610, R2 ;  /* 0x0000761000027816 */ /* 0x000fe20000000002 */
[----:B------:R-:W-:Y:S06]  /*4720*/  BRA `(.L_x_1412) ;  /* 0x0000000c00647947 */ /* 0x000fec0003800000 */
.L_x_1408:
        /* <DEDUP_REMOVED lines=9> */
.L_x_1416:
[----:B------:R1:W5:Y:S01]  /*47c0*/  LDG.E.U16 R2, desc[UR36][R4.64] ;  /* 0x0000002404027981 */ /* 0x000362000c1e1500 */
[----:B------:R-:W-:Y:S05]  /*47d0*/  BRA `(.L_x_1412) ;  /* 0x0000000c00387947 */ /* 0x000fea0003800000 */
.L_x_1415:
        /* <DEDUP_REMOVED lines=9> */
.L_x_1418:
[----:B------:R0:W5:Y:S01]  /*4870*/  LDG.E.U16 R2, desc[UR36][R4.64] ;  /* 0x0000002404027981 */ /* 0x000162000c1e1500 */
[----:B------:R-:W-:Y:S05]  /*4880*/  BRA `(.L_x_1412) ;  /* 0x0000000c000c7947 */ /* 0x000fea0003800000 */
.L_x_1417:
        /* <DEDUP_REMOVED lines=9> */
.L_x_1407:
        /* <DEDUP_REMOVED lines=14> */
.L_x_1421:
        /* <DEDUP_REMOVED lines=9> */
.L_x_1420:
        /* <DEDUP_REMOVED lines=11> */
[----:B------:R-:W-:-:S05]  /*4b40*/  VIADD R6, R2, 0x1000000 ;  /* 0x0100000002067836 */ /* 0x000fca0000000000 */
[----:B------:R-:W-:Y:S02]  /*4b50*/  SHF.R.S32.HI R6, RZ, 0x8, R6 ;  /* 0x00000008ff067819 */ /* 0x000fe40000011406 */
[----:B0-----:R-:W-:-:S04]  /*4b60*/  IADD3 R3, -R3, 0x1f, RZ ;  /* 0x0000001f03037810 */ /* 0x001fc80007ffe1ff */
[C---:B------:R-:W-:Y:S01]  /*4b70*/  ISETP.GT.U32.AND P0, PT, R3.reuse, 0x4, PT ;  /* 0x000000040300780c */ /* 0x040fe20003f04070 */
[----:B------:R-:W-:-:S05]  /*4b80*/  VIADD R3, R3, 0xfffffffc ;  /* 0xfffffffc03037836 */ /* 0x000fca0000000000 */
[----:B------:R-:W-:-:S04]  /*4b90*/  SEL R3, R3, RZ, P0 ;  /* 0x000000ff03037207 */ /* 0x000fc80000000000 */
[C---:B------:R-:W-:Y:S01]  /*4ba0*/  SHF.L.U32 R4, R2.reuse, R3, RZ ;  /* 0x0000000302047219 */ /* 0x040fe200000006ff */
[----:B------:R-:W-:Y:S02]  /*4bb0*/  IMAD R7, R3, R8, 0x3c000000 ;  /* 0x3c00000003077424 */ /* 0x000fe400078e0208 */
[----:B------:R-:W-:-:S03]  /*4bc0*/  VIADD R3, R2, 0xffffffff ;  /* 0xffffffff02037836 */ /* 0x000fc60000000000 */
[----:B------:R-:W-:Y:S02]  /*4bd0*/  LEA.HI R7, R4, R7, RZ, 0x1c ;  /* 0x0000000704077211 */ /* 0x000fe400078fe0ff */
[----:B------:R-:W-:Y:S02]  /*4be0*/  SHF.R.S32.HI R3, RZ, 0x1f, R3 ;  /* 0x0000001fff037819 */ /* 0x000fe40000011403 */
[----:B------:R-:W-:-:S04]  /*4bf0*/  LOP3.LUT R6, R7, 0x7f800000, R6, 0xf8, !PT ;  /* 0x7f80000007067812 */ /* 0x000fc800078ef806 */
[----:B------:R-:W-:-:S04]  /*4c00*/  LOP3.LUT R3, R6, R3, RZ, 0x30, !PT ;  /* 0x0000000306037212 */ /* 0x000fc800078e30ff */
[----:B------:R-:W-:-:S04]  /*4c10*/  LOP3.LUT R3, R3, 0x80000000, R0, 0xf8, !PT ;  /* 0x8000000003037812 */ /* 0x000fc800078ef800 */
[----:B------:R-:W-:-:S04]  /*4c20*/  F2FP.F16.F32.PACK_AB R3, RZ, R3 ;  /* 0x00000003ff03723e */ /* 0x000fc800000000ff */
[----:B------:R-:W-:Y:S01]  /*4c30*/  PRMT R2, R3, 0x7610, R2 ;  /* 0x0000761003027816 */ /* 0x000fe20000000002 */
[----:B------:R-:W-:Y:S06]  /*4c40*/  BRA `(.L_x_1412) ;  /* 0x00000008001c7947 */ /* 0x000fec0003800000 */
.L_x_1423:
[----:B------:R-:W2:Y:S02]  /*4c50*/  LDG.E.U8 R3, desc[UR36][R4.64] ;  /* 0x0000002404037981 */ /* 0x000ea4000c1e1100 */
[----:B--2---:R-:W-:-:S05]  /*4c60*/  IMAD.SHL.U32 R0, R3, 0x2000000, RZ ;  /* 0x0200000003007824 */ /* 0x004fca00078e00ff */
[----:B------:R-:W-:-:S13]  /*4c70*/  ISETP.GE.U32.AND P0, PT, R0, 0x8000000, PT ;  /* 0x080000000000780c */ /* 0x000fda0003f06070 */
[C---:B------:R-:W-:Y:S02]  /*4c80*/  @!P0 IMAD.SHL.U32 R0, R3.reuse, 0x100, RZ ;  /* 0x0000010003008824 */ /* 0x040fe400078e00ff */
[C---:B------:R-:W-:Y:S02]  /*4c90*/  @P0 IMAD.SHL.U32 R2, R3.reuse, 0x200000, RZ ;  /* 0x0020000003020824 */ /* 0x040fe400078e00ff */
[----:B------:R-:W-:Y:S01]  /*4ca0*/  IMAD.SHL.U32 R3, R3, 0x1000000, RZ ;  /* 0x0100000003037824 */ /* 0x000fe200078e00ff */
[----:B------:R-:W-:Y:S02]  /*4cb0*/  @!P0 LOP3.LUT R0, R0, 0x7f00, RZ, 0xc0, !PT ;  /* 0x00007f0000008812 */ /* 0x000fe400078ec0ff */
[----:B------:R-:W-:Y:S02]  /*4cc0*/  @P0 LOP3.LUT R2, R2, 0x70000000, RZ, 0xfc, !PT ;  /* 0x7000000002020812 */ /* 0x000fe400078efcff */
[----:B------:R-:W-:-:S03]  /*4cd0*/  @!P0 LOP3.LUT R0, R0, 0x3f000000, RZ, 0xfc, !PT ;  /* 0x3f00000000008812 */ /* 0x000fc600078efcff */
[----:B------:R-:W-:Y:S02]  /*4ce0*/  @P0 FMUL.FTZ R2, R2, 1.9259299443872358531e-34 ;  /* 0x0780000002020820 */ /* 0x000fe40000410000 */
[----:B------:R-:W-:-:S05]  /*4cf0*/  @!P0 FADD.FTZ R2, R0, -0.5 ;  /* 0xbf00000000028421 */ /* 0x000fca0000010000 */
[----:B------:R-:W-:-:S04]  /*4d00*/  LOP3.LUT R2, R2, 0x80000000, R3, 0xf8, !PT ;  /* 0x8000000002027812 */ /* 0x000fc800078ef803 */
[----:B------:R-:W-:Y:S01]  /*4d10*/  F2FP.F16.F32.PACK_AB R2, RZ, R2 ;  /* 0x00000002ff02723e */ /* 0x000fe200000000ff */
[----:B------:R-:W-:Y:S06]  /*4d20*/  BRA `(.L_x_1412) ;  /* 0x0000000400e47947 */ /* 0x000fec0003800000 */
.L_x_1422:
[----:B------:R-:W2:Y:S02]  /*4d30*/  LDG.E.U16 R0, desc[UR36][R4.64] ;  /* 0x0000002404007981 */ /* 0x000ea4000c1e1500 */
[----:B--2---:R-:W-:-:S05]  /*4d40*/  IMAD.U32 R0, R0, 0x10000, RZ ;  /* 0x0001000000007824 */ /* 0x004fca00078e00ff */
[----:B------:R-:W-:-:S04]  /*4d50*/  F2FP.F16.F32.PACK_AB R0, RZ, R0 ;  /* 0x00000000ff00723e */ /* 0x000fc800000000ff */
[----:B------:R-:W-:Y:S01]  /*4d60*/  PRMT R2, R0, 0x7610, R2 ;  /* 0x0000761000027816 */ /* 0x000fe20000000002 */
[----:B------:R-:W-:Y:S06]  /*4d70*/  BRA `(.L_x_1412) ;  /* 0x0000000400d07947 */ /* 0x000fec0003800000 */
.L_x_1419:
        /* <DEDUP_REMOVED lines=13> */
.L_x_1426:
        /* <DEDUP_REMOVED lines=21> */
.L_x_1430:
[----:B------:R-:W-:Y:S05]  /*4fa0*/  BSYNC B1 ;  /* 0x0000000000017941 */ /* 0x000fea0003800000 */
.L_x_1429:
[----:B------:R-:W-:Y:S01]  /*4fb0*/  LEA R3, R0, 0x3b800000, 0x17 ;  /* 0x3b80000000037811 */ /* 0x000fe200078eb8ff */
[----:B------:R-:W-:-:S05]  /*4fc0*/  IMAD.SHL.U32 R0, R2, 0x100000, RZ ;  /* 0x0010000002007824 */ /* 0x000fca00078e00ff */
[----:B------:R-:W-:-:S07]  /*4fd0*/  LOP3.LUT R0, R3, R0, R4, 0xfe, !PT ;  /* 0x0000000003007212 */ /* 0x000fce00078efe04 */
.L_x_1428:
[----:B------:R-:W-:Y:S05]  /*4fe0*/  BSYNC B0 ;  /* 0x0000000000007941 */ /* 0x000fea0003800000 */
.L_x_1427:
[----:B------:R-:W-:-:S04]  /*4ff0*/  F2FP.F16.F32.PACK_AB R0, RZ, R0 ;  /* 0x00000000ff00723e */ /* 0x000fc800000000ff */
[----:B------:R-:W-:Y:S01]  /*5000*/  PRMT R2, R0, 0x7610, R2 ;  /* 0x0000761000027816 */ /* 0x000fe20000000002 */
[----:B------:R-:W-:Y:S06]  /*5010*/  BRA `(.L_x_1412) ;  /* 0x0000000400287947 */ /* 0x000fec0003800000 */
.L_x_1425:
        /* <DEDUP_REMOVED lines=21> */
.L_x_1434:
[----:B------:R-:W-:Y:S05]  /*5170*/  BSYNC B1 ;  /* 0x0000000000017941 */ /* 0x000fea0003800000 */
.L_x_1433:
[----:B------:R-:W-:Y:S01]  /*5180*/  LEA R3, R0, 0x37800000, 0x17 ;  /* 0x3780000000037811 */ /* 0x000fe200078eb8ff */
[----:B------:R-:W-:-:S05]  /*5190*/  IMAD.SHL.U32 R0, R2, 0x200000, RZ ;  /* 0x0020000002007824 */ /* 0x000fca00078e00ff */
[----:B------:R-:W-:-:S07]  /*51a0*/  LOP3.LUT R0, R3, R0, R4, 0xfe, !PT ;  /* 0x0000000003007212 */ /* 0x000fce00078efe04 */
.L_x_1432:
[----:B------:R-:W-:Y:S05]  /*51b0*/  BSYNC B0 ;  /* 0x0000000000007941 */ /* 0x000fea0003800000 */
.L_x_1431:
[----:B------:R-:W-:-:S04]  /*51c0*/  F2FP.F16.F32.PACK_AB R0, RZ, R0 ;  /* 0x00000000ff00723e */ /* 0x000fc800000000ff */
[----:B------:R-:W-:Y:S01]  /*51d0*/  PRMT R2, R0, 0x7610, R2 ;  /* 0x0000761000027816 */ /* 0x000fe20000000002 */
[----:B------:R-:W-:Y:S06]  /*51e0*/  BRA `(.L_x_1412) ;  /* 0x0000000000b47947 */ /* 0x000fec0003800000 */
.L_x_1424:
        /* <DEDUP_REMOVED lines=14> */
.L_x_1438:
[----:B------:R-:W-:Y:S05]  /*52d0*/  BSYNC B0 ;  /* 0x0000000000007941 */ /* 0x000fea0003800000 */
.L_x_1437:
[----:B------:R-:W-:-:S04]  /*52e0*/  F2FP.F16.F32.PACK_AB R0, RZ, R0 ;  /* 0x00000000ff00723e */ /* 0x000fc800000000ff */
[----:B------:R-:W-:Y:S01]  /*52f0*/  PRMT R2, R0, 0x7610, R2 ;  /* 0x0000761000027816 */ /* 0x000fe20000000002 */
[----:B------:R-:W-:Y:S06]  /*5300*/  BRA `(.L_x_1412) ;  /* 0x00000000006c7947 */ /* 0x000fec0003800000 */
.L_x_1411:
        /* <DEDUP_REMOVED lines=16> */
.L_x_1439:
[----:B------:R-:W-:Y:S01]  /*5410*/  PRMT R2, RZ, 0x7610, R2 ;  /* 0x00007610ff027816 */ /* 0x000fe20000000002 */
[----:B------:R-:W-:Y:S06]  /*5420*/  BRA `(.L_x_1412) ;  /* 0x0000000000247947 */ /* 0x000fec0003800000 */
.L_x_1436:
[----:B------:R-:W2:Y:S02]  /*5430*/  LDG.E.64 R4, desc[UR36][R4.64] ;  /* 0x0000002404047981 */ /* 0x000ea4000c1e1b00 */
[----:B--2---:R-:W0:Y:S02]  /*5440*/  I2F.U64 R0, R4 ;  /* 0x0000000400007312 */ /* 0x004e240000301000 */
[----:B0-----:R-:W-:-:S04]  /*5450*/  F2FP.F16.F32.PACK_AB R0, RZ, R0 ;  /* 0x00000000ff00723e */ /* 0x001fc800000000ff */
[----:B------:R-:W-:Y:S01]  /*5460*/  PRMT R2, R0, 0x7610, R2 ;  /* 0x0000761000027816 */ /* 0x000fe20000000002 */
[----:B------:R-:W-:Y:S06]  /*5470*/  BRA `(.L_x_1412) ;  /* 0x0000000000107947 */ /* 0x000fec0003800000 */
.L_x_1435:
[----:B------:R-:W2:Y:S02]  /*5480*/  LDG.E R4, desc[UR36][R4.64] ;  /* 0x0000002404047981 */ /* 0x000ea4000c1e1900 */
[----:B--2---:R-:W-:-:S04]  /*5490*/  I2FP.F32.U32 R0, R4 ;  /* 0x0000000400007245 */ /* 0x004fc80000201000 */
[----:B------:R-:W-:-:S04]  /*54a0*/  F2FP.F16.F32.PACK_AB R0, RZ, R0 ;  /* 0x00000000ff00723e */ /* 0x000fc800000000ff */
[----:B------:R-:W-:-:S07]  /*54b0*/  PRMT R2, R0, 0x7610, R2 ;  /* 0x0000761000027816 */ /* 0x000fce0000000002 */
.L_x_1412:
[----:B------:R-:W2:Y:S01]  /*54c0*/  LDC.U8 R3, c[0x0][0x24d] ;  /* 0x00009340ff037b82 */ /* 0x000ea20000000000 */
[----:B------:R-:W-:Y:S02]  /*54d0*/  ULDC UR4, c[0x0][0x254] ;  /* 0x0000950000047ab9 */ /* 0x000fe40000000800 */
[----:B------:R-:W-:-:S05]  /*54e0*/  IMAD R27, R27, UR4, RZ ;  /* 0x000000041b1b7c24 */ /* 0x000fca000f8e02ff */
[----:B01----:R-:W0:Y:S01]  /*54f0*/  LDC.64 R4, c[0x0][0x240] ;  /* 0x00009000ff047b82 */ /* 0x003e220000000a00 */
[----:B--2---:R-:W-:-:S04]  /*5500*/  PRMT R0, R3, 0x9910, RZ ;  /* 0x0000991003007816 */ /* 0x004fc800000000ff */
        /* <DEDUP_REMOVED lines=17> */
.L_x_1443:
[----:B------:R-:W2:Y:S02]  /*5620*/  LDG.E.U8 R4, desc[UR36][R4.64] ;  /* 0x0000002404047981 */ /* 0x000ea4000c1e1100 */
[----:B--2---:R-:W-:-:S04]  /*5630*/  I2FP.F32.U32 R0, R4 ;  /* 0x0000000400007245 */ /* 0x004fc80000201000 */
[----:B------:R-:W-:-:S04]  /*5640*/  F2FP.F16.F32.PACK_AB R0, RZ, R0 ;  /* 0x00000000ff00723e */ /* 0x000fc800000000ff */
[----:B------:R-:W-:Y:S01]  /*5650*/  PRMT R27, R0, 0x7610, R27 ;  /* 0x00007610001b7816 */ /* 0x000fe2000000001b */
[----:B------:R-:W-:Y:S06]  /*5660*/  BRA `(.L_x_1445) ;  /* 0x0000000c00bc7947 */ /* 0x000fec0003800000 */
.L_x_1442:
        /* <DEDUP_REMOVED lines=11> */
.L_x_1447:
[----:B------:R-:W2:Y:S02]  /*5720*/  LDG.E R4, desc[UR36][R4.64] ;  /* 0x0000002404047981 */ /* 0x000ea4000c1e1900 */
[----:B--2---:R-:W-:-:S04]  /*5730*/  I2FP.F32.S32 R0, R4 ;  /* 0x0000000400007245 */ /* 0x004fc80000201400 */
[----:B------:R-:W-:-:S04]  /*5740*/  F2FP.F16.F32.PACK_AB R0, RZ, R0 ;  /* 0x00000000ff00723e */ /* 0x000fc800000000ff */
[----:B------:R-:W-:Y:S01]  /*5750*/  PRMT R27, R0, 0x7610, R27 ;  /* 0x00007610001b7816 */ /* 0x000fe2000000001b */
[----:B------:R-:W-:Y:S06]  /*5760*/  BRA `(.L_x_1445) ;  /* 0x0000000c007c7947 */ /* 0x000fec0003800000 */
.L_x_1446:
[----:B------:R-:W2:Y:S02]  /*5770*/  LDG.E.U16 R4, desc[UR36][R4.64] ;  /* 0x0000002404047981 */ /* 0x000ea4000c1e1500 */
[----:B--2---:R-:W0:Y:S02]  /*5780*/  I2F.S16 R0, R4 ;  /* 0x0000000400007306 */ /* 0x004e240000101400 */
[----:B0-----:R-:W-:-:S04]  /*5790*/  F2FP.F16.F32.PACK_AB R0, RZ, R0 ;  /* 0x00000000ff00723e */ /* 0x001fc800000000ff */
[----:B------:R-:W-:Y:S01]  /*57a0*/  PRMT R27, R0, 0x7610, R27 ;  /* 0x00007610001b7816 */ /* 0x000fe2000000001b */
[----:B------:R-:W-:Y:S06]  /*57b0*/  BRA `(.L_x_1445) ;  /* 0x0000000c00687947 */ /* 0x000fec0003800000 */
.L_x_1441:
        /* <DEDUP_REMOVED lines=9> */
.L_x_1449:
[----:B------:R1:W5:Y:S01]  /*5850*/  LDG.E.U16 R27, desc[UR36][R4.64] ;  /* 0x00000024041b7981 */ /* 0x000362000c1e1500 */
[----:B------:R-:W-:Y:S05]  /*5860*/  BRA `(.L_x_1445) ;  /* 0x0000000c003c7947 */ /* 0x000fea0003800000 */
.L_x_1448:
        /* <DEDUP_REMOVED lines=9> */
.L_x_1451:
[----:B------:R0:W5:Y:S01]  /*5900*/  LDG.E.U16 R27, desc[UR36][R4.64] ;  /* 0x00000024041b7981 */ /* 0x000162000c1e1500 */
[----:B------:R-:W-:Y:S05]  /*5910*/  BRA `(.L_x_1445) ;  /* 0x0000000c00107947 */ /* 0x000fea0003800000 */
.L_x_1450:
        /* <DEDUP_REMOVED lines=9> */
.L_x_1440:
        /* <DEDUP_REMOVED lines=14> */
.L_x_1454:
        /* <DEDUP_REMOVED lines=9> */
.L_x_1453:
        /* <DEDUP_REMOVED lines=28> */
.L_x_1456:
        /* <DEDUP_REMOVED lines=12> */
[----:B------:R-:W-:-:S04]  /*5da0*/  F2FP.F16.F32.PACK_AB R0, RZ, R0 ;  /* 0x00000000ff00723e */ /* 0x000fc800000000ff */
[----:B------:R-:W-:Y:S01]  /*5db0*/  PRMT R27, R0, 0x7610, R27 ;  /* 0x00007610001b7816 */ /* 0x000fe2000000001b */
[----:B------:R-:W-:Y:S06]  /*5dc0*/  BRA `(.L_x_1445) ;  /* 0x0000000400e47947 */ /* 0x000fec0003800000 */
.L_x_1455:
[----:B------:R-:W2:Y:S02]  /*5dd0*/  LDG.E.U16 R0, desc[UR36][R4.64] ;  /* 0x0000002404007981 */ /* 0x000ea4000c1e1500 */
[----:B--2---:R-:W-:-:S05]  /*5de0*/  IMAD.U32 R0, R0, 0x10000, RZ ;  /* 0x0001000000007824 */ /* 0x004fca00078e00ff */
[----:B------:R-:W-:-:S04]  /*5df0*/  F2FP.F16.F32.PACK_AB R0, RZ, R0 ;  /* 0x00000000ff00723e */ /* 0x000fc800000000ff */
[----:B------:R-:W-:Y:S01]  /*5e00*/  PRMT R27, R0, 0x7610, R27 ;  /* 0x00007610001b7816 */ /* 0x000fe2000000001b */
[----:B------:R-:W-:Y:S06]  /*5e10*/  BRA `(.L_x_1445) ;  /* 0x0000000400d07947 */ /* 0x000fec0003800000 */
.L_x_1452:
        /* <DEDUP_REMOVED lines=13> */
.L_x_1459:
        /* <DEDUP_REMOVED lines=21> */
.L_x_1463:
[----:B------:R-:W-:Y:S05]  /*6040*/  BSYNC B1 ;  /* 0x0000000000017941 */ /* 0x000fea0003800000 */
.L_x_1462:
[----:B------:R-:W-:Y:S01]  /*6050*/  LEA R5, R0, 0x3b800000, 0x17 ;  /* 0x3b80000000057811 */ /* 0x000fe200078eb8ff */
[----:B------:R-:W-:-:S05]  /*6060*/  IMAD.SHL.U32 R0, R3, 0x100000, RZ ;  /* 0x0010000003007824 */ /* 0x000fca00078e00ff */
[----:B------:R-:W-:-:S07]  /*6070*/  LOP3.LUT R0, R5, R0, R6, 0xfe, !PT ;  /* 0x0000000005007212 */ /* 0x000fce00078efe06 */
.L_x_1461:
[----:B------:R-:W-:Y:S05]  /*6080*/  BSYNC B0 ;  /* 0x0000000000007941 */ /* 0x000fea0003800000 */
.L_x_1460:
[----:B------:R-:W-:-:S04]  /*6090*/  F2FP.F16.F32.PACK_AB R0, RZ, R0 ;  /* 0x00000000ff00723e */ /* 0x000fc800000000ff */
[----:B------:R-:W-:Y:S01]  /*60a0*/  PRMT R27, R0, 0x7610, R27 ;  /* 0x00007610001b7816 */ /* 0x000fe2000000001b */
[----:B------:R-:W-:Y:S06]  /*60b0*/  BRA `(.L_x_1445) ;  /* 0x0000000400287947 */ /* 0x000fec0003800000 */
.L_x_1458:
        /* <DEDUP_REMOVED lines=21> */
.L_x_1467:
[----:B------:R-:W-:Y:S05]  /*6210*/  BSYNC B1 ;  /* 0x0000000000017941 */ /* 0x000fea0003800000 */
.L_x_1466:
[----:B------:R-:W-:Y:S01]  /*6220*/  LEA R5, R0, 0x37800000, 0x17 ;  /* 0x3780000000057811 */ /* 0x000fe200078eb8ff */
[----:B------:R-:W-:-:S05]  /*6230*/  IMAD.SHL.U32 R0, R3, 0x200000, RZ ;  /* 0x0020000003007824 */ /* 0x000fca00078e00ff */
[----:B------:R-:W-:-:S07]  /*6240*/  LOP3.LUT R0, R5, R0, R6, 0xfe, !PT ;  /* 0x0000000005007212 */ /* 0x000fce00078efe06 */
.L_x_1465:
[----:B------:R-:W-:Y:S05]  /*6250*/  BSYNC B0 ;  /* 0x0000000000007941 */ /* 0x000fea0003800000 */
.L_x_1464:
[----:B------:R-:W-:-:S04]  /*6260*/  F2FP.F16.F32.PACK_AB R0, RZ, R0 ;  /* 0x00000000ff00723e */ /* 0x000fc800000000ff */
[----:B------:R-:W-:Y:S01]  /*6270*/  PRMT R27, R0, 0x7610, R27 ;  /* 0x00007610001b7816 */ /* 0x000fe2000000001b */
[----:B------:R-:W-:Y:S06]  /*6280*/  BRA `(.L_x_1445) ;  /* 0x0000000000b47947 */ /* 0x000fec0003800000 */
.L_x_1457:
        /* <DEDUP_REMOVED lines=14> */
.L_x_1471:
[----:B------:R-:W-:Y:S05]  /*6370*/  BSYNC B0 ;  /* 0x0000000000007941 */ /* 0x000fea0003800000 */
.L_x_1470:
[----:B------:R-:W-:-:S04]  /*6380*/  F2FP.F16.F32.PACK_AB R0, RZ, R0 ;  /* 0x00000000ff00723e */ /* 0x000fc800000000ff */
[----:B------:R-:W-:Y:S01]  /*6390*/  PRMT R27, R0, 0x7610, R27 ;  /* 0x00007610001b7816 */ /* 0x000fe2000000001b */
[----:B------:R-:W-:Y:S06]  /*63a0*/  BRA `(.L_x_1445) ;  /* 0x00000000006c7947 */ /* 0x000fec0003800000 */
.L_x_1444:
        /* <DEDUP_REMOVED lines=16> */
.L_x_1472:
[----:B------:R-:W-:Y:S01]  /*64b0*/  PRMT R27, RZ, 0x7610, R27 ;  /* 0x00007610ff1b7816 */ /* 0x000fe2000000001b */
[----:B------:R-:W-:Y:S06]  /*64c0*/  BRA `(.L_x_1445) ;  /* 0x0000000000247947 */ /* 0x000fec0003800000 */
.L_x_1469:
[----:B------:R-:W2:Y:S02]  /*64d0*/  LDG.E.64 R4, desc[UR36][R4.64] ;  /* 0x0000002404047981 */ /* 0x000ea4000c1e1b00 */
[----:B--2---:R-:W0:Y:S02]  /*64e0*/  I2F.U64 R0, R4 ;  /* 0x0000000400007312 */ /* 0x004e240000301000 */
[----:B0-----:R-:W-:-:S04]  /*64f0*/  F2FP.F16.F32.PACK_AB R0, RZ, R0 ;  /* 0x00000000ff00723e */ /* 0x001fc800000000ff */
[----:B------:R-:W-:Y:S01]  /*6500*/  PRMT R27, R0, 0x7610, R27 ;  /* 0x00007610001b7816 */ /* 0x000fe2000000001b */
[----:B------:R-:W-:Y:S06]  /*6510*/  BRA `(.L_x_1445) ;  /* 0x0000000000107947 */ /* 0x000fec0003800000 */
.L_x_1468:
[----:B------:R-:W2:Y:S02]  /*6520*/  LDG.E R4, desc[UR36][R4.64] ;  /* 0x0000002404047981 */ /* 0x000ea4000c1e1900 */
[----:B--2---:R-:W-:-:S04]  /*6530*/  I2FP.F32.U32 R0, R4 ;  /* 0x0000000400007245 */ /* 0x004fc80000201000 */
[----:B------:R-:W-:-:S04]  /*6540*/  F2FP.F16.F32.PACK_AB R0, RZ, R0 ;  /* 0x00000000ff00723e */ /* 0x000fc800000000ff */
[----:B------:R-:W-:-:S07]  /*6550*/  PRMT R27, R0, 0x7610, R27 ;  /* 0x00007610001b7816 */ /* 0x000fce000000001b */
.L_x_1445:
[----:B------:R-:W-:-:S07]  /*6560*/  VIADD R26, R26, 0x80 ;  /* 0x000000801a1a7836 */ /* 0x000fce0000000000 */
.L_x_1406:
[----:B------:R-:W-:Y:S05]  /*6570*/  BSYNC B6 ;  /* 0x0000000000067941 */ /* 0x000fea0003800000 */
.L_x_1405:
        /* <DEDUP_REMOVED lines=26> */
.L_x_1478:
[----:B------:R-:W2:Y:S02]  /*6720*/  LDG.E.U8 R4, desc[UR36][R4.64] ;  /* 0x0000002404047981 */ /* 0x000ea4000c1e1100 */
[----:B--2---:R-:W-:-:S04]  /*6730*/  I2FP.F32.U32 R0, R4 ;  /* 0x0000000400007245 */ /* 0x004fc80000201000 */
[----:B------:R-:W-:-:S04]  /*6740*/  F2FP.F16.F32.PACK_AB R0, RZ, R0 ;  /* 0x00000000ff00723e */ /* 0x000fc800000000ff */
[----:B------:R-:W-:Y:S01]  /*6750*/  PRMT R16, R0, 0x7610, R16 ;  /* 0x0000761000107816 */ /* 0x000fe20000000010 */
[----:B------:R-:W-:Y:S06]  /*6760*/  BRA `(.L_x_1480) ;  /* 0x0000000c00bc7947 */ /* 0x000fec0003800000 */
.L_x_1477:
        /* <DEDUP_REMOVED lines=11> */
.L_x_1482:
[----:B------:R-:W2:Y:S02]  /*6820*/  LDG.E R4, desc[UR36][R4.64] ;  /* 0x0000002404047981 */ /* 0x000ea4000c1e1900 */
[----:B--2---:R-:W-:-:S04]  /*6830*/  I2FP.F32.S32 R0, R4 ;  /* 0x0000000400007245 */ /* 0x004fc80000201400 */
[----:B------:R-:W-:-:S04]  /*6840*/  F2FP.F16.F32.PACK_AB R0, RZ, R0 ;  /* 0x00000000ff00723e */ /* 0x000fc800000000ff */
[----:B------:R-:W-:Y:S01]  /*6850*/  PRMT R16, R0, 0x7610, R16 ;  /* 0x0000761000107816 */ /* 0x000fe20000000010 */
[----:B------:R-:W-:Y:S06]  /*6860*/  BRA `(.L_x_1480) ;  /* 0x0000000c007c7947 */ /* 0x000fec0003800000 */
.L_x_1481:
[----:B------:R-:W2:Y:S02]  /*6870*/  LDG.E.U16 R4, desc[UR36][R4.64] ;  /* 0x0000002404047981 */ /* 0x000ea4000c1e1500 */
[----:B--2---:R-:W0:Y:S02]  /*6880*/  I2F.S16 R0, R4 ;  /* 0x0000000400007306 */ /* 0x004e240000101400 */
[----:B0-----:R-:W-:-:S04]  /*6890*/  F2FP.F16.F32.PACK_AB R0, RZ, R0 ;  /* 0x00000000ff00723e */ /* 0x001fc800000000ff */
[----:B------:R-:W-:Y:S01]  /*68a0*/  PRMT R16, R0, 0x7610, R16 ;  /* 0x0000761000107816 */ /* 0x000fe20000000010 */
[----:B------:R-:W-:Y:S06]  /*68b0*/  BRA `(.L_x_1480) ;  /* 0x0000000c00687947 */ /* 0x000fec0003800000 */
.L_x_1476:
        /* <DEDUP_REMOVED lines=9> */
.L_x_1484:
[----:B------:R0:W5:Y:S01]  /*6950*/  LDG.E.U16 R16, desc[UR36][R4.64] ;  /* 0x0000002404107981 */ /* 0x000162000c1e1500 */
[----:B------:R-:W-:Y:S05]  /*6960*/  BRA `(.L_x_1480) ;  /* 0x0000000c003c7947 */ /* 0x000fea0003800000 */
.L_x_1483:
        /* <DEDUP_REMOVED lines=9> */
.L_x_1486:
[----:B------:R1:W5:Y:S01]  /*6a00*/  LDG.E.U16 R16, desc[UR36][R4.64] ;  /* 0x0000002404107981 */ /* 0x000362000c1e1500 */
[----:B------:R-:W-:Y:S05]  /*6a10*/  BRA `(.L_x_1480) ;  /* 0x0000000c00107947 */ /* 0x000fea0003800000 */
.L_x_1485:
        /* <DEDUP_REMOVED lines=9> */
.L_x_1475:
        /* <DEDUP_REMOVED lines=14> */
.L_x_1489:
        /* <DEDUP_REMOVED lines=9> */
.L_x_1488:
        /* <DEDUP_REMOVED lines=28> */
.L_x_1491:
        /* <DEDUP_REMOVED lines=15> */
.L_x_1490:
[----:B------:R-:W2:Y:S02]  /*6ed0*/  LDG.E.U16 R0, desc[UR36][R4.64] ;  /* 0x0000002404007981 */ /* 0x000ea4000c1e1500 */
[----:B--2---:R-:W-:-:S05]  /*6ee0*/  IMAD.U32 R0, R0, 0x10000, RZ ;  /* 0x0001000000007824 */ /* 0x004fca00078e00ff */
[----:B------:R-:W-:-:S04]  /*6ef0*/  F2FP.F16.F32.PACK_AB R0, RZ, R0 ;  /* 0x00000000ff00723e */ /* 0x000fc800000000ff */
[----:B------:R-:W-:Y:S01]  /*6f00*/  PRMT R16, R0, 0x7610, R16 ;  /* 0x0000761000107816 */ /* 0x000fe20000000010 */
[----:B------:R-:W-:Y:S06]  /*6f10*/  BRA `(.L_x_1480) ;  /* 0x0000000400d07947 */ /* 0x000fec0003800000 */
.L_x_1487:
        /* <DEDUP_REMOVED lines=13> */
.L_x_1494:
        /* <DEDUP_REMOVED lines=21> */
.L_x_1498:
[----:B------:R-:W-:Y:S05]  /*7140*/  BSYNC B1 ;  /* 0x0000000000017941 */ /* 0x000fea0003800000 */
.L_x_1497:
[----:B------:R-:W-:Y:S01]  /*7150*/  LEA R5, R0, 0x3b800000, 0x17 ;  /* 0x3b80000000057811 */ /* 0x000fe200078eb8ff */
[----:B------:R-:W-:-:S05]  /*7160*/  IMAD.SHL.U32 R0, R3, 0x100000, RZ ;  /* 0x0010000003007824 */ /* 0x000fca00078e00ff */
[----:B------:R-:W-:-:S07]  /*7170*/  LOP3.LUT R0, R5, R0, R6, 0xfe, !PT ;  /* 0x0000000005007212 */ /* 0x000fce00078efe06 */
.L_x_1496:
[----:B------:R-:W-:Y:S05]  /*7180*/  BSYNC B0 ;  /* 0x0000000000007941 */ /* 0x000fea0003800000 */
.L_x_1495:
[----:B------:R-:W-:-:S04]  /*7190*/  F2FP.F16.F32.PACK_AB R0, RZ, R0 ;  /* 0x00000000ff00723e */ /* 0x000fc800000000ff */
[----:B------:R-:W-:Y:S01]  /*71a0*/  PRMT R16, R0, 0x7610, R16 ;  /* 0x0000761000107816 */ /* 0x000fe20000000010 */
[----:B------:R-:W-:Y:S06]  /*71b0*/  BRA `(.L_x_1480) ;  /* 0x0000000400287947 */ /* 0x000fec0003800000 */
.L_x_1493:
        /* <DEDUP_REMOVED lines=21> */
.L_x_1502:
[----:B------:R-:W-:Y:S05]  /*7310*/  BSYNC B1 ;  /* 0x0000000000017941 */ /* 0x000fea0003800000 */
.L_x_1501:
[----:B------:R-:W-:Y:S01]  /*7320*/  LEA R5, R0, 0x37800000, 0x17 ;  /* 0x3780000000057811 */ /* 0x000fe200078eb8ff */
[----:B------:R-:W-:-:S05]  /*7330*/  IMAD.SHL.U32 R0, R3, 0x200000, RZ ;  /* 0x0020000003007824 */ /* 0x000fca00078e00ff */
[----:B------:R-:W-:-:S07]  /*7340*/  LOP3.LUT R0, R5, R0, R6, 0xfe, !PT ;  /* 0x0000000005007212 */ /* 0x000fce00078efe06 */
.L_x_1500:
[----:B------:R-:W-:Y:S05]  /*7350*/  BSYNC B0 ;  /* 0x0000000000007941 */ /* 0x000fea0003800000 */
.L_x_1499:
[----:B------:R-:W-:-:S04]  /*7360*/  F2FP.F16.F32.PACK_AB R0, RZ, R0 ;  /* 0x00000000ff00723e */ /* 0x000fc800000000ff */
[----:B------:R-:W-:Y:S01]  /*7370*/  PRMT R16, R0, 0x7610, R16 ;  /* 0x0000761000107816 */ /* 0x000fe20000000010 */
[----:B------:R-:W-:Y:S06]  /*7380*/  BRA `(.L_x_1480) ;  /* 0x0000000000b47947 */ /* 0x000fec0003800000 */
.L_x_1492:
        /* <DEDUP_REMOVED lines=14> */
.L_x_1506:
[----:B------:R-:W-:Y:S05]  /*7470*/  BSYNC B0 ;  /* 0x0000000000007941 */ /* 0x000fea0003800000 */
.L_x_1505:
[----:B------:R-:W-:-:S04]  /*7480*/  F2FP.F16.F32.PACK_AB R0, RZ, R0 ;  /* 0x00000000ff00723e */ /* 0x000fc800000000ff */
[----:B------:R-:W-:Y:S01]  /*7490*/  PRMT R16, R0, 0x7610, R16 ;  /* 0x0000761000107816 */ /* 0x000fe20000000010 */
[----:B------:R-:W-:Y:S06]  /*74a0*/  BRA `(.L_x_1480) ;  /* 0x00000000006c7947 */ /* 0x000fec0003800000 */
.L_x_1479:
        /* <DEDUP_REMOVED lines=16> */
.L_x_1507:
[----:B------:R-:W-:Y:S01]  /*75b0*/  PRMT R16, RZ, 0x7610, R16 ;  /* 0x00007610ff107816 */ /* 0x000fe20000000010 */
[----:B------:R-:W-:Y:S06]  /*75c0*/  BRA `(.L_x_1480) ;  /* 0x0000000000247947 */ /* 0x000fec0003800000 */
.L_x_1504:
[----:B------:R-:W2:Y:S02]  /*75d0*/  LDG.E.64 R4, desc[UR36][R4.64] ;  /* 0x0000002404047981 */ /* 0x000ea4000c1e1b00 */
[----:B--2---:R-:W0:Y:S02]  /*75e0*/  I2F.U64 R0, R4 ;  /* 0x0000000400007312 */ /* 0x004e240000301000 */
[----:B0-----:R-:W-:-:S04]  /*75f0*/  F2FP.F16.F32.PACK_AB R0, RZ, R0 ;  /* 0x00000000ff00723e */ /* 0x001fc800000000ff */
[----:B------:R-:W-:Y:S01]  /*7600*/  PRMT R16, R0, 0x7610, R16 ;  /* 0x0000761000107816 */ /* 0x000fe20000000010 */
[----:B------:R-:W-:Y:S06]  /*7610*/  BRA `(.L_x_1480) ;  /* 0x0000000000107947 */ /* 0x000fec0003800000 */
.L_x_1503:
[----:B------:R-:W2:Y:S02]  /*7620*/  LDG.E R4, desc[UR36][R4.64] ;  /* 0x0000002404047981 */ /* 0x000ea4000c1e1900 */
[----:B--2---:R-:W-:-:S04]  /*7630*/  I2FP.F32.U32 R0, R4 ;  /* 0x0000000400007245 */ /* 0x004fc80000201000 */
[----:B------:R-:W-:-:S04]  /*7640*/  F2FP.F16.F32.PACK_AB R0, RZ, R0 ;  /* 0x00000000ff00723e */ /* 0x000fc800000000ff */
[----:B------:R-:W-:-:S07]  /*7650*/  PRMT R16, R0, 0x7610, R16 ;  /* 0x0000761000107816 */ /* 0x000fce0000000010 */
.L_x_1480:
        /* <DEDUP_REMOVED lines=21> */
.L_x_1511:
[----:B------:R-:W2:Y:S02]  /*77b0*/  LDG.E.U8 R4, desc[UR36][R4.64] ;  /* 0x0000002404047981 */ /* 0x000ea4000c1e1100 */
[----:B--2---:R-:W-:-:S04]  /*77c0*/  I2FP.F32.U32 R0, R4 ;  /* 0x0000000400007245 */ /* 0x004fc80000201000 */
[----:B------:R-:W-:Y:S01]  /*77d0*/  F2FP.F16.F32.PACK_AB R0, RZ, R0 ;  /* 0x00000000ff00723e */ /* 0x000fe200000000ff */
[----:B------:R-:W-:Y:S06]  /*77e0*/  BRA `(.L_x_1474) ;  /* 0x0000000c00847947 */ /* 0x000fec0003800000 */
.L_x_1510:
        /* <DEDUP_REMOVED lines=10> */
.L_x_1514:
[----:B------:R-:W2:Y:S02]  /*7890*/  LDG.E R4, desc[UR36][R4.64] ;  /* 0x0000002404047981 */ /* 0x000ea4000c1e1900 */
[----:B--2---:R-:W-:-:S04]  /*78a0*/  I2FP.F32.S32 R0, R4 ;  /* 0x0000000400007245 */ /* 0x004fc80000201400 */
[----:B------:R-:W-:Y:S01]  /*78b0*/  F2FP.F16.F32.PACK_AB R0, RZ, R0 ;  /* 0x00000000ff00723e */ /* 0x000fe200000000ff */
[----:B------:R-:W-:Y:S06]  /*78c0*/  BRA `(.L_x_1474) ;  /* 0x0000000c004c7947 */ /* 0x000fec0003800000 */
.L_x_1513:
[----:B------:R-:W2:Y:S02]  /*78d0*/  LDG.E.U16 R4, desc[UR36][R4.64] ;  /* 0x0000002404047981 */ /* 0x000ea4000c1e1500 */
[----:B--2---:R-:W0:Y:S02]  /*78e0*/  I2F.S16 R0, R4 ;  /* 0x0000000400007306 */ /* 0x004e240000101400 */
[----:B0-----:R-:W-:Y:S01]  /*78f0*/  F2FP.F16.F32.PACK_AB R0, RZ, R0 ;  /* 0x00000000ff00723e */ /* 0x001fe200000000ff */
[----:B------:R-:W-:Y:S06]  /*7900*/  BRA `(.L_x_1474) ;  /* 0x0000000c003c7947 */ /* 0x000fec0003800000 */
.L_x_1509:
        /* <DEDUP_REMOVED lines=9> */
.L_x_1516:
[----:B------:R2:W5:Y:S01]  /*79a0*/  LDG.E.U16 R0, desc[UR36][R4.64] ;  /* 0x0000002404007981 */ /* 0x000562000c1e1500 */
[----:B------:R-:W-:Y:S05]  /*79b0*/  BRA `(.L_x_1474) ;  /* 0x0000000c00107947 */ /* 0x000fea0003800000 */
.L_x_1515:
        /* <DEDUP_REMOVED lines=9> */
.L_x_1518:
[----:B------:R3:W5:Y:S01]  /*7a50*/  LDG.E.U16 R0, desc[UR36][R4.64] ;  /* 0x0000002404007981 */ /* 0x000762000c1e1500 */
[----:B------:R-:W-:Y:S05]  /*7a60*/  BRA `(.L_x_1474) ;  /* 0x0000000800e47947 */ /* 0x000fea0003800000 */
.L_x_1517:
        /* <DEDUP_REMOVED lines=8> */
.L_x_1508:
        /* <DEDUP_REMOVED lines=13> */
.L_x_1521:
        /* <DEDUP_REMOVED lines=8> */
.L_x_1520:
        /* <DEDUP_REMOVED lines=28> */
.L_x_1523:
        /* <DEDUP_REMOVED lines=12> */
[----:B------:R-:W-:Y:S01]  /*7ec0*/  F2FP.F16.F32.PACK_AB R0, RZ, R0 ;  /* 0x00000000ff00723e */ /* 0x000fe200000000ff */
[----:B------:R-:W-:Y:S06]  /*7ed0*/  BRA `(.L_x_1474) ;  /* 0x0000000400c87947 */ /* 0x000fec0003800000 */
.L_x_1522:
[----:B------:R-:W2:Y:S02]  /*7ee0*/  LDG.E.U16 R0, desc[UR36][R4.64] ;  /* 0x0000002404007981 */ /* 0x000ea4000c1e1500 */
[----:B--2---:R-:W-:-:S05]  /*7ef0*/  IMAD.U32 R0, R0, 0x10000, RZ ;  /* 0x0001000000007824 */ /* 0x004fca00078e00ff */
[----:B------:R-:W-:Y:S01]  /*7f00*/  F2FP.F16.F32.PACK_AB R0, RZ, R0 ;  /* 0x00000000ff00723e */ /* 0x000fe200000000ff */
[----:B------:R-:W-:Y:S06]  /*7f10*/  BRA `(.L_x_1474) ;  /* 0x0000000400b87947 */ /* 0x000fec0003800000 */
.L_x_1519:
        /* <DEDUP_REMOVED lines=12> */
.L_x_1526:
        /* <DEDUP_REMOVED lines=21> */
.L_x_1530:
[----:B------:R-:W-:Y:S05]  /*8130*/  BSYNC B1 ;  /* 0x0000000000017941 */ /* 0x000fea0003800000 */
.L_x_1529:
[----:B------:R-:W-:Y:S01]  /*8140*/  LEA R5, R0, 0x3b800000, 0x17 ;  /* 0x3b80000000057811 */ /* 0x000fe200078eb8ff */
[----:B------:R-:W-:-:S05]  /*8150*/  IMAD.SHL.U32 R0, R3, 0x100000, RZ ;  /* 0x0010000003007824 */ /* 0x000fca00078e00ff */
[----:B------:R-:W-:-:S07]  /*8160*/  LOP3.LUT R0, R5, R0, R6, 0xfe, !PT ;  /* 0x0000000005007212 */ /* 0x000fce00078efe06 */
.L_x_1528:
[----:B------:R-:W-:Y:S05]  /*8170*/  BSYNC B0 ;  /* 0x0000000000007941 */ /* 0x000fea0003800000 */
.L_x_1527:
[----:B------:R-:W-:Y:S01]  /*8180*/  F2FP.F16.F32.PACK_AB R0, RZ, R0 ;  /* 0x00000000ff00723e */ /* 0x000fe200000000ff */
[----:B------:R-:W-:Y:S06]  /*8190*/  BRA `(.L_x_1474) ;  /* 0x0000000400187947 */ /* 0x000fec0003800000 */
.L_x_1525:
        /* <DEDUP_REMOVED lines=21> */
.L_x_1534:
[----:B------:R-:W-:Y:S05]  /*82f0*/  BSYNC B1 ;  /* 0x0000000000017941 */ /* 0x000fea0003800000 */
.L_x_1533:
[----:B------:R-:W-:Y:S01]  /*8300*/  LEA R5, R0, 0x37800000, 0x17 ;  /* 0x3780000000057811 */ /* 0x000fe200078eb8ff */
[----:B------:R-:W-:-:S05]  /*8310*/  IMAD.SHL.U32 R0, R3, 0x200000, RZ ;  /* 0x0020000003007824 */ /* 0x000fca00078e00ff */
[----:B------:R-:W-:-:S07]  /*8320*/  LOP3.LUT R0, R5, R0, R6, 0xfe, !PT ;  /* 0x0000000005007212 */ /* 0x000fce00078efe06 */
.L_x_1532:
[----:B------:R-:W-:Y:S05]  /*8330*/  BSYNC B0 ;  /* 0x0000000000007941 */ /* 0x000fea0003800000 */
.L_x_1531:
[----:B------:R-:W-:Y:S01]  /*8340*/  F2FP.F16.F32.PACK_AB R0, RZ, R0 ;  /* 0x00000000ff00723e */ /* 0x000fe200000000ff */
[----:B------:R-:W-:Y:S06]  /*8350*/  BRA `(.L_x_1474) ;  /* 0x0000000000a87947 */ /* 0x000fec0003800000 */
.L_x_1524:
        /* <DEDUP_REMOVED lines=14> */
.L_x_1538:
[----:B------:R-:W-:Y:S05]  /*8440*/  BSYNC B0 ;  /* 0x0000000000007941 */ /* 0x000fea0003800000 */
.L_x_1537:
[----:B------:R-:W-:Y:S01]  /*8450*/  F2FP.F16.F32.PACK_AB R0, RZ, R0 ;  /* 0x00000000ff00723e */ /* 0x000fe200000000ff */
[----:B------:R-:W-:Y:S06]  /*8460*/  BRA `(.L_x_1474) ;  /* 0x0000000000647947 */ /* 0x000fec0003800000 */
.L_x_1512:
        /* <DEDUP_REMOVED lines=16> */
.L_x_1539:
[----:B------:R-:W-:Y:S01]  /*8570*/  PRMT R0, RZ, 0x7610, R0 ;  /* 0x00007610ff007816 */ /* 0x000fe20000000000 */
[----:B------:R-:W-:Y:S06]  /*8580*/  BRA `(.L_x_1474) ;  /* 0x00000000001c7947 */ /* 0x000fec0003800000 */
.L_x_1536:
[----:B------:R-:W2:Y:S02]  /*8590*/  LDG.E.64 R4, desc[UR36][R4.64] ;  /* 0x0000002404047981 */ /* 0x000ea4000c1e1b00 */
[----:B--2---:R-:W0:Y:S02]  /*85a0*/  I2F.U64 R0, R4 ;  /* 0x0000000400007312 */ /* 0x004e240000301000 */
[----:B0-----:R-:W-:Y:S01]  /*85b0*/  F2FP.F16.F32.PACK_AB R0, RZ, R0 ;  /* 0x00000000ff00723e */ /* 0x001fe200000000ff */
[----:B------:R-:W-:Y:S06]  /*85c0*/  BRA `(.L_x_1474) ;  /* 0x00000000000c7947 */ /* 0x000fec0003800000 */
.L_x_1535:
[----:B------:R-:W2:Y:S02]  /*85d0*/  LDG.E R4, desc[UR36][R4.64] ;  /* 0x0000002404047981 */ /* 0x000ea4000c1e1900 */
[----:B--2---:R-:W-:-:S04]  /*85e0*/  I2FP.F32.U32 R0, R4 ;  /* 0x0000000400007245 */ /* 0x004fc80000201000 */
[----:B------:R-:W-:-:S07]  /*85f0*/  F2FP.F16.F32.PACK_AB R0, RZ, R0 ;  /* 0x00000000ff00723e */ /* 0x000fce00000000ff */
.L_x_1474:
[----:B------:R-:W-:Y:S05]  /*8600*/  BSYNC B6 ;  /* 0x0000000000067941 */ /* 0x000fea0003800000 */
.L_x_1473:
[----:B------:R-:W4:Y:S01]  /*8610*/  S2R R24, SR_TID.X ;  /* 0x0000000000187919 */ /* 0x000f220000002100 */
[----:B------:R-:W-:Y:S01]  /*8620*/  BSSY B6, `(.L_x_1540) ;  /* 0x000013a000067945 */ /* 0x000fe20003800000 */
[C---:B----4-:R-:W-:Y:S01]  /*8630*/  ISETP.GE.AND P2, PT, R24.reuse, R23, PT ;  /* 0x000000171800720c */ /* 0x050fe20003f46270 */
[C---:B0123--:R-:W-:Y:S02]  /*8640*/  VIADD R4, R24.reuse, 0x100 ;  /* 0x0000010018047836 */ /* 0x04ffe40000000000 */
[----:B------:R-:W-:-:S03]  /*8650*/  VIADD R6, R24, 0x180 ;  /* 0x0000018018067836 */ /* 0x000fc60000000000 */
[-C--:B------:R-:W-:Y:S02]  /*8660*/  ISETP.GE.AND P5, PT, R4, R23.reuse, PT ;  /* 0x000000170400720c */ /* 0x080fe40003fa6270 */
[----:B------:R-:W-:-:S05]  /*8670*/  ISETP.GE.AND P4, PT, R6, R23, PT ;  /* 0x000000170600720c */ /* 0x000fca0003f86270 */
[----:B-----5:R-:W-:Y:S02]  /*8680*/  @!P2 HADD2.F32 R4, -RZ, R18.H0_H0 ;  /* 0x20000012ff04a230 */ /* 0x020fe40000004100 */
[----:B------:R-:W-:Y:S02]  /*8690*/  VIADD R18, R24, 0x80 ;  /* 0x0000008018127836 */ /* 0x000fe40000000000 */
[----:B------:R-:W-:Y:S01]  /*86a0*/  @!P2 HADD2.F32 R3, -RZ, R19.H0_H0 ;  /* 0x20000013ff03a230 */ /* 0x000fe20000004100 */
[----:B------:R-:W-:Y:S01]  /*86b0*/  @!P2 FSETP.GT.FTZ.AND P0, PT, R4, -3, PT ;  /* 0xc04000000400a80b */ /* 0x000fe20003f14000 */
[----:B------:R-:W-:Y:S01]  /*86c0*/  @!P5 HADD2.F32 R27, -RZ, R27.H0_H0 ;  /* 0x2000001bff1bd230 */ /* 0x000fe20000004100 */
[----:B------:R-:W-:Y:S01]  /*86d0*/  ISETP.GE.AND P3, PT, R18, R23, PT ;  /* 0x000000171200720c */ /* 0x000fe20003f66270 */
[----:B------:R-:W-:Y:S01]  /*86e0*/  @!P5 HADD2.F32 R2, -RZ, R2.H0_H0 ;  /* 0x20000002ff02d230 */ /* 0x000fe20000004100 */
[----:B------:R-:W-:Y:S01]  /*86f0*/  @!P2 FSETP.GEU.FTZ.AND P1, PT, R4, 3, PT ;  /* 0x404000000400a80b */ /* 0x000fe20003f3e000 */
[----:B------:R-:W-:Y:S01]  /*8700*/  @!P2 FMUL.FTZ R3, R3, 0.16666667163372039795 ;  /* 0x3e2aaaab0303a820 */ /* 0x000fe20000410000 */
[----:B------:R-:W-:Y:S01]  /*8710*/  @!P4 HADD2.F32 R4, -RZ, R0.H0_H0 ;  /* 0x20000000ff04c230 */ /* 0x000fe20000004100 */
[C---:B------:R-:W-:Y:S01]  /*8720*/  @!P5 FSETP.GEU.FTZ.AND P6, PT, R27.reuse, 3, PT ;  /* 0x404000001b00d80b */ /* 0x040fe20003fde000 */
[----:B------:R-:W-:Y:S01]  /*8730*/  @!P5 FMUL.FTZ R5, R2, 0.16666667163372039795 ;  /* 0x3e2aaaab0205d820 */ /* 0x000fe20000410000 */
[----:B------:R-:W-:Y:S01]  /*8740*/  @!P2 PLOP3.LUT P0, PT, P0, P1, PT, 0x20, 0x0 ;  /* 0x000000000000a81c */ /* 0x000fe20000702470 */
[----:B------:R-:W-:Y:S01]  /*8750*/  @!P4 HADD2.F32 R6, -RZ, R16.H0_H0 ;  /* 0x20000010ff06c230 */ /* 0x000fe20000004100 */
[----:B------:R-:W-:-:S02]  /*8760*/  @!P5 FSETP.GT.FTZ.AND P1, PT, R27, -3, PT ;  /* 0xc04000001b00d80b */ /* 0x000fc40003f34000 */
[----:B------:R-:W-:Y:S02]  /*8770*/  @!P2 FSEL R3, R3, RZ, P0 ;  /* 0x000000ff0303a208 */ /* 0x000fe40000000000 */
[----:B------:R-:W-:Y:S01]  /*8780*/  @!P5 PLOP3.LUT P1, PT, P1, P6, PT, 0x20, 0x0 ;  /* 0x000000000000d81c */ /* 0x000fe20000f2c470 */
[----:B------:R-:W-:Y:S01]  /*8790*/  @!P3 HADD2.F32 R2, -RZ, R22.H0_H0 ;  /* 0x20000016ff02b230 */ /* 0x000fe20000004100 */
[----:B------:R-:W-:Y:S01]  /*87a0*/  @!P4 FSETP.GT.FTZ.AND P0, PT, R4, -3, PT ;  /* 0xc04000000400c80b */ /* 0x000fe20003f14000 */
[----:B------:R-:W-:Y:S01]  /*87b0*/  @!P4 FMUL.FTZ R6, R6, 0.16666667163372039795 ;  /* 0x3e2aaaab0606c820 */ /* 0x000fe20000410000 */
[----:B------:R-:W-:Y:S01]  /*87c0*/  @!P4 FSETP.GEU.FTZ.AND P6, PT, R4, 3, PT ;  /* 0x404000000400c80b */ /* 0x000fe20003fde000 */
[----:B------:R-:W-:Y:S01]  /*87d0*/  @!P3 HADD2.F32 R4, -RZ, R17.H0_H0 ;  /* 0x20000011ff04b230 */ /* 0x000fe20000004100 */
[----:B------:R-:W-:Y:S01]  /*87e0*/  @!P5 FSEL R5, R5, RZ, P1 ;  /* 0x000000ff0505d208 */ /* 0x000fe20000800000 */
[----:B------:R-:W0:Y:S01]  /*87f0*/  LDC.U8 R17, c[0x0][0x258] ;  /* 0x00009600ff117b82 */ /* 0x000e220000000000 */
[----:B------:R-:W-:Y:S01]  /*8800*/  @!P4 PLOP3.LUT P0, PT, P0, P6, PT, 0x20, 0x0 ;  /* 0x000000000000c81c */ /* 0x000fe2000070c470 */
[----:B------:R-:W-:Y:S01]  /*8810*/  @!P3 FMUL.FTZ R2, R2, 0.16666667163372039795 ;  /* 0x3e2aaaab0202b820 */ /* 0x000fe20000410000 */
[----:B------:R-:W-:-:S02]  /*8820*/  @!P3 FSETP.GT.FTZ.AND P1, PT, R4, -3, PT ;  /* 0xc04000000400b80b */ /* 0x000fc40003f34000 */
[----:B------:R-:W-:Y:S02]  /*8830*/  @!P3 FSETP.GEU.FTZ.AND P6, PT, R4, 3, PT ;  /* 0x404000000400b80b */ /* 0x000fe40003fde000 */
[----:B------:R-:W-:Y:S02]  /*8840*/  @!P4 FSEL R6, R6, RZ, P0 ;  /* 0x000000ff0606c208 */ /* 0x000fe40000000000 */
[----:B------:R-:W-:Y:S02]  /*8850*/  @!P3 PLOP3.LUT P1, PT, P1, P6, PT, 0x20, 0x0 ;  /* 0x000000000000b81c */ /* 0x000fe40000f2c470 */
[----:B------:R-:W-:Y:S02]  /*8860*/  @!P2 F2FP.F16.F32.PACK_AB R0, RZ, R3 ;  /* 0x00000003ff00a23e */ /* 0x000fe400000000ff */
[----:B------:R-:W-:Y:S02]  /*8870*/  @!P3 FSEL R2, R2, RZ, P1 ;  /* 0x000000ff0202b208 */ /* 0x000fe40000800000 */
[----:B------:R-:W-:-:S02]  /*8880*/  @!P5 F2FP.F16.F32.PACK_AB R19, RZ, R5 ;  /* 0x00000005ff13d23e */ /* 0x000fc400000000ff */
[----:B------:R-:W-:Y:S02]  /*8890*/  @!P4 F2FP.F16.F32.PACK_AB R16, RZ, R6 ;  /* 0x00000006ff10c23e */ /* 0x000fe400000000ff */
[----:B------:R-:W-:Y:S01]  /*88a0*/  @!P3 F2FP.F16.F32.PACK_AB R22, RZ, R2 ;  /* 0x00000002ff16b23e */ /* 0x000fe200000000ff */
[----:B------:R-:W-:Y:S06]  /*88b0*/  @P2 BRA `(.L_x_1541) ;  /* 0x0000001000402947 */ /* 0x000fec0003800000 */
[----:B------:R-:W1:Y:S01]  /*88c0*/  LDC.64 R2, c[0x0][0x230] ;  /* 0x00008c00ff027b82 */ /* 0x000e620000000a00 */
[----:B0-----:R-:W-:Y:S01]  /*88d0*/  PRMT R4, R17, 0x9910, RZ ;  /* 0x0000991011047816 */ /* 0x001fe200000000ff */
        /* <DEDUP_REMOVED lines=15> */
[----:B------:R-:W-:Y:S02]  /*89d0*/  HADD2.F32 R0, -RZ, R0.H0_H0 ;  /* 0x20000000ff007230 */ /* 0x000fe40000004100 */
[----:B------:R-:W-:Y:S02]  /*89e0*/  IMAD.MOV.U32 R24, RZ, RZ, R18 ;  /* 0x000000ffff187224 */ /* 0x000fe400078e0012 */
[----:B------:R-:W0:Y:S02]  /*89f0*/  F2I.FTZ.TRUNC.NTZ R5, R0 ;  /* 0x0000000000057305 */ /* 0x000e24000021f100 */
[----:B0-----:R0:W-:Y:S01]  /*8a00*/  STG.E.U8 desc[UR36][R2.64], R5 ;  /* 0x0000000502007986 */ /* 0x0011e2000c101124 */
[----:B------:R-:W-:Y:S05]  /*8a10*/  BRA `(.L_x_1541) ;  /* 0x0000000c00e87947 */ /* 0x000fea0003800000 */
.L_x_1545:
[----:B------:R-:W-:Y:S02]  /*8a20*/  HADD2.F32 R5, -RZ, R0.H0_H0 ;  /* 0x20000000ff057230 */ /* 0x000fe40000004100 */
[----:B------:R-:W-:-:S04]  /*8a30*/  IMAD.MOV.U32 R24, RZ, RZ, R18 ;  /* 0x000000ffff187224 */ /* 0x000fc800078e0012 */
[----:B------:R-:W0:Y:S02]  /*8a40*/  F2I.S64.TRUNC R4, R5 ;  /* 0x0000000500047311 */ /* 0x000e24000020d900 */
[----:B0-----:R0:W-:Y:S01]  /*8a50*/  STG.E.U8 desc[UR36][R2.64], R4 ;  /* 0x0000000402007986 */ /* 0x0011e2000c101124 */
[----:B------:R-:W-:Y:S05]  /*8a60*/  BRA `(.L_x_1541) ;  /* 0x0000000c00d47947 */ /* 0x000fea0003800000 */
.L_x_1544:
[----:B------:R-:W-:-:S13]  /*8a70*/  ISETP.NE.AND P0, PT, R4, 0x2, PT ;  /* 0x000000020400780c */ /* 0x000fda0003f05270 */
[----:B------:R-:W-:Y:S05]  /*8a80*/  @!P0 BRA `(.L_x_1547) ;  /* 0x0000000000388947 */ /* 0x000fea0003800000 */
[----:B------:R-:W-:-:S13]  /*8a90*/  ISETP.NE.AND P0, PT, R4, 0x3, PT ;  /* 0x000000030400780c */ /* 0x000fda0003f05270 */
[----:B------:R-:W-:Y:S05]  /*8aa0*/  @!P0 BRA `(.L_x_1548) ;  /* 0x00000000001c8947 */ /* 0x000fea0003800000 */
[----:B------:R-:W-:-:S13]  /*8ab0*/  ISETP.NE.AND P0, PT, R4, 0x4, PT ;  /* 0x000000040400780c */ /* 0x000fda0003f05270 */
[----:B------:R-:W-:Y:S05]  /*8ac0*/  @P0 BRA `(.L_x_1546) ;  /* 0x0000000c00500947 */ /* 0x000fea0003800000 */
[----:B------:R-:W-:Y:S02]  /*8ad0*/  HADD2.F32 R4, -RZ, R0.H0_H0 ;  /* 0x20000000ff047230 */ /* 0x000fe40000004100 */
[----:B------:R-:W-:-:S04]  /*8ae0*/  IMAD.MOV.U32 R24, RZ, RZ, R18 ;  /* 0x000000ffff187224 */ /* 0x000fc800078e0012 */
[----:B------:R-:W0:Y:S02]  /*8af0*/  F2I.S64.TRUNC R4, R4 ;  /* 0x0000000400047311 */ /* 0x000e24000020d900 */
[----:B0-----:R0:W-:Y:S01]  /*8b00*/  STG.E.64 desc[UR36][R2.64], R4 ;  /* 0x0000000402007986 */ /* 0x0011e2000c101b24 */
[----:B------:R-:W-:Y:S05]  /*8b10*/  BRA `(.L_x_1541) ;  /* 0x0000000c00a87947 */ /* 0x000fea0003800000 */
.L_x_1548:
[----:B------:R-:W-:Y:S02]  /*8b20*/  HADD2.F32 R0, -RZ, R0.H0_H0 ;  /* 0x20000000ff007230 */ /* 0x000fe40000004100 */
[----:B------:R-:W-:Y:S02]  /*8b30*/  IMAD.MOV.U32 R24, RZ, RZ, R18 ;  /* 0x000000ffff187224 */ /* 0x000fe400078e0012 */
[----:B------:R-:W0:Y:S02]  /*8b40*/  F2I.FTZ.TRUNC.NTZ R5, R0 ;  /* 0x0000000000057305 */ /* 0x000e24000021f100 */
[----:B0-----:R0:W-:Y:S01]  /*8b50*/  STG.E desc[UR36][R2.64], R5 ;  /* 0x0000000502007986 */ /* 0x0011e2000c101924 */
[----:B------:R-:W-:Y:S05]  /*8b60*/  BRA `(.L_x_1541) ;  /* 0x0000000c00947947 */ /* 0x000fea0003800000 */
.L_x_1547:
[----:B------:R-:W-:Y:S02]  /*8b70*/  HADD2.F32 R0, -RZ, R0.H0_H0 ;  /* 0x20000000ff007230 */ /* 0x000fe40000004100 */
[----:B------:R-:W-:Y:S02]  /*8b80*/  IMAD.MOV.U32 R24, RZ, RZ, R18 ;  /* 0x000000ffff187224 */ /* 0x000fe400078e0012 */
[----:B------:R-:W0:Y:S02]  /*8b90*/  F2I.FTZ.TRUNC.NTZ R5, R0 ;  /* 0x0000000000057305 */ /* 0x000e24000021f100 */
[----:B0-----:R0:W-:Y:S01]  /*8ba0*/  STG.E.U16 desc[UR36][R2.64], R5 ;  /* 0x0000000502007986 */ /* 0x0011e2000c101524 */
[----:B------:R-:W-:Y:S05]  /*8bb0*/  BRA `(.L_x_1541) ;  /* 0x0000000c00807947 */ /* 0x000fea0003800000 */
.L_x_1543:
[----:B------:R-:W-:-:S13]  /*8bc0*/  ISETP.GT.AND P0, PT, R4, 0x6, PT ;  /* 0x000000060400780c */ /* 0x000fda0003f04270 */
[----:B------:R-:W-:Y:S05]  /*8bd0*/  @P0 BRA `(.L_x_1549) ;  /* 0x00000000002c0947 */ /* 0x000fea0003800000 */
[----:B------:R-:W-:-:S13]  /*8be0*/  ISETP.NE.AND P0, PT, R4, 0x5, PT ;  /* 0x000000050400780c */ /* 0x000fda0003f05270 */
[----:B------:R-:W-:Y:S05]  /*8bf0*/  @!P0 BRA `(.L_x_1550) ;  /* 0x0000000000188947 */ /* 0x000fea0003800000 */
[----:B------:R-:W-:-:S13]  /*8c00*/  ISETP.NE.AND P0, PT, R4, 0x6, PT ;  /* 0x000000060400780c */ /* 0x000fda0003f05270 */
[----:B------:R-:W-:Y:S05]  /*8c10*/  @P0 BRA `(.L_x_1546) ;  /* 0x0000000800fc0947 */ /* 0x000fea0003800000 */
[----:B------:R-:W-:Y:S02]  /*8c20*/  HADD2.F32 R5, -RZ, R0.H0_H0 ;  /* 0x20000000ff057230 */ /* 0x000fe40000004100 */
[----:B------:R-:W-:-:S03]  /*8c30*/  IMAD.MOV.U32 R24, RZ, RZ, R18 ;  /* 0x000000ffff187224 */ /* 0x000fc600078e0012 */
[----:B------:R2:W-:Y:S01]  /*8c40*/  STG.E desc[UR36][R2.64], R5 ;  /* 0x0000000502007986 */ /* 0x0005e2000c101924 */
[----:B------:R-:W-:Y:S05]  /*8c50*/  BRA `(.L_x_1541) ;  /* 0x0000000c00587947 */ /* 0x000fea0003800000 */
.L_x_1550:
[----:B------:R1:W-:Y:S01]  /*8c60*/  STG.E.U16 desc[UR36][R2.64], R0 ;  /* 0x0000000002007986 */ /* 0x0003e2000c101524 */
[----:B------:R-:W-:Y:S01]  /*8c70*/  IMAD.MOV.U32 R24, RZ, RZ, R18 ;  /* 0x000000ffff187224 */ /* 0x000fe200078e0012 */
[----:B------:R-:W-:Y:S06]  /*8c80*/  BRA `(.L_x_1541) ;  /* 0x0000000c004c7947 */ /* 0x000fec0003800000 */
.L_x_1549:
[----:B------:R-:W-:-:S13]  /*8c90*/  ISETP.NE.AND P0, PT, R4, 0x7, PT ;  /* 0x000000070400780c */ /* 0x000fda0003f05270 */
[----:B------:R-:W-:Y:S05]  /*8ca0*/  @!P0 BRA `(.L_x_1551) ;  /* 0x00000000003c8947 */ /* 0x000fea0003800000 */
[----:B------:R-:W-:-:S13]  /*8cb0*/  ISETP.NE.AND P0, PT, R4, 0x8, PT ;  /* 0x000000080400780c */ /* 0x000fda0003f05270 */
[----:B------:R-:W-:Y:S05]  /*8cc0*/  @!P0 BRA `(.L_x_1552) ;  /* 0x00000000001c8947 */ /* 0x000fea0003800000 */
[----:B------:R-:W-:-:S13]  /*8cd0*/  ISETP.NE.AND P0, PT, R4, 0x9, PT ;  /* 0x000000090400780c */ /* 0x000fda0003f05270 */
[----:B------:R-:W-:Y:S05]  /*8ce0*/  @P0 BRA `(.L_x_1546) ;  /* 0x0000000800c80947 */ /* 0x000fea0003800000 */
[----:B------:R-:W-:Y:S02]  /*8cf0*/  HADD2.F32 R4, -RZ, R0.H0_H0 ;  /* 0x20000000ff047230 */ /* 0x000fe40000004100 */
[----:B------:R-:W-:Y:S02]  /*8d00*/  IMAD.MOV.U32 R5, RZ, RZ, RZ ;  /* 0x000000ffff057224 */ /* 0x000fe400078e00ff */
[----:B------:R-:W-:-:S03]  /*8d10*/  IMAD.MOV.U32 R24, RZ, RZ, R18 ;  /* 0x000000ffff187224 */ /* 0x000fc600078e0012 */
[----:B------:R3:W-:Y:S01]  /*8d20*/  STG.E.64 desc[UR36][R2.64], R4 ;  /* 0x0000000402007986 */ /* 0x0007e2000c101b24 */
[----:B------:R-:W-:Y:S05]  /*8d30*/  BRA `(.L_x_1541) ;  /* 0x0000000c00207947 */ /* 0x000fea0003800000 */
.L_x_1552:
[----:B------:R-:W-:Y:S02]  /*8d40*/  HADD2.F32 R0, -RZ, R0.H0_H0 ;  /* 0x20000000ff007230 */ /* 0x000fe40000004100 */
[----:B------:R-:W-:-:S03]  /*8d50*/  IMAD.MOV.U32 R24, RZ, RZ, R18 ;  /* 0x000000ffff187224 */ /* 0x000fc600078e0012 */
[----:B------:R-:W-:-:S04]  /*8d60*/  F2FP.F16.F32.PACK_AB R0, RZ, R0 ;  /* 0x00000000ff00723e */ /* 0x000fc800000000ff */
[----:B------:R-:W-:-:S05]  /*8d70*/  PRMT R0, R0, 0x5410, RZ ;  /* 0x0000541000007816 */ /* 0x000fca00000000ff */
[----:B------:R4:W-:Y:S01]  /*8d80*/  STG.E desc[UR36][R2.64], R0 ;  /* 0x0000000002007986 */ /* 0x0009e2000c101924 */
[----:B------:R-:W-:Y:S05]  /*8d90*/  BRA `(.L_x_1541) ;  /* 0x0000000c00087947 */ /* 0x000fea0003800000 */
.L_x_1551:
[----:B------:R-:W-:Y:S02]  /*8da0*/  HADD2.F32 R4, -RZ, R0.H0_H0 ;  /* 0x20000000ff047230 */ /* 0x000fe40000004100 */
[----:B------:R-:W-:-:S03]  /*8db0*/  IMAD.MOV.U32 R24, RZ, RZ, R18 ;  /* 0x000000ffff187224 */ /* 0x000fc600078e0012 */
[----:B------:R-:W-:-:S06]  /*8dc0*/  FMUL.FTZ R4, R4, 1 ;  /* 0x3f80000004047820 */ /* 0x000fcc0000410000 */
[----:B------:R-:W0:Y:S02]  /*8dd0*/  F2F.F64.F32 R4, R4 ;  /* 0x0000000400047310 */ /* 0x000e240000201800 */
[----:B0-----:R0:W-:Y:S01]  /*8de0*/  STG.E.64 desc[UR36][R2.64], R4 ;  /* 0x0000000402007986 */ /* 0x0011e2000c101b24 */
[----:B------:R-:W-:Y:S05]  /*8df0*/  BRA `(.L_x_1541) ;  /* 0x0000000800f07947 */ /* 0x000fea0003800000 */
.L_x_1542:
        /* <DEDUP_REMOVED lines=10> */
[----:B------:R-:W-:-:S04]  /*8ea0*/  FSETP.NEU.FTZ.AND P0, PT, R0, RZ, PT ;  /* 0x000000ff0000720b */ /* 0x000fc80003f1d000 */
[----:B------:R-:W-:-:S05]  /*8eb0*/  SEL R5, RZ, 0x1, !P0 ;  /* 0x00000001ff057807 */ /* 0x000fca0004000000 */
[----:B------:R0:W-:Y:S01]  /*8ec0*/  STG.E.U8 desc[UR36][R2.64], R5 ;  /* 0x0000000502007986 */ /* 0x0001e2000c101124 */
[----:B------:R-:W-:Y:S05]  /*8ed0*/  BRA `(.L_x_1541) ;  /* 0x0000000800b87947 */ /* 0x000fea0003800000 */
.L_x_1555:
[----:B------:R-:W-:Y:S01]  /*8ee0*/  HADD2.F32 R0, -RZ, R0.H0_H0 ;  /* 0x20000000ff007230 */ /* 0x000fe20000004100 */
[----:B------:R-:W-:Y:S01]  /*8ef0*/  CS2R R6, SRZ ;  /* 0x0000000000067805 */ /* 0x000fe2000001ff00 */
[----:B------:R-:W-:-:S03]  /*8f00*/  IMAD.MOV.U32 R24, RZ, RZ, R18 ;  /* 0x000000ffff187224 */ /* 0x000fc600078e0012 */
[----:B------:R-:W-:-:S04]  /*8f10*/  FMUL.FTZ R0, R0, 1 ;  /* 0x3f80000000007820 */ /* 0x000fc80000410000 */
[----:B------:R-:W0:Y:S02]  /*8f20*/  F2F.F64.F32 R4, R0 ;  /* 0x0000000000047310 */ /* 0x000e240000201800 */
[----:B0-----:R0:W-:Y:S01]  /*8f30*/  STG.E.128 desc[UR36][R2.64], R4 ;  /* 0x0000000402007986 */ /* 0x0011e2000c101d24 */
[----:B------:R-:W-:Y:S05]  /*8f40*/  BRA `(.L_x_1541) ;  /* 0x00000008009c7947 */ /* 0x000fea0003800000 */
.L_x_1554:
        /* <DEDUP_REMOVED lines=21> */
.L_x_1559:
[----:B------:R-:W-:Y:S05]  /*90a0*/  BSYNC B0 ;  /* 0x0000000000007941 */ /* 0x000fea0003800000 */
.L_x_1558:
[----:B------:R-:W-:Y:S01]  /*90b0*/  LOP3.LUT R5, R0, R5, RZ, 0xfc, !PT ;  /* 0x0000000500057212 */ /* 0x000fe200078efcff */
[----:B------:R-:W-:-:S04]  /*90c0*/  IMAD.MOV.U32 R24, RZ, RZ, R18 ;  /* 0x000000ffff187224 */ /* 0x000fc800078e0012 */
[----:B------:R0:W-:Y:S01]  /*90d0*/  STG.E.U8 desc[UR36][R2.64], R5 ;  /* 0x0000000502007986 */ /* 0x0001e2000c101124 */
[----:B------:R-:W-:Y:S05]  /*90e0*/  BRA `(.L_x_1541) ;  /* 0x0000000800347947 */ /* 0x000fea0003800000 */
.L_x_1557:
        /* <DEDUP_REMOVED lines=13> */
.L_x_1561:
[----:B------:R-:W-:Y:S01]  /*91c0*/  IMAD.MOV.U32 R0, RZ, RZ, 0x7f ;  /* 0x0000007fff007424 */ /* 0x000fe200078e00ff */
[----:B------:R-:W-:-:S04]  /*91d0*/  ISETP.GT.U32.AND P0, PT, R4, 0x7f800000, PT ;  /* 0x7f8000000400780c */ /* 0x000fc80003f04070 */
[----:B------:R-:W-:-:S09]  /*91e0*/  SEL R0, R0, 0x7c, P0 ;  /* 0x0000007c00007807 */ /* 0x000fd20000000000 */
.L_x_1562:
[----:B------:R-:W-:Y:S05]  /*91f0*/  BSYNC B0 ;  /* 0x0000000000007941 */ /* 0x000fea0003800000 */
.L_x_1560:
[----:B------:R-:W-:Y:S01]  /*9200*/  LOP3.LUT R4, R5, 0x80000000, RZ, 0xc0, !PT ;  /* 0x8000000005047812 */ /* 0x000fe200078ec0ff */
[----:B------:R-:W-:-:S03]  /*9210*/  IMAD.MOV.U32 R24, RZ, RZ, R18 ;  /* 0x000000ffff187224 */ /* 0x000fc600078e0012 */
[----:B------:R-:W-:-:S04]  /*9220*/  SHF.R.U32.HI R5, RZ, 0x18, R4 ;  /* 0x00000018ff057819 */ /* 0x000fc80000011604 */
[----:B------:R-:W-:-:S05]  /*9230*/  LOP3.LUT R5, R0, R5, RZ, 0xfc, !PT ;  /* 0x0000000500057212 */ /* 0x000fca00078efcff */
[----:B------:R0:W-:Y:S01]  /*9240*/  STG.E.U8 desc[UR36][R2.64], R5 ;  /* 0x0000000502007986 */ /* 0x0001e2000c101124 */
[----:B------:R-:W-:Y:S05]  /*9250*/  BRA `(.L_x_1541) ;  /* 0x0000000400d87947 */ /* 0x000fea0003800000 */
.L_x_1556:
[----:B------:R-:W-:Y:S02]  /*9260*/  HADD2.F32 R0, -RZ, R0.H0_H0 ;  /* 0x20000000ff007230 */ /* 0x000fe40000004100 */
[----:B------:R-:W-:-:S03]  /*9270*/  IMAD.MOV.U32 R24, RZ, RZ, R18 ;  /* 0x000000ffff187224 */ /* 0x000fc600078e0012 */
[----:B------:R-:W-:-:S05]  /*9280*/  F2FP.BF16.F32.PACK_AB R0, RZ, R0 ;  /* 0x00000000ff00723e */ /* 0x000fca00000010ff */
[----:B------:R0:W-:Y:S01]  /*9290*/  STG.E.U16 desc[UR36][R2.64], R0 ;  /* 0x0000000002007986 */ /* 0x0001e2000c101524 */
[----:B------:R-:W-:Y:S05]  /*92a0*/  BRA `(.L_x_1541) ;  /* 0x0000000400c47947 */ /* 0x000fea0003800000 */
.L_x_1553:
        /* <DEDUP_REMOVED lines=10> */
[----:B------:R-:W0:Y:S02]  /*9350*/  F2I.FTZ.U32.TRUNC.NTZ R5, R5 ;  /* 0x0000000500057305 */ /* 0x000e24000021f000 */
[----:B0-----:R0:W-:Y:S01]  /*9360*/  STG.E.U16 desc[UR36][R2.64], R5 ;  /* 0x0000000502007986 */ /* 0x0011e2000c101524 */
[----:B------:R-:W-:Y:S05]  /*9370*/  BRA `(.L_x_1541) ;  /* 0x0000000400907947 */ /* 0x000fea0003800000 */
.L_x_1565:
        /* <DEDUP_REMOVED lines=17> */
.L_x_1568:
[----:B------:R-:W-:-:S04]  /*9490*/  LOP3.LUT R0, R7, 0x80000000, RZ, 0xc0, !PT ;  /* 0x8000000007007812 */ /* 0x000fc800078ec0ff */
[----:B------:R-:W-:-:S04]  /*94a0*/  SHF.R.U32.HI R5, RZ, 0x18, R0 ;  /* 0x00000018ff057819 */ /* 0x000fc80000011600 */
[----:B------:R-:W-:-:S04]  /*94b0*/  LOP3.LUT R4, R4, R5, RZ, 0xfc, !PT ;  /* 0x0000000504047212 */ /* 0x000fc800078efcff */
[----:B------:R-:W-:-:S07]  /*94c0*/  PRMT R0, R4, 0x7610, R0 ;  /* 0x0000761004007816 */ /* 0x000fce0000000000 */
.L_x_1567:
[----:B------:R-:W-:Y:S05]  /*94d0*/  BSYNC B0 ;  /* 0x0000000000007941 */ /* 0x000fea0003800000 */
.L_x_1566:
[----:B------:R0:W-:Y:S01]  /*94e0*/  STG.E.U8 desc[UR36][R2.64], R0 ;  /* 0x0000000002007986 */ /* 0x0001e2000c101124 */
[----:B------:R-:W-:Y:S01]  /*94f0*/  IMAD.MOV.U32 R24, RZ, RZ, R18 ;  /* 0x000000ffff187224 */ /* 0x000fe200078e0012 */
[----:B------:R-:W-:Y:S06]  /*9500*/  BRA `(.L_x_1541) ;  /* 0x00000004002c7947 */ /* 0x000fec0003800000 */
.L_x_1564:
        /* <DEDUP_REMOVED lines=17> */
.L_x_1571:
[----:B------:R-:W-:-:S04]  /*9620*/  LOP3.LUT R0, R7, 0x80000000, RZ, 0xc0, !PT ;  /* 0x8000000007007812 */ /* 0x000fc800078ec0ff */
[----:B------:R-:W-:-:S04]  /*9630*/  SHF.R.U32.HI R5, RZ, 0x18, R0 ;  /* 0x00000018ff057819 */ /* 0x000fc80000011600 */
[----:B------:R-:W-:-:S04]  /*9640*/  LOP3.LUT R4, R4, R5, RZ, 0xfc, !PT ;  /* 0x0000000504047212 */ /* 0x000fc800078efcff */
[----:B------:R-:W-:-:S07]  /*9650*/  PRMT R0, R4, 0x7610, R0 ;  /* 0x0000761004007816 */ /* 0x000fce0000000000 */
.L_x_1570:
[----:B------:R-:W-:Y:S05]  /*9660*/  BSYNC B0 ;  /* 0x0000000000007941 */ /* 0x000fea0003800000 */
.L_x_1569:
[----:B------:R0:W-:Y:S01]  /*9670*/  STG.E.U8 desc[UR36][R2.64], R0 ;  /* 0x0000000002007986 */ /* 0x0001e2000c101124 */
[----:B------:R-:W-:Y:S01]  /*9680*/  IMAD.MOV.U32 R24, RZ, RZ, R18 ;  /* 0x000000ffff187224 */ /* 0x000fe200078e0012 */
[----:B------:R-:W-:Y:S06]  /*9690*/  BRA `(.L_x_1541) ;  /* 0x0000000000c87947 */ /* 0x000fec0003800000 */
.L_x_1563:
[----:B------:R-:W-:-:S13]  /*96a0*/  ISETP.NE.AND P0, PT, R4, 0x1c, PT ;  /* 0x0000001c0400780c */ /* 0x000fda0003f05270 */
[----:B------:R-:W-:Y:S05]  /*96b0*/  @!P0 BRA `(.L_x_1572) ;  /* 0x0000000000b08947 */ /* 0x000fea0003800000 */
[----:B------:R-:W-:-:S13]  /*96c0*/  ISETP.NE.AND P0, PT, R4, 0x1d, PT ;  /* 0x0000001d0400780c */ /* 0x000fda0003f05270 */
[----:B------:R-:W-:Y:S05]  /*96d0*/  @!P0 BRA `(.L_x_1573) ;  /* 0x0000000000948947 */ /* 0x000fea0003800000 */
[----:B------:R-:W-:-:S13]  /*96e0*/  ISETP.NE.AND P0, PT, R4, 0x2c, PT ;  /* 0x0000002c0400780c */ /* 0x000fda0003f05270 */
[----:B------:R-:W-:Y:S05]  /*96f0*/  @P0 BRA `(.L_x_1546) ;  /* 0x0000000000440947 */ /* 0x000fea0003800000 */
[----:B------:R-:W-:Y:S02]  /*9700*/  HADD2.F32 R5, -RZ, R0.H0_H0 ;  /* 0x20000000ff057230 */ /* 0x000fe40000004100 */
        /* <DEDUP_REMOVED lines=16> */
.L_x_1546:
        /* <DEDUP_REMOVED lines=16> */
.L_x_1574:
[----:B------:R-:W-:Y:S01]  /*9910*/  IMAD.MOV.U32 R24, RZ, RZ, R18 ;  /* 0x000000ffff187224 */ /* 0x000fe200078e0012 */
[----:B------:R-:W-:Y:S06]  /*9920*/  BRA `(.L_x_1541) ;  /* 0x0000000000247947 */ /* 0x000fec0003800000 */
.L_x_1573:
[----:B------:R-:W-:Y:S02]  /*9930*/  HADD2.F32 R4, -RZ, R0.H0_H0 ;  /* 0x20000000ff047230 */ /* 0x000fe40000004100 */
[----:B------:R-:W-:-:S04]  /*9940*/  IMAD.MOV.U32 R24, RZ, RZ, R18 ;  /* 0x000000ffff187224 */ /* 0x000fc800078e0012 */
[----:B------:R-:W0:Y:S02]  /*9950*/  F2I.U64.TRUNC R4, R4 ;  /* 0x0000000400047311 */ /* 0x000e24000020d800 */
[----:B0-----:R0:W-:Y:S01]  /*9960*/  STG.E.64 desc[UR36][R2.64], R4 ;  /* 0x0000000402007986 */ /* 0x0011e2000c101b24 */
[----:B------:R-:W-:Y:S05]  /*9970*/  BRA `(.L_x_1541) ;  /* 0x0000000000107947 */ /* 0x000fea0003800000 */
.L_x_1572:
[----:B------:R-:W-:Y:S02]  /*9980*/  HADD2.F32 R0, -RZ, R0.H0_H0 ;  /* 0x20000000ff007230 */ /* 0x000fe40000004100 */
[----:B------:R-:W-:Y:S02]  /*9990*/  IMAD.MOV.U32 R24, RZ, RZ, R18 ;  /* 0x000000ffff187224 */ /* 0x000fe400078e0012 */
[----:B------:R-:W0:Y:S02]  /*99a0*/  F2I.FTZ.U32.TRUNC.NTZ R5, R0 ;  /* 0x0000000000057305 */ /* 0x000e24000021f000 */
[----:B0-----:R0:W-:Y:S03]  /*99b0*/  STG.E desc[UR36][R2.64], R5 ;  /* 0x0000000502007986 */ /* 0x0011e6000c101924 */
.L_x_1541:
[----:B------:R-:W-:Y:S05]  /*99c0*/  BSYNC B6 ;  /* 0x0000000000067941 */ /* 0x000fea0003800000 */
.L_x_1540:
[----:B------:R-:W-:Y:S01]  /*99d0*/  ISETP.GE.AND P0, PT, R24, R23, PT ;  /* 0x000000171800720c */ /* 0x000fe20003f06270 */
[----:B------:R-:W-:-:S12]  /*99e0*/  BSSY B6, `(.L_x_1575) ;  /* 0x00001fc000067945 */ /* 0x000fd80003800000 */
[----:B------:R-:W-:Y:S05]  /*99f0*/  @P0 BRA `(.L_x_1576) ;  /* 0x0000001c00e80947 */ /* 0x000fea0003800000 */
[----:B01234-:R-:W0:Y:S01]  /*9a00*/  LDC.64 R2, c[0x0][0x230] ;  /* 0x00008c00ff027b82 */ /* 0x01fe220000000a00 */
        /* <DEDUP_REMOVED lines=21> */
.L_x_1580:
[----:B------:R-:W-:-:S06]  /*9b60*/  HADD2.F32 R5, -RZ, R22.H0_H0 ;  /* 0x20000016ff057230 */ /* 0x000fcc0000004100 */
[----:B------:R-:W0:Y:S02]  /*9b70*/  F2I.S64.TRUNC R4, R5 ;  /* 0x0000000500047311 */ /* 0x000e24000020d900 */
[----:B0-----:R0:W-:Y:S01]  /*9b80*/  STG.E.U8 desc[UR36][R2.64], R4 ;  /* 0x0000000402007986 */ /* 0x0011e2000c101124 */
[----:B------:R-:W-:Y:S05]  /*9b90*/  BRA `(.L_x_1582) ;  /* 0x0000000c00847947 */ /* 0x000fea0003800000 */
.L_x_1579:
        /* <DEDUP_REMOVED lines=10> */
.L_x_1584:
[----:B------:R-:W-:-:S04]  /*9c40*/  HADD2.F32 R22, -RZ, R22.H0_H0 ;  /* 0x20000016ff167230 */ /* 0x000fc80000004100 */
[----:B------:R-:W0:Y:S02]  /*9c50*/  F2I.FTZ.TRUNC.NTZ R5, R22 ;  /* 0x0000001600057305 */ /* 0x000e24000021f100 */
[----:B0-----:R0:W-:Y:S01]  /*9c60*/  STG.E desc[UR36][R2.64], R5 ;  /* 0x0000000502007986 */ /* 0x0011e2000c101924 */
[----:B------:R-:W-:Y:S05]  /*9c70*/  BRA `(.L_x_1582) ;  /* 0x0000000c004c7947 */ /* 0x000fea0003800000 */
.L_x_1583:
[----:B------:R-:W-:-:S04]  /*9c80*/  HADD2.F32 R22, -RZ, R22.H0_H0 ;  /* 0x20000016ff167230 */ /* 0x000fc80000004100 */
[----:B------:R-:W0:Y:S02]  /*9c90*/  F2I.FTZ.TRUNC.NTZ R5, R22 ;  /* 0x0000001600057305 */ /* 0x000e24000021f100 */
[----:B0-----:R0:W-:Y:S01]  /*9ca0*/  STG.E.U16 desc[UR36][R2.64], R5 ;  /* 0x0000000502007986 */ /* 0x0011e2000c101524 */
[----:B------:R-:W-:Y:S05]  /*9cb0*/  BRA `(.L_x_1582) ;  /* 0x0000000c003c7947 */ /* 0x000fea0003800000 */
.L_x_1578:
        /* <DEDUP_REMOVED lines=9> */
.L_x_1586:
[----:B------:R0:W-:Y:S01]  /*9d50*/  STG.E.U16 desc[UR36][R2.64], R22 ;  /* 0x0000001602007986 */ /* 0x0001e2000c101524 */
[----:B------:R-:W-:Y:S05]  /*9d60*/  BRA `(.L_x_1582) ;  /* 0x0000000c00107947 */ /* 0x000fea0003800000 */
.L_x_1585:
        /* <DEDUP_REMOVED lines=10> */
.L_x_1588:
[----:B------:R-:W-:-:S05]  /*9e10*/  HADD2.F32 R0, -RZ, R22.H0_H0 ;  /* 0x20000016ff007230 */ /* 0x000fca0000004100 */
[----:B------:R-:W-:-:S04]  /*9e20*/  F2FP.F16.F32.PACK_AB R0, RZ, R0 ;  /* 0x00000000ff00723e */ /* 0x000fc800000000ff */
[----:B------:R-:W-:-:S05]  /*9e30*/  PRMT R0, R0, 0x5410, RZ ;  /* 0x0000541000007816 */ /* 0x000fca00000000ff */
[----:B------:R3:W-:Y:S01]  /*9e40*/  STG.E desc[UR36][R2.64], R0 ;  /* 0x0000000002007986 */ /* 0x0007e2000c101924 */
[----:B------:R-:W-:Y:S05]  /*9e50*/  BRA `(.L_x_1582) ;  /* 0x0000000800d47947 */ /* 0x000fea0003800000 */
.L_x_1587:
[----:B------:R-:W-:-:S05]  /*9e60*/  HADD2.F32 R4, -RZ, R22.H0_H0 ;  /* 0x20000016ff047230 */ /* 0x000fca0000004100 */
[----:B------:R-:W-:-:S06]  /*9e70*/  FMUL.FTZ R4, R4, 1 ;  /* 0x3f80000004047820 */ /* 0x000fcc0000410000 */
[----:B------:R-:W0:Y:S02]  /*9e80*/  F2F.F64.F32 R4, R4 ;  /* 0x0000000400047310 */ /* 0x000e240000201800 */
[----:B0-----:R4:W-:Y:S01]  /*9e90*/  STG.E.64 desc[UR36][R2.64], R4 ;  /* 0x0000000402007986 */ /* 0x0019e2000c101b24 */
[----:B------:R-:W-:Y:S05]  /*9ea0*/  BRA `(.L_x_1582) ;  /* 0x0000000800c07947 */ /* 0x000fea0003800000 */
.L_x_1577:
        /* <DEDUP_REMOVED lines=13> */
.L_x_1591:
[----:B------:R-:W-:Y:S01]  /*9f80*/  HADD2.F32 R22, -RZ, R22.H0_H0 ;  /* 0x20000016ff167230 */ /* 0x000fe20000004100 */
[----:B------:R-:W-:-:S04]  /*9f90*/  CS2R R6, SRZ ;  /* 0x0000000000067805 */ /* 0x000fc8000001ff00 */
[----:B------:R-:W-:-:S06]  /*9fa0*/  FMUL.FTZ R4, R22, 1 ;  /* 0x3f80000016047820 */ /* 0x000fcc0000410000 */
[----:B------:R-:W0:Y:S02]  /*9fb0*/  F2F.F64.F32 R4, R4 ;  /* 0x0000000400047310 */ /* 0x000e240000201800 */
[----:B0-----:R0:W-:Y:S01]  /*9fc0*/  STG.E.128 desc[UR36][R2.64], R4 ;  /* 0x0000000402007986 */ /* 0x0011e2000c101d24 */
[----:B------:R-:W-:Y:S05]  /*9fd0*/  BRA `(.L_x_1582) ;  /* 0x0000000800747947 */ /* 0x000fea0003800000 */
.L_x_1590:
        /* <DEDUP_REMOVED lines=21> */
.L_x_1595:
[----:B------:R-:W-:Y:S05]  /*a130*/  BSYNC B0 ;  /* 0x0000000000007941 */ /* 0x000fea0003800000 */
.L_x_1594:
[----:B------:R-:W-:-:S05]  /*a140*/  LOP3.LUT R5, R0, R5, RZ, 0xfc, !PT ;  /* 0x0000000500057212 */ /* 0x000fca00078efcff */
[----:B------:R0:W-:Y:S01]  /*a150*/  STG.E.U8 desc[UR36][R2.64], R5 ;  /* 0x0000000502007986 */ /* 0x0001e2000c101124 */
[----:B------:R-:W-:Y:S05]  /*a160*/  BRA `(.L_x_1582) ;  /* 0x0000000800107947 */ /* 0x000fea0003800000 */
.L_x_1593:
        /* <DEDUP_REMOVED lines=13> */
.L_x_1597:
[----:B------:R-:W-:Y:S01]  /*a240*/  IMAD.MOV.U32 R0, RZ, RZ, 0x7f ;  /* 0x0000007fff007424 */ /* 0x000fe200078e00ff */
[----:B------:R-:W-:-:S04]  /*a250*/  ISETP.GT.U32.AND P0, PT, R4, 0x7f800000, PT ;  /* 0x7f8000000400780c */ /* 0x000fc80003f04070 */
[----:B------:R-:W-:-:S09]  /*a260*/  SEL R0, R0, 0x7c, P0 ;  /* 0x0000007c00007807 */ /* 0x000fd20000000000 */
.L_x_1598:
[----:B------:R-:W-:Y:S05]  /*a270*/  BSYNC B0 ;  /* 0x0000000000007941 */ /* 0x000fea0003800000 */
.L_x_1596:
[----:B------:R-:W-:-:S04]  /*a280*/  LOP3.LUT R4, R5, 0x80000000, RZ, 0xc0, !PT ;  /* 0x8000000005047812 */ /* 0x000fc800078ec0ff */
[----:B------:R-:W-:-:S04]  /*a290*/  SHF.R.U32.HI R5, RZ, 0x18, R4 ;  /* 0x00000018ff057819 */ /* 0x000fc80000011604 */
[----:B------:R-:W-:-:S05]  /*a2a0*/  LOP3.LUT R5, R0, R5, RZ, 0xfc, !PT ;  /* 0x0000000500057212 */ /* 0x000fca00078efcff */
[----:B------:R0:W-:Y:S01]  /*a2b0*/  STG.E.U8 desc[UR36][R2.64], R5 ;  /* 0x0000000502007986 */ /* 0x0001e2000c101124 */
[----:B------:R-:W-:Y:S05]  /*a2c0*/  BRA `(.L_x_1582) ;  /* 0x0000000400b87947 */ /* 0x000fea0003800000 */
.L_x_1592:
[----:B------:R-:W-:-:S05]  /*a2d0*/  HADD2.F32 R0, -RZ, R22.H0_H0 ;  /* 0x20000016ff007230 */ /* 0x000fca0000004100 */
[----:B------:R-:W-:-:S05]  /*a2e0*/  F2FP.BF16.F32.PACK_AB R0, RZ, R0 ;  /* 0x00000000ff00723e */ /* 0x000fca00000010ff */
[----:B------:R0:W-:Y:S01]  /*a2f0*/  STG.E.U16 desc[UR36][R2.64], R0 ;  /* 0x0000000002007986 */ /* 0x0001e2000c101524 */
[----:B------:R-:W-:Y:S05]  /*a300*/  BRA `(.L_x_1582) ;  /* 0x0000000400a87947 */ /* 0x000fea0003800000 */
.L_x_1589:
        /* <DEDUP_REMOVED lines=12> */
.L_x_1601:
        /* <DEDUP_REMOVED lines=17> */
.L_x_1604:
[----:B------:R-:W-:-:S04]  /*a4e0*/  LOP3.LUT R0, R7, 0x80000000, RZ, 0xc0, !PT ;  /* 0x8000000007007812 */ /* 0x000fc800078ec0ff */
[----:B------:R-:W-:-:S04]  /*a4f0*/  SHF.R.U32.HI R5, RZ, 0x18, R0 ;  /* 0x00000018ff057819 */ /* 0x000fc80000011600 */
[----:B------:R-:W-:-:S04]  /*a500*/  LOP3.LUT R4, R4, R5, RZ, 0xfc, !PT ;  /* 0x0000000504047212 */ /* 0x000fc800078efcff */
[----:B------:R-:W-:-:S07]  /*a510*/  PRMT R0, R4, 0x7610, R0 ;  /* 0x0000761004007816 */ /* 0x000fce0000000000 */
.L_x_1603:
[----:B------:R-:W-:Y:S05]  /*a520*/  BSYNC B0 ;  /* 0x0000000000007941 */ /* 0x000fea0003800000 */
.L_x_1602:
[----:B------:R0:W-:Y:S01]  /*a530*/  STG.E.U8 desc[UR36][R2.64], R0 ;  /* 0x0000000002007986 */ /* 0x0001e2000c101124 */
[----:B------:R-:W-:Y:S05]  /*a540*/  BRA `(.L_x_1582) ;  /* 0x0000000400187947 */ /* 0x000fea0003800000 */
.L_x_1600:
        /* <DEDUP_REMOVED lines=17> */
.L_x_1607:
[----:B------:R-:W-:-:S04]  /*a660*/  LOP3.LUT R0, R7, 0x80000000, RZ, 0xc0, !PT ;  /* 0x8000000007007812 */ /* 0x000fc800078ec0ff */
[----:B------:R-:W-:-:S04]  /*a670*/  SHF.R.U32.HI R5, RZ, 0x18, R0 ;  /* 0x00000018ff057819 */ /* 0x000fc80000011600 */
[----:B------:R-:W-:-:S04]  /*a680*/  LOP3.LUT R4, R4, R5, RZ, 0xfc, !PT ;  /* 0x0000000504047212 */ /* 0x000fc800078efcff */
[----:B------:R-:W-:-:S07]  /*a690*/  PRMT R0, R4, 0x7610, R0 ;  /* 0x0000761004007816 */ /* 0x000fce0000000000 */
.L_x_1606:
[----:B------:R-:W-:Y:S05]  /*a6a0*/  BSYNC B0 ;  /* 0x0000000000007941 */ /* 0x000fea0003800000 */
.L_x_1605:
[----:B------:R0:W-:Y:S01]  /*a6b0*/  STG.E.U8 desc[UR36][R2.64], R0 ;  /* 0x0000000002007986 */ /* 0x0001e2000c101124 */
[----:B------:R-:W-:Y:S05]  /*a6c0*/  BRA `(.L_x_1582) ;  /* 0x0000000000b87947 */ /* 0x000fea0003800000 */
.L_x_1599:
        /* <DEDUP_REMOVED lines=22> */
.L_x_1581:
        /* <DEDUP_REMOVED lines=16> */
.L_x_1610:
[----:B------:R-:W-:Y:S05]  /*a930*/  BRA `(.L_x_1582) ;  /* 0x00000000001c7947 */ /* 0x000fea0003800000 */
.L_x_1609:
[----:B------:R-:W-:-:S06]  /*a940*/  HADD2.F32 R4, -RZ, R22.H0_H0 ;  /* 0x20000016ff047230 */ /* 0x000fcc0000004100 */
[----:B------:R-:W0:Y:S02]  /*a950*/  F2I.U64.TRUNC R4, R4 ;  /* 0x0000000400047311 */ /* 0x000e24000020d800 */
[----:B0-----:R0:W-:Y:S01]  /*a960*/  STG.E.64 desc[UR36][R2.64], R4 ;  /* 0x0000000402007986 */ /* 0x0011e2000c101b24 */
[----:B------:R-:W-:Y:S05]  /*a970*/  BRA `(.L_x_1582) ;  /* 0x00000000000c7947 */ /* 0x000fea0003800000 */
.L_x_1608:
[----:B------:R-:W-:-:S04]  /*a980*/  HADD2.F32 R22, -RZ, R22.H0_H0 ;  /* 0x20000016ff167230 */ /* 0x000fc80000004100 */
[----:B------:R-:W0:Y:S02]  /*a990*/  F2I.FTZ.U32.TRUNC.NTZ R5, R22 ;  /* 0x0000001600057305 */ /* 0x000e24000021f000 */
[----:B0-----:R0:W-:Y:S02]  /*a9a0*/  STG.E desc[UR36][R2.64], R5 ;  /* 0x0000000502007986 */ /* 0x0011e4000c101924 */
.L_x_1582:
[----:B------:R-:W-:-:S05]  /*a9b0*/  VIADD R24, R24, 0x80 ;  /* 0x0000008018187836 */ /* 0x000fca0000000000 */
[----:B------:R-:W-:-:S13]  /*a9c0*/  ISETP.GE.AND P0, PT, R24, R23, PT ;  /* 0x000000171800720c */ /* 0x000fda0003f06270 */
        /* <DEDUP_REMOVED lines=19> */
[----:B------:R-:W-:-:S06]  /*ab00*/  HADD2.F32 R19, -RZ, R19.H0_H0 ;  /* 0x20000013ff137230 */ /* 0x000fcc0000004100 */
[----:B------:R-:W0:Y:S02]  /*ab10*/  F2I.FTZ.TRUNC.NTZ R19, R19 ;  /* 0x0000001300137305 */ /* 0x000e24000021f100 */
[----:B0-----:R0:W-:Y:S01]  /*ab20*/  STG.E.U8 desc[UR36][R2.64], R19 ;  /* 0x0000001302007986 */ /* 0x0011e2000c101124 */
[----:B------:R-:W-:Y:S05]  /*ab30*/  BRA `(.L_x_1616) ;  /* 0x0000000c00947947 */ /* 0x000fea0003800000 */
.L_x_1614:
[----:B------:R-:W-:-:S06]  /*ab40*/  HADD2.F32 R5, -RZ, R19.H0_H0 ;  /* 0x20000013ff057230 */ /* 0x000fcc0000004100 */
[----:B------:R-:W0:Y:S02]  /*ab50*/  F2I.S64.TRUNC R4, R5 ;  /* 0x0000000500047311 */ /* 0x000e24000020d900 */
[----:B0-----:R0:W-:Y:S01]  /*ab60*/  STG.E.U8 desc[UR36][R2.64], R4 ;  /* 0x0000000402007986 */ /* 0x0011e2000c101124 */
[----:B------:R-:W-:Y:S05]  /*ab70*/  BRA `(.L_x_1616) ;  /* 0x0000000c00847947 */ /* 0x000fea0003800000 */
.L_x_1613:
        /* <DEDUP_REMOVED lines=10> */
.L_x_1618:
[----:B------:R-:W-:-:S06]  /*ac20*/  HADD2.F32 R19, -RZ, R19.H0_H0 ;  /* 0x20000013ff137230 */ /* 0x000fcc0000004100 */
[----:B------:R-:W0:Y:S02]  /*ac30*/  F2I.FTZ.TRUNC.NTZ R19, R19 ;  /* 0x0000001300137305 */ /* 0x000e24000021f100 */
[----:B0-----:R0:W-:Y:S01]  /*ac40*/  STG.E desc[UR36][R2.64], R19 ;  /* 0x0000001302007986 */ /* 0x0011e2000c101924 */
[----:B------:R-:W-:Y:S05]  /*ac50*/  BRA `(.L_x_1616) ;  /* 0x0000000c004c7947 */ /* 0x000fea0003800000 */
.L_x_1617:
[----:B------:R-:W-:-:S06]  /*ac60*/  HADD2.F32 R19, -RZ, R19.H0_H0 ;  /* 0x20000013ff137230 */ /* 0x000fcc0000004100 */
[----:B------:R-:W0:Y:S02]  /*ac70*/  F2I.FTZ.TRUNC.NTZ R19, R19 ;  /* 0x0000001300137305 */ /* 0x000e24000021f100 */
[----:B0-----:R0:W-:Y:S01]  /*ac80*/  STG.E.U16 desc[UR36][R2.64], R19 ;  /* 0x0000001302007986 */ /* 0x0011e2000c101524 */
[----:B------:R-:W-:Y:S05]  /*ac90*/  BRA `(.L_x_1616) ;  /* 0x0000000c003c7947 */ /* 0x000fea0003800000 */
.L_x_1612:
        /* <DEDUP_REMOVED lines=9> */
.L_x_1620:
[----:B------:R4:W-:Y:S01]  /*ad30*/  STG.E.U16 desc[UR36][R2.64], R19 ;  /* 0x0000001302007986 */ /* 0x0009e2000c101524 */
[----:B------:R-:W-:Y:S05]  /*ad40*/  BRA `(.L_x_1616) ;  /* 0x0000000c00107947 */ /* 0x000fea0003800000 */
.L_x_1619:
        /* <DEDUP_REMOVED lines=10> */
.L_x_1622:
[----:B------:R-:W-:-:S05]  /*adf0*/  HADD2.F32 R0, -RZ, R19.H0_H0 ;  /* 0x20000013ff007230 */ /* 0x000fca0000004100 */
[----:B------:R-:W-:-:S04]  /*ae00*/  F2FP.F16.F32.PACK_AB R0, RZ, R0 ;  /* 0x00000000ff00723e */ /* 0x000fc800000000ff */
[----:B------:R-:W-:-:S05]  /*ae10*/  PRMT R0, R0, 0x5410, RZ ;  /* 0x0000541000007816 */ /* 0x000fca00000000ff */
[----:B------:R2:W-:Y:S01]  /*ae20*/  STG.E desc[UR36][R2.64], R0 ;  /* 0x0000000002007986 */ /* 0x0005e2000c101924 */
[----:B------:R-:W-:Y:S05]  /*ae30*/  BRA `(.L_x_1616) ;  /* 0x0000000800d47947 */ /* 0x000fea0003800000 */
.L_x_1621:
[----:B------:R-:W-:-:S05]  /*ae40*/  HADD2.F32 R4, -RZ, R19.H0_H0 ;  /* 0x20000013ff047230 */ /* 0x000fca0000004100 */
[----:B------:R-:W-:-:S06]  /*ae50*/  FMUL.FTZ R4, R4, 1 ;  /* 0x3f80000004047820 */ /* 0x000fcc0000410000 */
[----:B------:R-:W0:Y:S02]  /*ae60*/  F2F.F64.F32 R4, R4 ;  /* 0x0000000400047310 */ /* 0x000e240000201800 */
[----:B0-----:R0:W-:Y:S01]  /*ae70*/  STG.E.64 desc[UR36][R2.64], R4 ;  /* 0x0000000402007986 */ /* 0x0011e2000c101b24 */
[----:B------:R-:W-:Y:S05]  /*ae80*/  BRA `(.L_x_1616) ;  /* 0x0000000800c07947 */ /* 0x000fea0003800000 */
.L_x_1611:
        /* <DEDUP_REMOVED lines=13> */
.L_x_1625:
[----:B------:R-:W-:Y:S01]  /*af60*/  HADD2.F32 R19, -RZ, R19.H0_H0 ;  /* 0x20000013ff137230 */ /* 0x000fe20000004100 */
[----:B------:R-:W-:-:S04]  /*af70*/  CS2R R6, SRZ ;  /* 0x0000000000067805 */ /* 0x000fc8000001ff00 */
[----:B------:R-:W-:-:S06]  /*af80*/  FMUL.FTZ R4, R19, 1 ;  /* 0x3f80000013047820 */ /* 0x000fcc0000410000 */
[----:B------:R-:W0:Y:S02]  /*af90*/  F2F.F64.F32 R4, R4 ;  /* 0x0000000400047310 */ /* 0x000e240000201800 */
[----:B0-----:R0:W-:Y:S01]  /*afa0*/  STG.E.128 desc[UR36][R2.64], R4 ;  /* 0x0000000402007986 */ /* 0x0011e2000c101d24 */
[----:B------:R-:W-:Y:S05]  /*afb0*/  BRA `(.L_x_1616) ;  /* 0x0000000800747947 */ /* 0x000fea0003800000 */
.L_x_1624:
        /* <DEDUP_REMOVED lines=21> */
.L_x_1629:
[----:B------:R-:W-:Y:S05]  /*b110*/  BSYNC B0 ;  /* 0x0000000000007941 */ /* 0x000fea0003800000 */
.L_x_1628:
[----:B------:R-:W-:-:S05]  /*b120*/  LOP3.LUT R5, R0, R5, RZ, 0xfc, !PT ;  /* 0x0000000500057212 */ /* 0x000fca00078efcff */
[----:B------:R0:W-:Y:S01]  /*b130*/  STG.E.U8 desc[UR36][R2.64], R5 ;  /* 0x0000000502007986 */ /* 0x0001e2000c101124 */
[----:B------:R-:W-:Y:S05]  /*b140*/  BRA `(.L_x_1616) ;  /* 0x0000000800107947 */ /* 0x000fea0003800000 */
.L_x_1627:
        /* <DEDUP_REMOVED lines=13> */
.L_x_1631:
[----:B------:R-:W-:Y:S01]  /*b220*/  IMAD.MOV.U32 R0, RZ, RZ, 0x7f ;  /* 0x0000007fff007424 */ /* 0x000fe200078e00ff */
[----:B------:R-:W-:-:S04]  /*b230*/  ISETP.GT.U32.AND P0, PT, R4, 0x7f800000, PT ;  /* 0x7f8000000400780c */ /* 0x000fc80003f04070 */
[----:B------:R-:W-:-:S09]  /*b240*/  SEL R0, R0, 0x7c, P0 ;  /* 0x0000007c00007807 */ /* 0x000fd20000000000 */
.L_x_1632:
[----:B------:R-:W-:Y:S05]  /*b250*/  BSYNC B0 ;  /* 0x0000000000007941 */ /* 0x000fea0003800000 */
.L_x_1630:
[----:B------:R-:W-:-:S04]  /*b260*/  LOP3.LUT R4, R19, 0x80000000, RZ, 0xc0, !PT ;  /* 0x8000000013047812 */ /* 0x000fc800078ec0ff */
[----:B------:R-:W-:-:S04]  /*b270*/  SHF.R.U32.HI R5, RZ, 0x18, R4 ;  /* 0x00000018ff057819 */ /* 0x000fc80000011604 */
[----:B------:R-:W-:-:S05]  /*b280*/  LOP3.LUT R5, R0, R5, RZ, 0xfc, !PT ;  /* 0x0000000500057212 */ /* 0x000fca00078efcff */
[----:B------:R0:W-:Y:S01]  /*b290*/  STG.E.U8 desc[UR36][R2.64], R5 ;  /* 0x0000000502007986 */ /* 0x0001e2000c101124 */
[----:B------:R-:W-:Y:S05]  /*b2a0*/  BRA `(.L_x_1616) ;  /* 0x0000000400b87947 */ /* 0x000fea0003800000 */
.L_x_1626:
[----:B------:R-:W-:-:S05]  /*b2b0*/  HADD2.F32 R0, -RZ, R19.H0_H0 ;  /* 0x20000013ff007230 */ /* 0x000fca0000004100 */
[----:B------:R-:W-:-:S05]  /*b2c0*/  F2FP.BF16.F32.PACK_AB R0, RZ, R0 ;  /* 0x00000000ff00723e */ /* 0x000fca00000010ff */
[----:B------:R0:W-:Y:S01]  /*b2d0*/  STG.E.U16 desc[UR36][R2.64], R0 ;  /* 0x0000000002007986 */ /* 0x0001e2000c101524 */
[----:B------:R-:W-:Y:S05]  /*b2e0*/  BRA `(.L_x_1616) ;  /* 0x0000000400a87947 */ /* 0x000fea0003800000 */
.L_x_1623:
        /* <DEDUP_REMOVED lines=12> */
.L_x_1635:
        /* <DEDUP_REMOVED lines=17> */
.L_x_1638:
[----:B------:R-:W-:-:S04]  /*b4c0*/  LOP3.LUT R0, R19, 0x80000000, RZ, 0xc0, !PT ;  /* 0x8000000013007812 */ /* 0x000fc800078ec0ff */
[----:B------:R-:W-:-:S04]  /*b4d0*/  SHF.R.U32.HI R5, RZ, 0x18, R0 ;  /* 0x00000018ff057819 */ /* 0x000fc80000011600 */
[----:B------:R-:W-:-:S04]  /*b4e0*/  LOP3.LUT R4, R4, R5, RZ, 0xfc, !PT ;  /* 0x0000000504047212 */ /* 0x000fc800078efcff */
[----:B------:R-:W-:-:S07]  /*b4f0*/  PRMT R0, R4, 0x7610, R0 ;  /* 0x0000761004007816 */ /* 0x000fce0000000000 */
.L_x_1637:
[----:B------:R-:W-:Y:S05]  /*b500*/  BSYNC B0 ;  /* 0x0000000000007941 */ /* 0x000fea0003800000 */
.L_x_1636:
[----:B------:R0:W-:Y:S01]  /*b510*/  STG.E.U8 desc[UR36][R2.64], R0 ;  /* 0x0000000002007986 */ /* 0x0001e2000c101124 */
[----:B------:R-:W-:Y:S05]  /*b520*/  BRA `(.L_x_1616) ;  /* 0x0000000400187947 */ /* 0x000fea0003800000 */
.L_x_1634:
        /* <DEDUP_REMOVED lines=17> */
.L_x_1641:
[----:B------:R-:W-:-:S04]  /*b640*/  LOP3.LUT R0, R19, 0x80000000, RZ, 0xc0, !PT ;  /* 0x8000000013007812 */ /* 0x000fc800078ec0ff */
[----:B------:R-:W-:-:S04]  /*b650*/  SHF.R.U32.HI R5, RZ, 0x18, R0 ;  /* 0x00000018ff057819 */ /* 0x000fc80000011600 */
[----:B------:R-:W-:-:S04]  /*b660*/  LOP3.LUT R4, R4, R5, RZ, 0xfc, !PT ;  /* 0x0000000504047212 */ /* 0x000fc800078efcff */
[----:B------:R-:W-:-:S07]  /*b670*/  PRMT R0, R4, 0x7610, R0 ;  /* 0x0000761004007816 */ /* 0x000fce0000000000 */
.L_x_1640:
[----:B------:R-:W-:Y:S05]  /*b680*/  BSYNC B0 ;  /* 0x0000000000007941 */ /* 0x000fea0003800000 */
.L_x_1639:
[----:B------:R0:W-:Y:S01]  /*b690*/  STG.E.U8 desc[UR36][R2.64], R0 ;  /* 0x0000000002007986 */ /* 0x0001e2000c101124 */
[----:B------:R-:W-:Y:S05]  /*b6a0*/  BRA `(.L_x_1616) ;  /* 0x0000000000b87947 */ /* 0x000fea0003800000 */
.L_x_1633:
        /* <DEDUP_REMOVED lines=22> */
.L_x_1615:
        /* <DEDUP_REMOVED lines=16> */
.L_x_1644:
[----:B------:R-:W-:Y:S05]  /*b910*/  BRA `(.L_x_1616) ;  /* 0x00000000001c7947 */ /* 0x000fea0003800000 */
.L_x_1643:
[----:B------:R-:W-:-:S06]  /*b920*/  HADD2.F32 R4, -RZ, R19.H0_H0 ;  /* 0x20000013ff047230 */ /* 0x000fcc0000004100 */
[----:B------:R-:W0:Y:S02]  /*b930*/  F2I.U64.TRUNC R4, R4 ;  /* 0x0000000400047311 */ /* 0x000e24000020d800 */
[----:B0-----:R0:W-:Y:S01]  /*b940*/  STG.E.64 desc[UR36][R2.64], R4 ;  /* 0x0000000402007986 */ /* 0x0011e2000c101b24 */
[----:B------:R-:W-:Y:S05]  /*b950*/  BRA `(.L_x_1616) ;  /* 0x00000000000c7947 */ /* 0x000fea0003800000 */
.L_x_1642:
[----:B------:R-:W-:-:S06]  /*b960*/  HADD2.F32 R19, -RZ, R19.H0_H0 ;  /* 0x20000013ff137230 */ /* 0x000fcc0000004100 */
[----:B------:R-:W0:Y:S02]  /*b970*/  F2I.FTZ.U32.TRUNC.NTZ R19, R19 ;  /* 0x0000001300137305 */ /* 0x000e24000021f000 */
[----:B0-----:R0:W-:Y:S02]  /*b980*/  STG.E desc[UR36][R2.64], R19 ;  /* 0x0000001302007986 */ /* 0x0011e4000c101924 */
.L_x_1616:
[----:B------:R-:W-:-:S07]  /*b990*/  VIADD R24, R24, 0x80 ;  /* 0x0000008018187836 */ /* 0x000fce0000000000 */
.L_x_1576:
[----:B------:R-:W-:Y:S05]  /*b9a0*/  BSYNC B6 ;  /* 0x0000000000067941 */ /* 0x000fea0003800000 */
.L_x_1575:
[----:B------:R-:W-:-:S13]  /*b9b0*/  ISETP.GE.AND P0, PT, R24, R23, PT ;  /* 0x000000171800720c */ /* 0x000fda0003f06270 */
[----:B------:R-:W-:Y:S05]  /*b9c0*/  @P0 EXIT ;  /* 0x000000000000094d */ /* 0x000fea0003800000 */
[----:B01234-:R-:W0:Y:S01]  /*b9d0*/  LDC.64 R2, c[0x0][0x230] ;  /* 0x00008c00ff027b82 */ /* 0x01fe220000000a00 */
        /* <DEDUP_REMOVED lines=20> */
.L_x_1648:
[----:B------:R-:W-:-:S06]  /*bb20*/  HADD2.F32 R5, -RZ, R16.H0_H0 ;  /* 0x20000010ff057230 */ /* 0x000fcc0000004100 */
[----:B------:R-:W0:Y:S02]  /*bb30*/  F2I.S64.TRUNC R4, R5 ;  /* 0x0000000500047311 */ /* 0x000e24000020d900 */
[----:B0-----:R-:W-:Y:S01]  /*bb40*/  STG.E.U8 desc[UR36][R2.64], R4 ;  /* 0x0000000402007986 */ /* 0x001fe2000c101124 */
[----:B------:R-:W-:Y:S05]  /*bb50*/  EXIT ;  /* 0x000000000000794d */ /* 0x000fea0003800000 */
.L_x_1647:
        /* <DEDUP_REMOVED lines=10> */
.L_x_1651:
[----:B------:R-:W-:-:S04]  /*bc00*/  HADD2.F32 R16, -RZ, R16.H0_H0 ;  /* 0x20000010ff107230 */ /* 0x000fc80000004100 */
[----:B------:R-:W0:Y:S02]  /*bc10*/  F2I.FTZ.TRUNC.NTZ R5, R16 ;  /* 0x0000001000057305 */ /* 0x000e24000021f100 */
[----:B0-----:R-:W-:Y:S01]  /*bc20*/  STG.E desc[UR36][R2.64], R5 ;  /* 0x0000000502007986 */ /* 0x001fe2000c101924 */
[----:B------:R-:W-:Y:S05]  /*bc30*/  EXIT ;  /* 0x000000000000794d */ /* 0x000fea0003800000 */
.L_x_1650:
[----:B------:R-:W-:-:S04]  /*bc40*/  HADD2.F32 R16, -RZ, R16.H0_H0 ;  /* 0x20000010ff107230 */ /* 0x000fc80000004100 */
[----:B------:R-:W0:Y:S02]  /*bc50*/  F2I.FTZ.TRUNC.NTZ R5, R16 ;  /* 0x0000001000057305 */ /* 0x000e24000021f100 */
[----:B0-----:R-:W-:Y:S01]  /*bc60*/  STG.E.U16 desc[UR36][R2.64], R5 ;  /* 0x0000000502007986 */ /* 0x001fe2000c101524 */
[----:B------:R-:W-:Y:S05]  /*bc70*/  EXIT ;  /* 0x000000000000794d */ /* 0x000fea0003800000 */
.L_x_1646:
        /* <DEDUP_REMOVED lines=9> */
.L_x_1653:
[----:B------:R-:W-:Y:S01]  /*bd10*/  STG.E.U16 desc[UR36][R2.64], R16 ;  /* 0x0000001002007986 */ /* 0x000fe2000c101524 */
[----:B------:R-:W-:Y:S05]  /*bd20*/  EXIT ;  /* 0x000000000000794d */ /* 0x000fea0003800000 */
.L_x_1652:
        /* <DEDUP_REMOVED lines=10> */
.L_x_1655:
[----:B------:R-:W-:-:S05]  /*bdd0*/  HADD2.F32 R0, -RZ, R16.H0_H0 ;  /* 0x20000010ff007230 */ /* 0x000fca0000004100 */
[----:B------:R-:W-:-:S04]  /*bde0*/  F2FP.F16.F32.PACK_AB R0, RZ, R0 ;  /* 0x00000000ff00723e */ /* 0x000fc800000000ff */
[----:B------:R-:W-:-:S05]  /*bdf0*/  PRMT R0, R0, 0x5410, RZ ;  /* 0x0000541000007816 */ /* 0x000fca00000000ff */
[----:B------:R-:W-:Y:S01]  /*be00*/  STG.E desc[UR36][R2.64], R0 ;  /* 0x0000000002007986 */ /* 0x000fe2000c101924 */
[----:B------:R-:W-:Y:S05]  /*be10*/  EXIT ;  /* 0x000000000000794d */ /* 0x000fea0003800000 */
.L_x_1654:
[----:B------:R-:W-:-:S05]  /*be20*/  HADD2.F32 R4, -RZ, R16.H0_H0 ;  /* 0x20000010ff047230 */ /* 0x000fca0000004100 */
[----:B------:R-:W-:-:S06]  /*be30*/  FMUL.FTZ R4, R4, 1 ;  /* 0x3f80000004047820 */ /* 0x000fcc0000410000 */
[----:B------:R-:W0:Y:S02]  /*be40*/  F2F.F64.F32 R4, R4 ;  /* 0x0000000400047310 */ /* 0x000e240000201800 */
[----:B0-----:R-:W-:Y:S01]  /*be50*/  STG.E.64 desc[UR36][R2.64], R4 ;  /* 0x0000000402007986 */ /* 0x001fe2000c101b24 */
[----:B------:R-:W-:Y:S05]  /*be60*/  EXIT ;  /* 0x000000000000794d */ /* 0x000fea0003800000 */
.L_x_1645:
        /* <DEDUP_REMOVED lines=13> */
.L_x_1658:
[----:B------:R-:W-:Y:S01]  /*bf40*/  HADD2.F32 R16, -RZ, R16.H0_H0 ;  /* 0x20000010ff107230 */ /* 0x000fe20000004100 */
[----:B------:R-:W-:-:S04]  /*bf50*/  CS2R R6, SRZ ;  /* 0x0000000000067805 */ /* 0x000fc8000001ff00 */
[----:B------:R-:W-:-:S06]  /*bf60*/  FMUL.FTZ R4, R16, 1 ;  /* 0x3f80000010047820 */ /* 0x000fcc0000410000 */
[----:B------:R-:W0:Y:S02]  /*bf70*/  F2F.F64.F32 R4, R4 ;  /* 0x0000000400047310 */ /* 0x000e240000201800 */
[----:B0-----:R-:W-:Y:S01]  /*bf80*/  STG.E.128 desc[UR36][R2.64], R4 ;  /* 0x0000000402007986 */ /* 0x001fe2000c101d24 */
[----:B------:R-:W-:Y:S05]  /*bf90*/  EXIT ;  /* 0x000000000000794d */ /* 0x000fea0003800000 */
.L_x_1657:
        /* <DEDUP_REMOVED lines=21> */
.L_x_1662:
[----:B------:R-:W-:Y:S05]  /*c0f0*/  BSYNC B0 ;  /* 0x0000000000007941 */ /* 0x000fea0003800000 */
.L_x_1661:
[----:B------:R-:W-:-:S05]  /*c100*/  LOP3.LUT R5, R0, R5, RZ, 0xfc, !PT ;  /* 0x0000000500057212 */ /* 0x000fca00078efcff */
[----:B------:R-:W-:Y:S01]  /*c110*/  STG.E.U8 desc[UR36][R2.64], R5 ;  /* 0x0000000502007986 */ /* 0x000fe2000c101124 */
[----:B------:R-:W-:Y:S05]  /*c120*/  EXIT ;  /* 0x000000000000794d */ /* 0x000fea0003800000 */
.L_x_1660:
        /* <DEDUP_REMOVED lines=13> */
.L_x_1664:
[----:B------:R-:W-:Y:S01]  /*c200*/  IMAD.MOV.U32 R0, RZ, RZ, 0x7f ;  /* 0x0000007fff007424 */ /* 0x000fe200078e00ff */
[----:B------:R-:W-:-:S04]  /*c210*/  ISETP.GT.U32.AND P0, PT, R4, 0x7f800000, PT ;  /* 0x7f8000000400780c */ /* 0x000fc80003f04070 */
[----:B------:R-:W-:-:S09]  /*c220*/  SEL R0, R0, 0x7c, P0 ;  /* 0x0000007c00007807 */ /* 0x000fd20000000000 */
.L_x_1665:
[----:B------:R-:W-:Y:S05]  /*c230*/  BSYNC B0 ;  /* 0x0000000000007941 */ /* 0x000fea0003800000 */
.L_x_1663:
[----:B------:R-:W-:-:S04]  /*c240*/  LOP3.LUT R4, R5, 0x80000000, RZ, 0xc0, !PT ;  /* 0x8000000005047812 */ /* 0x000fc800078ec0ff */
[----:B------:R-:W-:-:S04]  /*c250*/  SHF.R.U32.HI R5, RZ, 0x18, R4 ;  /* 0x00000018ff057819 */ /* 0x000fc80000011604 */
[----:B------:R-:W-:-:S05]  /*c260*/  LOP3.LUT R5, R0, R5, RZ, 0xfc, !PT ;  /* 0x0000000500057212 */ /* 0x000fca00078efcff */
[----:B------:R-:W-:Y:S01]  /*c270*/  STG.E.U8 desc[UR36][R2.64], R5 ;  /* 0x0000000502007986 */ /* 0x000fe2000c101124 */
[----:B------:R-:W-:Y:S05]  /*c280*/  EXIT ;  /* 0x000000000000794d */ /* 0x000fea0003800000 */
.L_x_1659:
[----:B------:R-:W-:-:S05]  /*c290*/  HADD2.F32 R0, -RZ, R16.H0_H0 ;  /* 0x20000010ff007230 */ /* 0x000fca0000004100 */
[----:B------:R-:W-:-:S05]  /*c2a0*/  F2FP.BF16.F32.PACK_AB R0, RZ, R0 ;  /* 0x00000000ff00723e */ /* 0x000fca00000010ff */
[----:B------:R-:W-:Y:S01]  /*c2b0*/  STG.E.U16 desc[UR36][R2.64], R0 ;  /* 0x0000000002007986 */ /* 0x000fe2000c101524 */
[----:B------:R-:W-:Y:S05]  /*c2c0*/  EXIT ;  /* 0x000000000000794d */ /* 0x000fea0003800000 */
.L_x_1656:
        /* <DEDUP_REMOVED lines=12> */
.L_x_1668:
        /* <DEDUP_REMOVED lines=17> */
.L_x_1671:
[----:B------:R-:W-:-:S04]  /*c4a0*/  LOP3.LUT R0, R7, 0x80000000, RZ, 0xc0, !PT ;  /* 0x8000000007007812 */ /* 0x000fc800078ec0ff */
[----:B------:R-:W-:-:S04]  /*c4b0*/  SHF.R.U32.HI R5, RZ, 0x18, R0 ;  /* 0x00000018ff057819 */ /* 0x000fc80000011600 */
[----:B------:R-:W-:-:S04]  /*c4c0*/  LOP3.LUT R4, R4, R5, RZ, 0xfc, !PT ;  /* 0x0000000504047212 */ /* 0x000fc800078efcff */
[----:B------:R-:W-:-:S07]  /*c4d0*/  PRMT R0, R4, 0x7610, R0 ;  /* 0x0000761004007816 */ /* 0x000fce0000000000 */
.L_x_1670:
[----:B------:R-:W-:Y:S05]  /*c4e0*/  BSYNC B0 ;  /* 0x0000000000007941 */ /* 0x000fea0003800000 */
.L_x_1669:
[----:B------:R-:W-:Y:S01]  /*c4f0*/  STG.E.U8 desc[UR36][R2.64], R0 ;  /* 0x0000000002007986 */ /* 0x000fe2000c101124 */
[----:B------:R-:W-:Y:S05]  /*c500*/  EXIT ;  /* 0x000000000000794d */ /* 0x000fea0003800000 */
.L_x_1667:
        /* <DEDUP_REMOVED lines=17> */
.L_x_1674:
[----:B------:R-:W-:-:S04]  /*c620*/  LOP3.LUT R0, R7, 0x80000000, RZ, 0xc0, !PT ;  /* 0x8000000007007812 */ /* 0x000fc800078ec0ff */
[----:B------:R-:W-:-:S04]  /*c630*/  SHF.R.U32.HI R5, RZ, 0x18, R0 ;  /* 0x00000018ff057819 */ /* 0x000fc80000011600 */
[----:B------:R-:W-:-:S04]  /*c640*/  LOP3.LUT R4, R4, R5, RZ, 0xfc, !PT ;  /* 0x0000000504047212 */ /* 0x000fc800078efcff */
[----:B------:R-:W-:-:S07]  /*c650*/  PRMT R0, R4, 0x7610, R0 ;  /* 0x0000761004007816 */ /* 0x000fce0000000000 */
.L_x_1673:
[----:B------:R-:W-:Y:S05]  /*c660*/  BSYNC B0 ;  /* 0x0000000000007941 */ /* 0x000fea0003800000 */
.L_x_1672:
[----:B------:R-:W-:Y:S01]  /*c670*/  STG.E.U8 desc[UR36][R2.64], R0 ;  /* 0x0000000002007986 */ /* 0x000fe2000c101124 */
[----:B------:R-:W-:Y:S05]  /*c680*/  EXIT ;  /* 0x000000000000794d */ /* 0x000fea0003800000 */
.L_x_1666:
        /* <DEDUP_REMOVED lines=22> */
.L_x_1649:
        /* <DEDUP_REMOVED lines=16> */
.L_x_1677:
[----:B------:R-:W-:Y:S05]  /*c8f0*/  EXIT ;  /* 0x000000000000794d */ /* 0x000fea0003800000 */
.L_x_1676:
[----:B------:R-:W-:-:S06]  /*c900*/  HADD2.F32 R4, -RZ, R16.H0_H0 ;  /* 0x20000010ff047230 */ /* 0x000fcc0000004100 */
[----:B------:R-:W0:Y:S02]  /*c910*/  F2I.U64.TRUNC R4, R4 ;  /* 0x0000000400047311 */ /* 0x000e24000020d800 */
[----:B0-----:R-:W-:Y:S01]  /*c920*/  STG.E.64 desc[UR36][R2.64], R4 ;  /* 0x0000000402007986 */ /* 0x001fe2000c101b24 */
[----:B------:R-:W-:Y:S05]  /*c930*/  EXIT ;  /* 0x000000000000794d */ /* 0x000fea0003800000 */
.L_x_1675:
[----:B------:R-:W-:-:S04]  /*c940*/  HADD2.F32 R16, -RZ, R16.H0_H0 ;  /* 0x20000010ff107230 */ /* 0x000fc80000004100 */
[----:B------:R-:W0:Y:S02]  /*c950*/  F2I.FTZ.U32.TRUNC.NTZ R5, R16 ;  /* 0x0000001000057305 */ /* 0x000e24000021f000 */
[----:B0-----:R-:W-:Y:S01]  /*c960*/  STG.E desc[UR36][R2.64], R5 ;  /* 0x0000000502007986 */ /* 0x001fe2000c101924 */
[----:B------:R-:W-:Y:S05]  /*c970*/  EXIT ;  /* 0x000000000000794d */ /* 0x000fea0003800000 */
.L_x_1678:
        /* <DEDUP_REMOVED lines=16> */
.L_x_5822:


//--------------------- .text._ZN2at6native18elementwise_kernelILi128ELi4EZNS0_22gpu_kernel_impl_nocastIZZZNS0_68_GLOBAL__N__08176361_30_ActivationHardsigmoidKernel_cu_f5210f67_354627hardsigmoid_backward_kernelERNS_18TensorIteratorBaseEENKUlvE_clEvENKUlvE1_clEvEUlN3c104HalfES9_E_EEvS5_RKT_EUliE_EEviT1_ --------------------------
	.section	.text._ZN2at6native18elementwise_kernelILi128ELi4EZNS0_22gpu_kernel_impl_nocastIZZZNS0_68_GLOBAL__N__08176361_30_ActivationHardsigmoidKernel_cu_f5210f67_354627hardsigmoid_backward_kernelERNS_18TensorIteratorBaseEENKUlvE_clEvENKUlvE1_clEvEUlN3c104HalfES9_E_EEvS5_RKT_EUliE_EEviT1_,"ax",@progbits
	.align	128
        .global         _ZN2at6native18elementwise_kernelILi128ELi4EZNS0_22gpu_kernel_impl_nocastIZZZNS0_68_GLOBAL__N__08176361_30_ActivationHardsigmoidKernel_cu_f5210f67_354627hardsigmoid_backward_kernelERNS_18TensorIteratorBaseEENKUlvE_clEvENKUlvE1_clEvEUlN3c104HalfES9_E_EEvS5_RKT_EUliE_EEviT1_
        .type           _ZN2at6native18elementwise_kernelILi128ELi4EZNS0_22gpu_kernel_impl_nocastIZZZNS0_68_GLOBAL__N__08176361_30_ActivationHardsigmoidKernel_cu_f5210f67_354627hardsigmoid_backward_kernelERNS_18TensorIteratorBaseEENKUlvE_clEvENKUlvE1_clEvEUlN3c104HalfES9_E_EEvS5_RKT_EUliE_EEviT1_,@function
        .size           _ZN2at6native18elementwise_kernelILi128ELi4EZNS0_22gpu_kernel_impl_nocastIZZZNS0_68_GLOBAL__N__08176361_30_ActivationHardsigmoidKernel_cu_f5210f67_354627hardsigmoid_backward_kernelERNS_18TensorIteratorBaseEENKUlvE_clEvENKUlvE1_clEvEUlN3c104HalfES9_E_EEvS5_RKT_EUliE_EEviT1_,(.L_x_5823 - _ZN2at6native18elementwise_kernelILi128ELi4EZNS0_22gpu_kernel_impl_nocastIZZZNS0_68_GLOBAL__N__08176361_30_ActivationHardsigmoidKernel_cu_f5210f67_354627hardsigmoid_backward_kernelERNS_18TensorIteratorBaseEENKUlvE_clEvENKUlvE1_clEvEUlN3c104HalfES9_E_EEvS5_RKT_EUliE_EEviT1_)
        .other          _ZN2at6native18elementwise_kernelILi128ELi4EZNS0_22gpu_kernel_impl_nocastIZZZNS0_68_GLOBAL__N__08176361_30_ActivationHardsigmoidKernel_cu_f5210f67_354627hardsigmoid_backward_kernelERNS_18TensorIteratorBaseEENKUlvE_clEvENKUlvE1_clEvEUlN3c104HalfES9_E_EEvS5_RKT_EUliE_EEviT1_,@"STO_CUDA_ENTRY STV_DEFAULT"
_ZN2at6native18elementwise_kernelILi128ELi4EZNS0_22gpu_kernel_impl_nocastIZZZNS0_68_GLOBAL__N__08176361_30_ActivationHardsigmoidKernel_cu_f5210f67_354627hardsigmoid_backward_kernelERNS_18TensorIteratorBaseEENKUlvE_clEvENKUlvE1_clEvEUlN3c104HalfES9_E_EEvS5_RKT_EUliE_EEviT1_:
.text._ZN2at6native18elementwise_kernelILi128ELi4EZNS0_22gpu_kernel_impl_nocastIZZZNS0_68_GLOBAL__N__08176361_30_ActivationHardsigmoidKernel_cu_f5210f67_354627hardsigmoid_backward_kernelERNS_18TensorIteratorBaseEENKUlvE_clEvENKUlvE1_clEvEUlN3c104HalfES9_E_EEvS5_RKT_EUliE_EEviT1_:
        /* <DEDUP_REMOVED lines=363> */
.L_x_1681:
        /* <DEDUP_REMOVED lines=9> */
[----:B------:R-:W-:Y:S01]  /*1740*/  IADD3 R3, R3, 0x80, RZ ;  /* 0x0000008003037810 */ /* 0x000fe20007ffe0ff */
[----:B--2---:R-:W-:-:S02]  /*1750*/  HADD2.F32 R2, -RZ, R8.H0_H0 ;  /* 0x20000008ff027230 */ /* 0x004fc40000004100 */
[----:B---3--:R-:W-:-:S03]  /*1760*/  HADD2.F32 R0, -RZ, R6.H0_H0 ;  /* 0x20000006ff007230 */ /* 0x008fc60000004100 */
[C---:B------:R-:W-:Y:S02]  /*1770*/  FSETP.GT.FTZ.AND P0, PT, R2.reuse, -3, PT ;  /* 0xc04000000200780b */ /* 0x040fe40003f14000 */
[----:B------:R-:W-:Y:S01]  /*1780*/  FSETP.GEU.FTZ.AND P1, PT, R2, 3, PT ;  /* 0x404000000200780b */ /* 0x000fe20003f3e000 */
[----:B------:R-:W-:-:S03]  /*1790*/  FMUL.FTZ R0, R0, 0.16666667163372039795 ;  /* 0x3e2aaaab00007820 */ /* 0x000fc60000410000 */
[----:B------:R-:W-:-:S04]  /*17a0*/  PLOP3.LUT P0, PT, P0, P1, PT, 0x20, 0x0 ;  /* 0x000000000000781c */ /* 0x000fc80000702470 */
[----:B------:R-:W-:Y:S02]  /*17b0*/  FSEL R0, R0, RZ, P0 ;  /* 0x000000ff00007208 */ /* 0x000fe40000000000 */
[----:B------:R-:W-:Y:S02]  /*17c0*/  IADD3 R4, P0, R5, UR8, RZ ;  /* 0x0000000805047c10 */ /* 0x000fe4000ff1e0ff */
[----:B------:R-:W-:Y:S02]  /*17d0*/  F2FP.F16.F32.PACK_AB R0, RZ, R0 ;  /* 0x00000000ff00723e */ /* 0x000fe400000000ff */
[----:B------:R-:W-:-:S05]  /*17e0*/  IADD3.X R5, RZ, UR9, RZ, P0, !PT ;  /* 0x00000009ff057c10 */ /* 0x000fca00087fe4ff */
[----:B------:R0:W-:Y:S04]  /*17f0*/  STG.E.U16 desc[UR4][R4.64], R0 ;  /* 0x0000000004007986 */ /* 0x0001e8000c101504 */
.L_x_1680:
[----:B------:R-:W-:Y:S05]  /*1800*/  BSYNC B0 ;  /* 0x0000000000007941 */ /* 0x000fea0003800000 */
.L_x_1679:
        /* <DEDUP_REMOVED lines=356> */
.L_x_1684:
        /* <DEDUP_REMOVED lines=376> */
.L_x_1685:
        /* <DEDUP_REMOVED lines=21> */
.L_x_1683:
[----:B------:R-:W-:Y:S05]  /*4720*/  BSYNC B0 ;  /* 0x0000000000007941 */ /* 0x000fea0003800000 */
.L_x_1682:
        /* <DEDUP_REMOVED lines=355> */
.L_x_1686:
        /* <DEDUP_REMOVED lines=19> */
[----:B------:R-:W-:Y:S01]  /*5e90*/  STG.E.U16 desc[UR4][R4.64], R0 ;  /* 0x0000000004007986 */ /* 0x000fe2000c101504 */
[----:B------:R-:W-:Y:S05]  /*5ea0*/  EXIT ;  /* 0x000000000000794d */ /* 0x000fea0003800000 */
.L_x_1687:
        /* <DEDUP_REMOVED lines=13> */
.L_x_5823:


//--------------------- .text._ZN2at6native27unrolled_elementwise_kernelIZZZNS0_68_GLOBAL__N__08176361_30_ActivationHardsigmoidKernel_cu_f5210f67_354627hardsigmoid_backward_kernelERNS_18TensorIteratorBaseEENKUlvE_clEvENKUlvE1_clEvEUlN3c104HalfES8_E_St5arrayIPcLm3EELi4E23TrivialOffsetCalculatorILi2EjESD_ILi1EjENS0_6memory15LoadWithoutCastENSG_16StoreWithoutCastEEEviT_T0_T2_T3_T4_T5_ --------------------------
	.section	.text._ZN2at6native27unrolled_elementwise_kernelIZZZNS0_68_GLOBAL__N__08176361_30_ActivationHardsigmoidKernel_cu_f5210f67_354627hardsigmoid_backward_kernelERNS_18TensorIteratorBaseEENKUlvE_clEvENKUlvE1_clEvEUlN3c104HalfES8_E_St5arrayIPcLm3EELi4E23TrivialOffsetCalculatorILi2EjESD_ILi1EjENS0_6memory15LoadWithoutCastENSG_16StoreWithoutCastEEEviT_T0_T2_T3_T4_T5_,"ax",@progbits
	.align	128
        .global         _ZN2at6native27unrolled_elementwise_kernelIZZZNS0_68_GLOBAL__N__08176361_30_ActivationHardsigmoidKernel_cu_f5210f67_354627hardsigmoid_backward_kernelERNS_18TensorIteratorBaseEENKUlvE_clEvENKUlvE1_clEvEUlN3c104HalfES8_E_St5arrayIPcLm3EELi4E23TrivialOffsetCalculatorILi2EjESD_ILi1EjENS0_6memory15LoadWithoutCastENSG_16StoreWithoutCastEEEviT_T0_T2_T3_T4_T5_
        .type           _ZN2at6native27unrolled_elementwise_kernelIZZZNS0_68_GLOBAL__N__08176361_30_ActivationHardsigmoidKernel_cu_f5210f67_354627hardsigmoid_backward_kernelERNS_18TensorIteratorBaseEENKUlvE_clEvENKUlvE1_clEvEUlN3c104HalfES8_E_St5arrayIPcLm3EELi4E23TrivialOffsetCalculatorILi2EjESD_ILi1EjENS0_6memory15LoadWithoutCastENSG_16StoreWithoutCastEEEviT_T0_T2_T3_T4_T5_,@function
        .size           _ZN2at6native27unrolled_elementwise_kernelIZZZNS0_68_GLOBAL__N__08176361_30_ActivationHardsigmoidKernel_cu_f5210f67_354627hardsigmoid_backward_kernelERNS_18TensorIteratorBaseEENKUlvE_clEvENKUlvE1_clEvEUlN3c104HalfES8_E_St5arrayIPcLm3EELi4E23TrivialOffsetCalculatorILi2EjESD_ILi1EjENS0_6memory15LoadWithoutCastENSG_16StoreWithoutCastEEEviT_T0_T2_T3_T4_T5_,(.L_x_5824 - _ZN2at6native27unrolled_elementwise_kernelIZZZNS0_68_GLOBAL__N__08176361_30_ActivationHardsigmoidKernel_cu_f5210f67_354627hardsigmoid_backward_kernelERNS_18TensorIteratorBaseEENKUlvE_clEvENKUlvE1_clEvEUlN3c104HalfES8_E_St5arrayIPcLm3EELi4E23TrivialOffsetCalculatorILi2EjESD_ILi1EjENS0_6memory15LoadWithoutCastENSG_16StoreWithoutCastEEEviT_T0_T2_T3_T4_T5_)
        .other          _ZN2at6native27unrolled_elementwise_kernelIZZZNS0_68_GLOBAL__N__08176361_30_ActivationHardsigmoidKernel_cu_f5210f67_354627hardsigmoid_backward_kernelERNS_18TensorIteratorBaseEENKUlvE_clEvENKUlvE1_clEvEUlN3c104HalfES8_E_St5arrayIPcLm3EELi4E23TrivialOffsetCalculatorILi2EjESD_ILi1EjENS0_6memory15LoadWithoutCastENSG_16StoreWithoutCastEEEviT_T0_T2_T3_T4_T5_,@"STO_CUDA_ENTRY STV_DEFAULT"
_ZN2at6native27unrolled_elementwise_kernelIZZZNS0_68_GLOBAL__N__08176361_30_ActivationHardsigmoidKernel_cu_f5210f67_354627hardsigmoid_backward_kernelERNS_18TensorIteratorBaseEENKUlvE_clEvENKUlvE1_clEvEUlN3c104HalfES8_E_St5arrayIPcLm3EELi4E23TrivialOffsetCalculatorILi2EjESD_ILi1EjENS0_6memory15LoadWithoutCastENSG_16StoreWithoutCastEEEviT_T0_T2_T3_T4_T5_:
.text._ZN2at6native27unrolled_elementwise_kernelIZZZNS0_68_GLOBAL__N__08176361_30_ActivationHardsigmoidKernel_cu_f5210f67_354627hardsigmoid_backward_kernelERNS_18TensorIteratorBaseEENKUlvE_clEvENKUlvE1_clEvEUlN3c104HalfES8_E_St5arrayIPcLm3EELi4E23TrivialOffsetCalculatorILi2EjESD_ILi1EjENS0_6memory15LoadWithoutCastENSG_16StoreWithoutCastEEEviT_T0_T2_T3_T4_T5_:
        /* <DEDUP_REMOVED lines=13> */
[CC--:B------:R-:W-:Y:S02]  /*00d0*/  ISETP.GE.AND P0, PT, R21.reuse, R14.reuse, PT ;  /* 0x0000000e1500720c */ /* 0x0c0fe40003f06270 */
[----:B------:R-:W1:Y:S11]  /*00e0*/  @!P2 LDC.64 R12, c[0x0][0x238] ;  /* 0x00008e00ff0cab82 */ /* 0x000e760000000a00 */
[----:B------:R-:W-:Y:S01]  /*00f0*/  @!P0 IMAD R23, R0, 0x200, R21 ;  /* 0x0000020000178824 */ /* 0x000fe200078e0215 */
[----:B------:R-:W-:Y:S01]  /*0100*/  @!P0 IADD3 R21, R21, 0x80, RZ ;  /* 0x0000008015158810 */ /* 0x000fe20007ffe0ff */
[----:B------:R-:W2:Y:S03]  /*0110*/  @!P0 LDC.64 R8, c[0x0][0x240] ;  /* 0x00009000ff088b82 */ /* 0x000ea60000000a00 */
[----:B------:R-:W-:Y:S01]  /*0120*/  ISETP.GE.AND P3, PT, R21, R14, PT ;  /* 0x0000000e1500720c */ /* 0x000fe20003f66270 */
[----:B0-----:R-:W-:-:S04]  /*0130*/  @!P2 IMAD.WIDE.U32 R10, R25, 0x2, R10 ;  /* 0x00000002190aa825 */ /* 0x001fc800078e000a */
[----:B------:R-:W0:Y:S01]  /*0140*/  @!P0 LDC.64 R6, c[0x0][0x238] ;  /* 0x00008e00ff068b82 */ /* 0x000e220000000a00 */
[----:B------:R-:W3:Y:S01]  /*0150*/  @!P2 LDG.E.U16 R18, desc[UR4][R10.64] ;  /* 0x000000040a12a981 */ /* 0x000ee2000c1e1500 */
[----:B-1----:R-:W-:-:S06]  /*0160*/  @!P2 IMAD.WIDE.U32 R12, R25, 0x2, R12 ;  /* 0x00000002190ca825 */ /* 0x002fcc00078e000c */
[----:B------:R-:W1:Y:S01]  /*0170*/  @!P3 LDC.64 R2, c[0x0][0x240] ;  /* 0x00009000ff02bb82 */ /* 0x000e620000000a00 */
[----:B------:R4:W3:Y:S07]  /*0180*/  @!P2 LDG.E.U16 R20, desc[UR4][R12.64] ;  /* 0x000000040c14a981 */ /* 0x0008ee000c1e1500 */
[----:B------:R-:W1:Y:S01]  /*0190*/  @!P3 LDC.64 R4, c[0x0][0x238] ;  /* 0x00008e00ff04bb82 */ /* 0x000e620000000a00 */
[----:B------:R-:W-:Y:S01]  /*01a0*/  PRMT R22, RZ, 0x7610, R22 ;  /* 0x00007610ff167816 */ /* 0x000fe20000000016 */
[----:B--2---:R-:W-:Y:S01]  /*01b0*/  @!P0 IMAD.WIDE.U32 R8, R23, 0x2, R8 ;  /* 0x0000000217088825 */ /* 0x004fe200078e0008 */
[----:B------:R-:W-:-:S04]  /*01c0*/  PRMT R24, RZ, 0x7610, R24 ;  /* 0x00007610ff187816 */ /* 0x000fc80000000018 */
[----:B------:R-:W2:Y:S01]  /*01d0*/  @!P0 LDG.E.U16 R22, desc[UR4][R8.64] ;  /* 0x0000000408168981 */ /* 0x000ea2000c1e1500 */
[----:B0-----:R-:W-:Y:S01]  /*01e0*/  @!P0 IMAD.WIDE.U32 R6, R23, 0x2, R6 ;  /* 0x0000000217068825 */ /* 0x001fe200078e0006 */
[----:B------:R-:W-:-:S03]  /*01f0*/  PRMT R23, RZ, 0x7610, R23 ;  /* 0x00007610ff177816 */ /* 0x000fc60000000017 */
[----:B------:R-:W-:Y:S01]  /*0200*/  @!P3 IMAD R25, R0, 0x200, R21 ;  /* 0x000002000019b824 */ /* 0x000fe200078e0215 */
[----:B------:R0:W2:Y:S01]  /*0210*/  @!P0 LDG.E.U16 R24, desc[UR4][R6.64] ;  /* 0x0000000406188981 */ /* 0x0000a2000c1e1500 */
[----:B----4-:R-:W-:Y:S02]  /*0220*/  PRMT R13, RZ, 0x7610, R13 ;  /* 0x00007610ff0d7816 */ /* 0x010fe4000000000d */
[----:B-1----:R-:W-:-:S05]  /*0230*/  @!P3 IMAD.WIDE.U32 R2, R25, 0x2, R2 ;  /* 0x000000021902b825 */ /* 0x002fca00078e0002 */
[----:B------:R1:W4:Y:S01]  /*0240*/  @!P3 LDG.E.U16 R23, desc[UR4][R2.64] ;  /* 0x000000040217b981 */ /* 0x000322000c1e1500 */
[----:B------:R-:W-:-:S05]  /*0250*/  @!P3 IMAD.WIDE.U32 R10, R25, 0x2, R4 ;  /* 0x00000002190ab825 */ /* 0x000fca00078e0004 */
[----:B------:R1:W4:Y:S01]  /*0260*/  @!P3 LDG.E.U16 R13, desc[UR4][R10.64] ;  /* 0x000000040a0db981 */ /* 0x000322000c1e1500 */
[----:B------:R-:W-:Y:S01]  /*0270*/  @!P3 VIADD R21, R21, 0x80 ;  /* 0x000000801515b836 */ /* 0x000fe20000000000 */
[----:B0-----:R-:W-:Y:S01]  /*0280*/  MOV R7, R15 ;  /* 0x0000000f00077202 */ /* 0x001fe20000000f00 */
[----:B-1----:R-:W0:Y:S03]  /*0290*/  @!P2 LDC.64 R2, c[0x0][0x230] ;  /* 0x00008c00ff02ab82 */ /* 0x002e260000000a00 */
[----:B------:R-:W-:-:S13]  /*02a0*/  ISETP.GE.AND P1, PT, R21, R14, PT ;  /* 0x0000000e1500720c */ /* 0x000fda0003f26270 */
[----:B------:R-:W1:Y:S08]  /*02b0*/  @!P1 LDC.64 R4, c[0x0][0x240] ;  /* 0x00009000ff049b82 */ /* 0x000e700000000a00 */
[----:B------:R-:W0:Y:S01]  /*02c0*/  @!P1 LDC.64 R8, c[0x0][0x238] ;  /* 0x00008e00ff089b82 */ /* 0x000e220000000a00 */
[----:B------:R-:W-:Y:S01]  /*02d0*/  @!P1 IMAD R21, R0, 0x200, R21 ;  /* 0x0000020000159824 */ /* 0x000fe200078e0215 */
[----:B------:R-:W-:-:S02]  /*02e0*/  PRMT R12, RZ, 0x7610, R12 ;  /* 0x00007610ff0c7816 */ /* 0x000fc4000000000c */
[----:B------:R-:W-:Y:S01]  /*02f0*/  PRMT R6, RZ, 0x7610, R6 ;  /* 0x00007610ff067816 */ /* 0x000fe20000000006 */
[----:B-1----:R-:W-:-:S05]  /*0300*/  @!P1 IMAD.WIDE.U32 R4, R21, 0x2, R4 ;  /* 0x0000000215049825 */ /* 0x002fca00078e0004 */
[----:B------:R1:W5:Y:S01]  /*0310*/  @!P1 LDG.E.U16 R12, desc[UR4][R4.64] ;  /* 0x00000004040c9981 */ /* 0x000362000c1e1500 */
[----:B0-----:R-:W-:-:S04]  /*0320*/  @!P1 IMAD.WIDE.U32 R8, R21, 0x2, R8 ;  /* 0x0000000215089825 */ /* 0x001fc800078e0008 */
[----:B------:R-:W-:Y:S01]  /*0330*/  VIADD R21, R7, 0x80 ;  /* 0x0000008007157836 */ /* 0x000fe20000000000 */
[----:B------:R0:W5:Y:S04]  /*0340*/  @!P1 LDG.E.U16 R6, desc[UR4][R8.64] ;  /* 0x0000000408069981 */ /* 0x000168000c1e1500 */
[----:B------:R-:W-:Y:S01]  /*0350*/  ISETP.GE.AND P3, PT, R21, R14, PT ;  /* 0x0000000e1500720c */ /* 0x000fe20003f66270 */
[C---:B------:R-:W-:Y:S02]  /*0360*/  VIADD R11, R7.reuse, 0x100 ;  /* 0x00000100070b7836 */ /* 0x040fe40000000000 */
[----:B-1----:R-:W-:-:S03]  /*0370*/  VIADD R5, R7, 0x180 ;  /* 0x0000018007057836 */ /* 0x002fc60000000000 */
[-C--:B------:R-:W-:Y:S02]  /*0380*/  ISETP.GE.AND P4, PT, R11, R14.reuse, PT ;  /* 0x0000000e0b00720c */ /* 0x080fe40003f86270 */
[----:B------:R-:W-:Y:S01]  /*0390*/  ISETP.GE.AND P5, PT, R5, R14, PT ;  /* 0x0000000e0500720c */ /* 0x000fe20003fa6270 */
[----:B------:R-:W-:-:S04]  /*03a0*/  @!P2 IMAD R5, R0, 0x200, R15 ;  /* 0x000002000005a824 */ /* 0x000fc800078e020f */
[----:B------:R-:W-:Y:S01]  /*03b0*/  @!P2 IMAD.WIDE.U32 R2, R5, 0x2, R2 ;  /* 0x000000020502a825 */ /* 0x000fe200078e0002 */
[----:B------:R-:W-:Y:S01]  /*03c0*/  @!P2 MOV R7, R21 ;  /* 0x000000150007a202 */ /* 0x000fe20000000f00 */
[----:B------:R-:W-:Y:S02]  /*03d0*/  BSSY B0, `(.L_x_1688) ;  /* 0x0000026000007945 */ /* 0x000fe40003800000 */
[----:B---3--:R-:W-:-:S05]  /*03e0*/  @!P2 HADD2.F32 R18, -RZ, R18.H0_H0 ;  /* 0x20000012ff12a230 */ /* 0x008fca0000004100 */
[C---:B------:R-:W-:Y:S01]  /*03f0*/  @!P2 FSETP.GT.FTZ.AND P0, PT, R18.reuse, -3, PT ;  /* 0xc04000001200a80b */ /* 0x040fe20003f14000 */
[----:B------:R-:W-:Y:S01]  /*0400*/  @!P2 HADD2.F32 R20, -RZ, R20.H0_H0 ;  /* 0x20000014ff14a230 */ /* 0x000fe20000004100 */
[----:B------:R-:W-:-:S04]  /*0410*/  @!P2 FSETP.GEU.FTZ.AND P1, PT, R18, 3, PT ;  /* 0x404000001200a80b */ /* 0x000fc80003f3e000 */
[----:B------:R-:W-:Y:S01]  /*0420*/  @!P2 FMUL.FTZ R20, R20, 0.16666667163372039795 ;  /* 0x3e2aaaab1414a820 */ /* 0x000fe20000410000 */
[----:B------:R-:W-:-:S04]  /*0430*/  @!P2 PLOP3.LUT P0, PT, P0, P1, PT, 0x20, 0x0 ;  /* 0x000000000000a81c */ /* 0x000fc80000702470 */
[----:B------:R-:W-:Y:S01]  /*0440*/  @!P2 FSEL R20, R20, RZ, P0 ;  /* 0x000000ff1414a208 */ /* 0x000fe20000000000 */
[----:B--2---:R-:W-:-:S03]  /*0450*/  @!P3 HADD2.F32 R22, -RZ, R22.H0_H0 ;  /* 0x20000016ff16b230 */ /* 0x004fc60000004100 */
[----:B------:R-:W-:Y:S01]  /*0460*/  @!P2 F2FP.F16.F32.PACK_AB R19, RZ, R20 ;  /* 0x00000014ff13a23e */ /* 0x000fe200000000ff */
[----:B------:R-:W-:Y:S01]  /*0470*/  @!P3 HADD2.F32 R24, -RZ, R24.H0_H0 ;  /* 0x20000018ff18b230 */ /* 0x000fe20000004100 */
[C---:B------:R-:W-:Y:S02]  /*0480*/  @!P3 FSETP.GT.FTZ.AND P0, PT, R22.reuse, -3, PT ;  /* 0xc04000001600b80b */ /* 0x040fe40003f14000 */
[----:B------:R-:W-:Y:S01]  /*0490*/  @!P3 FSETP.GEU.FTZ.AND P6, PT, R22, 3, PT ;  /* 0x404000001600b80b */ /* 0x000fe20003fde000 */
[----:B------:R0:W-:Y:S01]  /*04a0*/  @!P2 STG.E.U16 desc[UR4][R2.64], R19 ;  /* 0x000000130200a986 */ /* 0x0001e2000c101504 */
[----:B------:R-:W-:Y:S02]  /*04b0*/  @!P3 FMUL.FTZ R24, R24, 0.16666667163372039795 ;  /* 0x3e2aaaab1818b820 */ /* 0x000fe40000410000 */
[----:B------:R-:W-:Y:S01]  /*04c0*/  @!P3 PLOP3.LUT P6, PT, P0, P6, PT, 0x20, 0x0 ;  /* 0x000000000000b81c */ /* 0x000fe200007cc470 */
[----:B----4-:R-:W-:-:S03]  /*04d0*/  @!P4 HADD2.F32 R23, -RZ, R23.H0_H0 ;  /* 0x20000017ff17c230 */ /* 0x010fc60000004100 */
[----:B------:R-:W-:Y:S02]  /*04e0*/  @!P3 FSEL R24, R24, RZ, P6 ;  /* 0x000000ff1818b208 */ /* 0x000fe40003000000 */
[----:B------:R-:W-:Y:S01]  /*04f0*/  ISETP.GE.AND P6, PT, R7, R14, PT ;  /* 0x0000000e0700720c */ /* 0x000fe20003fc6270 */
[----:B------:R-:W-:Y:S01]  /*0500*/  @!P4 HADD2.F32 R13, -RZ, R13.H0_H0 ;  /* 0x2000000dff0dc230 */ /* 0x000fe20000004100 */
[C---:B------:R-:W-:Y:S02]  /*0510*/  @!P4 FSETP.GT.FTZ.AND P0, PT, R23.reuse, -3, PT ;  /* 0xc04000001700c80b */ /* 0x040fe40003f14000 */
[----:B------:R-:W-:Y:S02]  /*0520*/  @!P4 FSETP.GEU.FTZ.AND P1, PT, R23, 3, PT ;  /* 0x404000001700c80b */ /* 0x000fe40003f3e000 */
[----:B------:R-:W-:Y:S02]  /*0530*/  @!P4 FMUL.FTZ R13, R13, 0.16666667163372039795 ;  /* 0x3e2aaaab0d0dc820 */ /* 0x000fe40000410000 */
[----:B------:R-:W-:-:S04]  /*0540*/  @!P4 PLOP3.LUT P0, PT, P0, P1, PT, 0x20, 0x0 ;  /* 0x000000000000c81c */ /* 0x000fc80000702470 */
[----:B------:R-:W-:Y:S02]  /*0550*/  @!P4 FSEL R13, R13, RZ, P0 ;  /* 0x000000ff0d0dc208 */ /* 0x000fe40000000000 */
[----:B------:R-:W-:Y:S02]  /*0560*/  @!P3 F2FP.F16.F32.PACK_AB R16, RZ, R24 ;  /* 0x00000018ff10b23e */ /* 0x000fe400000000ff */
[----:B------:R-:W-:Y:S01]  /*0570*/  @!P4 F2FP.F16.F32.PACK_AB R17, RZ, R13 ;  /* 0x0000000dff11c23e */ /* 0x000fe200000000ff */
[----:B0-----:R-:W-:Y:S06]  /*0580*/  @P6 BRA `(.L_x_1689) ;  /* 0x0000000000286947 */ /* 0x001fec0003800000 */
[----:B------:R-:W0:Y:S01]  /*0590*/  LDC.64 R4, c[0x0][0x230] ;  /* 0x00008c00ff047b82 */ /* 0x000e220000000a00 */
[----:B------:R-:W-:Y:S02]  /*05a0*/  IMAD R3, R0, 0x200, R7 ;  /* 0x0000020000037824 */ /* 0x000fe400078e0207 */
[----:B------:R-:W-:-:S05]  /*05b0*/  VIADD R7, R7, 0x80 ;  /* 0x0000008007077836 */ /* 0x000fca0000000000 */
[----:B------:R-:W-:-:S13]  /*05c0*/  ISETP.GE.AND P0, PT, R7, R14, PT ;  /* 0x0000000e0700720c */ /* 0x000fda0003f06270 */
[----:B------:R-:W-:Y:S01]  /*05d0*/  @!P0 LEA R9, R0, R7, 0x9 ;  /* 0x0000000700098211 */ /* 0x000fe200078e48ff */
[----:B------:R-:W-:Y:S02]  /*05e0*/  @!P0 VIADD R7, R7, 0x80 ;  /* 0x0000008007078836 */ /* 0x000fe40000000000 */
[----:B0-----:R-:W-:-:S04]  /*05f0*/  IMAD.WIDE.U32 R2, R3, 0x2, R4 ;  /* 0x0000000203027825 */ /* 0x001fc800078e0004 */
[----:B------:R-:W-:Y:S01]  /*0600*/  @!P0 IMAD.WIDE.U32 R4, R9, 0x2, R4 ;  /* 0x0000000209048825 */ /* 0x000fe200078e0004 */
[----:B------:R0:W-:Y:S04]  /*0610*/  STG.E.U16 desc[UR4][R2.64], R16 ;  /* 0x0000001002007986 */ /* 0x0001e8000c101504 */
[----:B------:R0:W-:Y:S02]  /*0620*/  @!P0 STG.E.U16 desc[UR4][R4.64], R17 ;  /* 0x0000001104008986 */ /* 0x0001e4000c101504 */
.L_x_1689:
[----:B------:R-:W-:Y:S05]  /*0630*/  BSYNC B0 ;  /* 0x0000000000007941 */ /* 0x000fea0003800000 */
.L_x_1688:
[----:B------:R-:W-:Y:S01]  /*0640*/  ISETP.GE.AND P0, PT, R7, R14, PT ;  /* 0x0000000e0700720c */ /* 0x000fe20003f06270 */
[----:B-----5:R-:W-:-:S12]  /*0650*/  @!P5 HADD2.F32 R12, -RZ, R12.H0_H0 ;  /* 0x2000000cff0cd230 */ /* 0x020fd80000004100 */
[----:B------:R-:W-:Y:S05]  /*0660*/  @P0 EXIT ;  /* 0x000000000000094d */ /* 0x000fea0003800000 */
[----:B0-----:R-:W0:Y:S01]  /*0670*/  LDC.64 R2, c[0x0][0x230] ;  /* 0x00008c00ff027b82 */ /* 0x001e220000000a00 */
[----:B------:R-:W-:Y:S01]  /*0680*/  @!P5 HADD2.F32 R6, -RZ, R6.H0_H0 ;  /* 0x20000006ff06d230 */ /* 0x000fe20000004100 */
[----:B------:R-:W-:Y:S01]  /*0690*/  @!P5 FSETP.GT.FTZ.AND P0, PT, R12, -3, PT ;  /* 0xc04000000c00d80b */ /* 0x000fe20003f14000 */
[----:B------:R-:W-:Y:S01]  /*06a0*/  IMAD R7, R0, 0x200, R7 ;  /* 0x0000020000077824 */ /* 0x000fe200078e0207 */
[----:B------:R-:W-:Y:S02]  /*06b0*/  @!P5 FSETP.GEU.FTZ.AND P1, PT, R12, 3, PT ;  /* 0x404000000c00d80b */ /* 0x000fe40003f3e000 */
[----:B------:R-:W-:Y:S02]  /*06c0*/  @!P5 FMUL.FTZ R6, R6, 0.16666667163372039795 ;  /* 0x3e2aaaab0606d820 */ /* 0x000fe40000410000 */
[----:B------:R-:W-:-:S04]  /*06d0*/  @!P5 PLOP3.LUT P0, PT, P0, P1, PT, 0x20, 0x0 ;  /* 0x000000000000d81c */ /* 0x000fc80000702470 */
[----:B------:R-:W-:-:S04]  /*06e0*/  @!P5 FSEL R6, R6, RZ, P0 ;  /* 0x000000ff0606d208 */ /* 0x000fc80000000000 */
[----:B------:R-:W-:Y:S01]  /*06f0*/  @!P5 F2FP.F16.F32.PACK_AB R4, RZ, R6 ;  /* 0x00000006ff04d23e */ /* 0x000fe200000000ff */
[----:B0-----:R-:W-:-:S05]  /*0700*/  IMAD.WIDE.U32 R2, R7, 0x2, R2 ;  /* 0x0000000207027825 */ /* 0x001fca00078e0002 */
[----:B------:R-:W-:Y:S01]  /*0710*/  STG.E.U16 desc[UR4][R2.64], R4 ;  /* 0x0000000402007986 */ /* 0x000fe2000c101504 */
[----:B------:R-:W-:Y:S05]  /*0720*/  EXIT ;  /* 0x000000000000794d */ /* 0x000fea0003800000 */
.L_x_1690:
        /* <DEDUP_REMOVED lines=13> */
.L_x_5824:


//--------------------- .text._ZN2at6native29vectorized_elementwise_kernelILi2EZZZNS0_68_GLOBAL__N__08176361_30_ActivationHardsigmoidKernel_cu_f5210f67_354627hardsigmoid_backward_kernelERNS_18TensorIteratorBaseEENKUlvE_clEvENKUlvE1_clEvEUlN3c104HalfES8_E_St5arrayIPcLm3EEEEviT0_T1_ --------------------------
	.section	.text._ZN2at6native29vectorized_elementwise_kernelILi2EZZZNS0_68_GLOBAL__N__08176361_30_ActivationHardsigmoidKernel_cu_f5210f67_354627hardsigmoid_backward_kernelERNS_18TensorIteratorBaseEENKUlvE_clEvENKUlvE1_clEvEUlN3c104HalfES8_E_St5arrayIPcLm3EEEEviT0_T1_,"ax",@progbits
	.align	128
        .global         _ZN2at6native29vectorized_elementwise_kernelILi2EZZZNS0_68_GLOBAL__N__08176361_30_ActivationHardsigmoidKernel_cu_f5210f67_354627hardsigmoid_backward_kernelERNS_18TensorIteratorBaseEENKUlvE_clEvENKUlvE1_clEvEUlN3c104HalfES8_E_St5arrayIPcLm3EEEEviT0_T1_
        .type           _ZN2at6native29vectorized_elementwise_kernelILi2EZZZNS0_68_GLOBAL__N__08176361_30_ActivationHardsigmoidKernel_cu_f5210f67_354627hardsigmoid_backward_kernelERNS_18TensorIteratorBaseEENKUlvE_clEvENKUlvE1_clEvEUlN3c104HalfES8_E_St5arrayIPcLm3EEEEviT0_T1_,@function
        .size           _ZN2at6native29vectorized_elementwise_kernelILi2EZZZNS0_68_GLOBAL__N__08176361_30_ActivationHardsigmoidKernel_cu_f5210f67_354627hardsigmoid_backward_kernelERNS_18TensorIteratorBaseEENKUlvE_clEvENKUlvE1_clEvEUlN3c104HalfES8_E_St5arrayIPcLm3EEEEviT0_T1_,(.L_x_5825 - _ZN2at6native29vectorized_elementwise_kernelILi2EZZZNS0_68_GLOBAL__N__08176361_30_ActivationHardsigmoidKernel_cu_f5210f67_354627hardsigmoid_backward_kernelERNS_18TensorIteratorBaseEENKUlvE_clEvENKUlvE1_clEvEUlN3c104HalfES8_E_St5arrayIPcLm3EEEEviT0_T1_)
        .other          _ZN2at6native29vectorized_elementwise_kernelILi2EZZZNS0_68_GLOBAL__N__08176361_30_ActivationHardsigmoidKernel_cu_f5210f67_354627hardsigmoid_backward_kernelERNS_18TensorIteratorBaseEENKUlvE_clEvENKUlvE1_clEvEUlN3c104HalfES8_E_St5arrayIPcLm3EEEEviT0_T1_,@"STO_CUDA_ENTRY STV_DEFAULT"
_ZN2at6native29vectorized_elementwise_kernelILi2EZZZNS0_68_GLOBAL__N__08176361_30_ActivationHardsigmoidKernel_cu_f5210f67_354627hardsigmoid_backward_kernelERNS_18TensorIteratorBaseEENKUlvE_clEvENKUlvE1_clEvEUlN3c104HalfES8_E_St5arrayIPcLm3EEEEviT0_T1_:
.text._ZN2at6native29vectorized_elementwise_kernelILi2EZZZNS0_68_GLOBAL__N__08176361_30_ActivationHardsigmoidKernel_cu_f5210f67_354627hardsigmoid_backward_kernelERNS_18TensorIteratorBaseEENKUlvE_clEvENKUlvE1_clEvEUlN3c104HalfES8_E_St5arrayIPcLm3EEEEviT0_T1_:
        /* <DEDUP_REMOVED lines=16> */
[----:B------:R-:W-:-:S03]  /*0100*/  IMAD.WIDE.U32 R4, R2, 0x4, R4 ;  /* 0x0000000402047825 */ /* 0x000fc600078e0004 */
[----:B------:R-:W4:Y:S04]  /*0110*/  LDG.E R15, desc[UR4][R10.64+0x400] ;  /* 0x000400040a0f7981 */ /* 0x000f28000c1e1900 */
[----:B------:R-:W5:Y:S04]  /*0120*/  LDG.E R12, desc[UR4][R4.64] ;  /* 0x00000004040c7981 */ /* 0x000f68000c1e1900 */
[----:B------:R-:W4:Y:S04]  /*0130*/  LDG.E R16, desc[UR4][R10.64+0x600] ;  /* 0x000600040a107981 */ /* 0x000f28000c1e1900 */
[----:B------:R-:W4:Y:S04]  /*0140*/  LDG.E R8, desc[UR4][R4.64+0x200] ;  /* 0x0002000404087981 */ /* 0x000f28000c1e1900 */
[----:B------:R-:W4:Y:S04]  /*0150*/  LDG.E R6, desc[UR4][R4.64+0x400] ;  /* 0x0004000404067981 */ /* 0x000f28000c1e1900 */
[----:B------:R0:W4:Y:S02]  /*0160*/  LDG.E R7, desc[UR4][R4.64+0x600] ;  /* 0x0006000404077981 */ /* 0x000124000c1e1900 */
[----:B0-----:R-:W0:Y:S02]  /*0170*/  LDC.64 R4, c[0x0][0x230] ;  /* 0x00008c00ff047b82 */ /* 0x001e240000000a00 */
[----:B0-----:R-:W-:-:S04]  /*0180*/  IMAD.WIDE.U32 R4, R0, 0x2, R4 ;  /* 0x0000000200047825 */ /* 0x001fc800078e0004 */
[----:B------:R-:W-:-:S04]  /*0190*/  IMAD.WIDE R4, R2, 0x4, R4 ;  /* 0x0000000402047825 */ /* 0x000fc800078e0204 */
[--C-:B--2---:R-:W-:Y:S02]  /*01a0*/  HADD2.F32 R9, -RZ, R13.reuse.H0_H0 ;  /* 0x2000000dff097230 */ /* 0x104fe40000004100 */
[----:B------:R-:W-:-:S05]  /*01b0*/  HADD2.F32 R13, -RZ, R13.H1_H1 ;  /* 0x3000000dff0d7230 */ /* 0x000fca0000004100 */
[C---:B------:R-:W-:Y:S02]  /*01c0*/  FSETP.GT.FTZ.AND P1, PT, R13.reuse, -3, PT ;  /* 0xc04000000d00780b */ /* 0x040fe40003f34000 */
[----:B------:R-:W-:Y:S01]  /*01d0*/  FSETP.GEU.FTZ.AND P3, PT, R13, 3, PT ;  /* 0x404000000d00780b */ /* 0x000fe20003f7e000 */
[--C-:B-----5:R-:W-:Y:S02]  /*01e0*/  HADD2.F32 R3, -RZ, R12.reuse.H0_H0 ;  /* 0x2000000cff037230 */ /* 0x120fe40000004100 */
[----:B------:R-:W-:Y:S01]  /*01f0*/  HADD2.F32 R12, -RZ, R12.H1_H1 ;  /* 0x3000000cff0c7230 */ /* 0x000fe20000004100 */
[C---:B------:R-:W-:Y:S01]  /*0200*/  FSETP.GT.FTZ.AND P0, PT, R9.reuse, -3, PT ;  /* 0xc04000000900780b */ /* 0x040fe20003f14000 */
[--C-:B---3--:R-:W-:Y:S01]  /*0210*/  HADD2.F32 R10, -RZ, R14.reuse.H0_H0 ;  /* 0x2000000eff0a7230 */ /* 0x108fe20000004100 */
[----:B------:R-:W-:Y:S01]  /*0220*/  FSETP.GEU.FTZ.AND P2, PT, R9, 3, PT ;  /* 0x404000000900780b */ /* 0x000fe20003f5e000 */
[----:B----4-:R-:W-:Y:S02]  /*0230*/  HADD2.F32 R11, -RZ, R15.H0_H0 ;  /* 0x2000000fff0b7230 */ /* 0x010fe40000004100 */
[----:B------:R-:W-:Y:S01]  /*0240*/  FMUL.FTZ R12, R12, 0.16666667163372039795 ;  /* 0x3e2aaaab0c0c7820 */ /* 0x000fe20000410000 */
[----:B------:R-:W-:Y:S01]  /*0250*/  PLOP3.LUT P1, PT, P1, P3, PT, 0x20, 0x0 ;  /* 0x000000000000781c */ /* 0x000fe20000f26470 */
[----:B------:R-:W-:Y:S01]  /*0260*/  HADD2.F32 R9, -RZ, R14.H1_H1 ;  /* 0x3000000eff097230 */ /* 0x000fe20000004100 */
[----:B------:R-:W-:Y:S01]  /*0270*/  PLOP3.LUT P0, PT, P0, P2, PT, 0x20, 0x0 ;  /* 0x000000000000781c */ /* 0x000fe20000704470 */
[----:B------:R-:W-:Y:S01]  /*0280*/  FMUL.FTZ R3, R3, 0.16666667163372039795 ;  /* 0x3e2aaaab03037820 */ /* 0x000fe20000410000 */
[----:B------:R-:W-:-:S02]  /*0290*/  FSEL R12, R12, RZ, P1 ;  /* 0x000000ff0c0c7208 */ /* 0x000fc40000800000 */
[C---:B------:R-:W-:Y:S02]  /*02a0*/  FSETP.GT.FTZ.AND P1, PT, R10.reuse, -3, PT ;  /* 0xc04000000a00780b */ /* 0x040fe40003f34000 */
[----:B------:R-:W-:Y:S01]  /*02b0*/  FSETP.GEU.FTZ.AND P2, PT, R10, 3, PT ;  /* 0x404000000a00780b */ /* 0x000fe20003f5e000 */
[----:B------:R-:W-:Y:S01]  /*02c0*/  HADD2.F32 R10, -RZ, R15.H1_H1 ;  /* 0x3000000fff0a7230 */ /* 0x000fe20000004100 */
[C---:B------:R-:W-:Y:S02]  /*02d0*/  FSETP.GT.FTZ.AND P6, PT, R11.reuse, -3, PT ;  /* 0xc04000000b00780b */ /* 0x040fe40003fd4000 */
[----:B------:R-:W-:Y:S01]  /*02e0*/  FSETP.GEU.FTZ.AND P5, PT, R11, 3, PT ;  /* 0x404000000b00780b */ /* 0x000fe20003fbe000 */
[--C-:B------:R-:W-:Y:S01]  /*02f0*/  HADD2.F32 R11, -RZ, R16.reuse.H0_H0 ;  /* 0x20000010ff0b7230 */ /* 0x100fe20000004100 */
[C---:B------:R-:W-:Y:S02]  /*0300*/  FSETP.GT.FTZ.AND P3, PT, R9.reuse, -3, PT ;  /* 0xc04000000900780b */ /* 0x040fe40003f74000 */
[----:B------:R-:W-:Y:S01]  /*0310*/  FSETP.GEU.FTZ.AND P4, PT, R9, 3, PT ;  /* 0x404000000900780b */ /* 0x000fe20003f9e000 */
[----:B------:R-:W-:Y:S01]  /*0320*/  HADD2.F32 R9, -RZ, R16.H1_H1 ;  /* 0x30000010ff097230 */ /* 0x000fe20000004100 */
[----:B------:R-:W-:-:S02]  /*0330*/  FSEL R3, R3, RZ, P0 ;  /* 0x000000ff03037208 */ /* 0x000fc40000000000 */
[----:B------:R-:W-:Y:S02]  /*0340*/  PLOP3.LUT P1, PT, P1, P2, PT, 0x20, 0x0 ;  /* 0x000000000000781c */ /* 0x000fe40000f24470 */
[----:B------:R-:W-:Y:S02]  /*0350*/  PLOP3.LUT P3, PT, P3, P4, PT, 0x20, 0x0 ;  /* 0x000000000000781c */ /* 0x000fe40001f68470 */
[----:B------:R-:W-:Y:S02]  /*0360*/  PLOP3.LUT P6, PT, P6, P5, PT, 0x20, 0x0 ;  /* 0x000000000000781c */ /* 0x000fe400037ca470 */
[C---:B------:R-:W-:Y:S02]  /*0370*/  FSETP.GT.FTZ.AND P0, PT, R10.reuse, -3, PT ;  /* 0xc04000000a00780b */ /* 0x040fe40003f14000 */
[----:B------:R-:W-:Y:S02]  /*0380*/  FSETP.GEU.FTZ.AND P2, PT, R10, 3, PT ;  /* 0x404000000a00780b */ /* 0x000fe40003f5e000 */
[----:B------:R-:W-:-:S02]  /*0390*/  FSETP.GT.FTZ.AND P4, PT, R11, -3, PT ;  /* 0xc04000000b00780b */ /* 0x000fc40003f94000 */
[----:B------:R-:W-:Y:S02]  /*03a0*/  FSETP.GEU.FTZ.AND P5, PT, R11, 3, PT ;  /* 0x404000000b00780b */ /* 0x000fe40003fbe000 */
[----:B------:R-:W-:Y:S02]  /*03b0*/  PLOP3.LUT P0, PT, P0, P2, PT, 0x20, 0x0 ;  /* 0x000000000000781c */ /* 0x000fe40000704470 */
[----:B------:R-:W-:Y:S01]  /*03c0*/  PLOP3.LUT P4, PT, P4, P5, PT, 0x20, 0x0 ;  /* 0x000000000000781c */ /* 0x000fe2000278a470 */
[----:B------:R-:W-:Y:S01]  /*03d0*/  HADD2.F32 R0, -RZ, R8.H0_H0 ;  /* 0x20000008ff007230 */ /* 0x000fe20000004100 */
[C---:B------:R-:W-:Y:S01]  /*03e0*/  FSETP.GT.FTZ.AND P2, PT, R9.reuse, -3, PT ;  /* 0xc04000000900780b */ /* 0x040fe20003f54000 */
[----:B------:R-:W-:Y:S01]  /*03f0*/  HADD2.F32 R10, -RZ, R7.H0_H0 ;  /* 0x20000007ff0a7230 */ /* 0x000fe20000004100 */
[----:B------:R-:W-:Y:S01]  /*0400*/  FSETP.GEU.FTZ.AND P5, PT, R9, 3, PT ;  /* 0x404000000900780b */ /* 0x000fe20003fbe000 */
[----:B------:R-:W-:Y:S02]  /*0410*/  HADD2.F32 R9, -RZ, R6.H0_H0 ;  /* 0x20000006ff097230 */ /* 0x000fe40000004100 */
[----:B------:R-:W-:-:S02]  /*0420*/  HADD2.F32 R8, -RZ, R8.H1_H1 ;  /* 0x30000008ff087230 */ /* 0x000fc40000004100 */
[----:B------:R-:W-:Y:S02]  /*0430*/  HADD2.F32 R6, -RZ, R6.H1_H1 ;  /* 0x30000006ff067230 */ /* 0x000fe40000004100 */
[----:B------:R-:W-:Y:S02]  /*0440*/  HADD2.F32 R7, -RZ, R7.H1_H1 ;  /* 0x30000007ff077230 */ /* 0x000fe40000004100 */
        /* <DEDUP_REMOVED lines=13> */
[----:B------:R-:W-:Y:S02]  /*0520*/  F2FP.F16.F32.PACK_AB R3, R12, R3 ;  /* 0x000000030c03723e */ /* 0x000fe400000000ff */
[----:B------:R-:W-:Y:S02]  /*0530*/  F2FP.F16.F32.PACK_AB R7, R7, R0 ;  /* 0x000000000707723e */ /* 0x000fe400000000ff */
[----:B------:R-:W-:Y:S02]  /*0540*/  F2FP.F16.F32.PACK_AB R9, R6, R9 ;  /* 0x000000090609723e */ /* 0x000fe400000000ff */
[----:B------:R-:W-:Y:S01]  /*0550*/  F2FP.F16.F32.PACK_AB R11, R11, R10 ;  /* 0x0000000a0b0b723e */ /* 0x000fe200000000ff */
[----:B------:R-:W-:Y:S04]  /*0560*/  STG.E desc[UR4][R4.64], R3 ;  /* 0x0000000304007986 */ /* 0x000fe8000c101904 */
[----:B------:R-:W-:Y:S04]  /*0570*/  STG.E desc[UR4][R4.64+0x200], R7 ;  /* 0x0002000704007986 */ /* 0x000fe8000c101904 */
[----:B------:R-:W-:Y:S04]  /*0580*/  STG.E desc[UR4][R4.64+0x400], R9 ;  /* 0x0004000904007986 */ /* 0x000fe8000c101904 */
[----:B------:R-:W-:Y:S01]  /*0590*/  STG.E desc[UR4][R4.64+0x600], R11 ;  /* 0x0006000b04007986 */ /* 0x000fe2000c101904 */
[----:B------:R-:W-:Y:S05]  /*05a0*/  EXIT ;  /* 0x000000000000794d */ /* 0x000fea0003800000 */
.L_x_1691:
        /* <DEDUP_REMOVED lines=19> */
[----:B------:R-:W1:Y:S11]  /*06e0*/  @!P1 LDC.64 R14, c[0x0][0x240] ;  /* 0x00009000ff0e9b82 */ /* 0x000e760000000a00 */
[----:B------:R-:W-:Y:S01]  /*06f0*/  @!P3 IMAD.IADD R13, R0, 0x1, R27 ;  /* 0x00000001000db824 */ /* 0x000fe200078e021b */
[----:B------:R-:W1:Y:S01]  /*0700*/  @!P3 LDC.64 R28, c[0x0][0x240] ;  /* 0x00009000ff1cbb82 */ /* 0x000e620000000a00 */
[----:B------:R-:W-:-:S05]  /*0710*/  @!P3 VIADD R27, R27, 0x80 ;  /* 0x000000801b1bb836 */ /* 0x000fca0000000000 */
[----:B------:R-:W-:Y:S01]  /*0720*/  ISETP.GE.AND P4, PT, R27, R2, PT ;  /* 0x000000021b00720c */ /* 0x000fe20003f86270 */
[----:B--2---:R-:W-:-:S04]  /*0730*/  @!P0 IMAD.WIDE.U32 R32, R11, 0x2, R32 ;  /* 0x000000020b208825 */ /* 0x004fc800078e0020 */
[----:B0-----:R-:W-:Y:S01]  /*0740*/  @!P0 IMAD.WIDE.U32 R20, R11, 0x2, R20 ;  /* 0x000000020b148825 */ /* 0x001fe200078e0014 */
[----:B---3--:R-:W-:Y:S01]  /*0750*/  PRMT R18, RZ, 0x7610, R18 ;  /* 0x00007610ff127816 */ /* 0x008fe20000000012 */
[----:B------:R-:W0:Y:S01]  /*0760*/  @!P3 LDC.64 R34, c[0x0][0x238] ;  /* 0x00008e00ff22bb82 */ /* 0x000e220000000a00 */
[----:B------:R-:W-:Y:S01]  /*0770*/  PRMT R22, RZ, 0x7610, R22 ;  /* 0x00007610ff167816 */ /* 0x000fe20000000016 */
[----:B-----5:R-:W-:Y:S01]  /*0780*/  @!P1 IMAD.WIDE.U32 R30, R17, 0x2, R30 ;  /* 0x00000002111e9825 */ /* 0x020fe200078e001e */
[----:B------:R-:W-:Y:S02]  /*0790*/  PRMT R16, RZ, 0x7610, R16 ;  /* 0x00007610ff107816 */ /* 0x000fe40000000010 */
[----:B------:R2:W3:Y:S01]  /*07a0*/  @!P0 LDG.E.U16 R18, desc[UR4][R20.64] ;  /* 0x0000000414128981 */ /* 0x0004e2000c1e1500 */
[----:B------:R-:W-:Y:S02]  /*07b0*/  @!P4 IMAD.IADD R11, R0, 0x1, R27 ;  /* 0x00000001000bc824 */ /* 0x000fe400078e021b */
[----:B------:R-:W-:Y:S01]  /*07c0*/  @!P4 VIADD R27, R27, 0x80 ;  /* 0x000000801b1bc836 */ /* 0x000fe20000000000 */
[----:B------:R5:W3:Y:S04]  /*07d0*/  @!P1 LDG.E.U16 R22, desc[UR4][R30.64] ;  /* 0x000000041e169981 */ /* 0x000ae8000c1e1500 */
[----:B------:R-:W-:Y:S01]  /*07e0*/  ISETP.GE.AND P5, PT, R27, R2, PT ;  /* 0x000000021b00720c */ /* 0x000fe20003fa6270 */
[----:B-1----:R-:W-:-:S04]  /*07f0*/  @!P3 IMAD.WIDE.U32 R28, R13, 0x2, R28 ;  /* 0x000000020d1cb825 */ /* 0x002fc800078e001c */
[----:B------:R-:W-:Y:S01]  /*0800*/  @!P2 IMAD.WIDE.U32 R36, R3, 0x2, R36 ;  /* 0x000000020324a825 */ /* 0x000fe200078e0024 */
[----:B------:R-:W-:Y:S01]  /*0810*/  PRMT R3, RZ, 0x7610, R3 ;  /* 0x00007610ff037816 */ /* 0x000fe20000000003 */
[----:B------:R1:W3:Y:S01]  /*0820*/  @!P3 LDG.E.U16 R16, desc[UR4][R28.64] ;  /* 0x000000041c10b981 */ /* 0x0002e2000c1e1500 */
[----:B--2---:R-:W-:Y:S01]  /*0830*/  PRMT R21, RZ, 0x7610, R21 ;  /* 0x00007610ff157816 */ /* 0x004fe20000000015 */
[----:B------:R-:W-:-:S03]  /*0840*/  @!P1 IMAD.WIDE.U32 R14, R17, 0x2, R14 ;  /* 0x00000002110e9825 */ /* 0x000fc600078e000e */
[----:B------:R-:W2:Y:S01]  /*0850*/  @!P0 LDG.E.U16 R3, desc[UR4][R32.64] ;  /* 0x0000000420038981 */ /* 0x000ea2000c1e1500 */
[----:B-----5:R-:W5:Y:S01]  /*0860*/  @!P5 LDC.64 R30, c[0x0][0x238] ;  /* 0x00008e00ff1edb82 */ /* 0x020f620000000a00 */
[----:B------:R-:W-:Y:S02]  /*0870*/  PRMT R26, RZ, 0x7610, R26 ;  /* 0x00007610ff1a7816 */ /* 0x000fe4000000001a */
[----:B------:R0:W2:Y:S04]  /*0880*/  @!P1 LDG.E.U16 R21, desc[UR4][R14.64] ;  /* 0x000000040e159981 */ /* 0x0000a8000c1e1500 */
[----:B------:R0:W2:Y:S01]  /*0890*/  @!P2 LDG.E.U16 R26, desc[UR4][R36.64] ;  /* 0x00000004241aa981 */ /* 0x0000a2000c1e1500 */
[----:B-1----:R-:W1:Y:S01]  /*08a0*/  @!P5 LDC.64 R28, c[0x0][0x240] ;  /* 0x00009000ff1cdb82 */ /* 0x002e620000000a00 */
[----:B0-----:R-:W-:-:S07]  /*08b0*/  @!P5 IMAD.IADD R15, R0, 0x1, R27 ;  /* 0x00000001000fd824 */ /* 0x001fce00078e021b */
[----:B------:R-:W0:Y:S01]  /*08c0*/  @!P4 LDC.64 R32, c[0x0][0x238] ;  /* 0x00008e00ff20cb82 */ /* 0x000e220000000a00 */
[----:B------:R-:W-:-:S05]  /*08d0*/  @!P5 VIADD R27, R27, 0x80 ;  /* 0x000000801b1bd836 */ /* 0x000fca0000000000 */
[----:B------:R-:W-:Y:S02]  /*08e0*/  ISETP.GE.AND P1, PT, R27, R2, PT ;  /* 0x000000021b00720c */ /* 0x000fe40003f26270 */
[----:B------:R-:W0:Y:S01]  /*08f0*/  @!P4 LDC.64 R36, c[0x0][0x240] ;  /* 0x00009000ff24cb82 */ /* 0x000e220000000a00 */
[----:B-----5:R-:W-:Y:S01]  /*0900*/  @!P5 IMAD.WIDE.U32 R30, R15, 0x2, R30 ;  /* 0x000000020f1ed825 */ /* 0x020fe200078e001e */
[----:B------:R-:W-:Y:S02]  /*0910*/  PRMT R25, RZ, 0x7610, R25 ;  /* 0x00007610ff197816 */ /* 0x000fe40000000019 */
[----:B------:R-:W-:Y:S01]  /*0920*/  PRMT R23, RZ, 0x7610, R23 ;  /* 0x00007610ff177816 */ /* 0x000fe20000000017 */
[----:B------:R-:W-:-:S04]  /*0930*/  @!P3 IMAD.WIDE.U32 R34, R13, 0x2, R34 ;  /* 0x000000020d22b825 */ /* 0x000fc800078e0022 */
[----:B-1----:R-:W-:Y:S01]  /*0940*/  @!P5 IMAD.WIDE.U32 R28, R15, 0x2, R28 ;  /* 0x000000020f1cd825 */ /* 0x002fe200078e001c */
[----:B------:R1:W5:Y:S03]  /*0950*/  @!P3 LDG.E.U16 R25, desc[UR4][R34.64] ;  /* 0x000000042219b981 */ /* 0x000366000c1e1500 */
[----:B------:R-:W-:Y:S02]  /*0960*/  @!P1 IMAD.IADD R15, R0, 0x1, R27 ;  /* 0x00000001000f9824 */ /* 0x000fe400078e021b */
[----:B------:R-:W-:Y:S02]  /*0970*/  @!P1 VIADD R27, R27, 0x80 ;  /* 0x000000801b1b9836 */ /* 0x000fe40000000000 */
[----:B0-----:R-:W-:-:S03]  /*0980*/  @!P4 IMAD.WIDE.U32 R32, R11, 0x2, R32 ;  /* 0x000000020b20c825 */ /* 0x001fc600078e0020 */
[----:B------:R-:W-:Y:S01]  /*0990*/  ISETP.GE.AND P0, PT, R27, R2, PT ;  /* 0x000000021b00720c */ /* 0x000fe20003f06270 */
[----:B-1----:R-:W0:Y:S01]  /*09a0*/  @!P1 LDC.64 R34, c[0x0][0x238] ;  /* 0x00008e00ff229b82 */ /* 0x002e220000000a00 */
[----:B------:R1:W5:Y:S01]  /*09b0*/  @!P4 LDG.E.U16 R23, desc[UR4][R32.64] ;  /* 0x000000042017c981 */ /* 0x000362000c1e1500 */
[----:B------:R-:W-:Y:S01]  /*09c0*/  @!P4 IMAD.WIDE.U32 R36, R11, 0x2, R36 ;  /* 0x000000020b24c825 */ /* 0x000fe200078e0024 */
[----:B------:R-:W-:-:S06]  /*09d0*/  PRMT R11, RZ, 0x7610, R11 ;  /* 0x00007610ff0b7816 */ /* 0x000fcc000000000b */
[----:B------:R1:W5:Y:S02]  /*09e0*/  @!P5 LDG.E.U16 R11, desc[UR4][R30.64] ;  /* 0x000000041e0bd981 */ /* 0x000364000c1e1500 */
[----:B-1----:R-:W1:Y:S01]  /*09f0*/  @!P1 LDC.64 R32, c[0x0][0x240] ;  /* 0x00009000ff209b82 */ /* 0x002e620000000a00 */
[----:B------:R-:W-:Y:S02]  /*0a00*/  PRMT R13, RZ, 0x7610, R13 ;  /* 0x00007610ff0d7816 */ /* 0x000fe4000000000d */
[----:B------:R-:W-:-:S04]  /*0a10*/  PRMT R20, RZ, 0x7610, R20 ;  /* 0x00007610ff147816 */ /* 0x000fc80000000014 */
[----:B------:R-:W5:Y:S01]  /*0a20*/  @!P4 LDG.E.U16 R13, desc[UR4][R36.64] ;  /* 0x00000004240dc981 */ /* 0x000f62000c1e1500 */
[----:B------:R-:W1:Y:S01]  /*0a30*/  @!P0 LDC.64 R30, c[0x0][0x240] ;  /* 0x00009000ff1e8b82 */ /* 0x000e620000000a00 */
[----:B------:R-:W-:Y:S02]  /*0a40*/  @!P0 IMAD.IADD R27, R0, 0x1, R27 ;  /* 0x00000001001b8824 */ /* 0x000fe400078e021b */
[----:B------:R1:W5:Y:S01]  /*0a50*/  @!P5 LDG.E.U16 R20, desc[UR4][R28.64] ;  /* 0x000000041c14d981 */ /* 0x000362000c1e1500 */
[----:B0-----:R-:W-:-:S04]  /*0a60*/  @!P1 IMAD.WIDE.U32 R34, R15, 0x2, R34 ;  /* 0x000000020f229825 */ /* 0x001fc800078e0022 */
[----:B-1----:R-:W-:Y:S02]  /*0a70*/  @!P1 IMAD.WIDE.U32 R32, R15, 0x2, R32 ;  /* 0x000000020f209825 */ /* 0x002fe400078e0020 */
[----:B------:R-:W0:Y:S01]  /*0a80*/  @!P0 LDC.64 R14, c[0x0][0x238] ;  /* 0x00008e00ff0e8b82 */ /* 0x000e220000000a00 */
[----:B------:R-:W-:Y:S02]  /*0a90*/  PRMT R28, RZ, 0x7610, R28 ;  /* 0x00007610ff1c7816 */ /* 0x000fe4000000001c */
[----:B------:R-:W-:Y:S01]  /*0aa0*/  PRMT R19, RZ, 0x7610, R19 ;  /* 0x00007610ff137816 */ /* 0x000fe20000000013 */
[----:B------:R-:W-:-:S05]  /*0ab0*/  @!P0 IMAD.WIDE.U32 R30, R27, 0x2, R30 ;  /* 0x000000021b1e8825 */ /* 0x000fca00078e001e */
[----:B------:R-:W5:Y:S04]  /*0ac0*/  @!P1 LDG.E.U16 R19, desc[UR4][R32.64] ;  /* 0x0000000420139981 */ /* 0x000f68000c1e1500 */
[----:B------:R-:W5:Y:S01]  /*0ad0*/  @!P0 LDG.E.U16 R28, desc[UR4][R30.64] ;  /* 0x000000041e1c8981 */ /* 0x000f62000c1e1500 */
[----:B------:R-:W-:-:S06]  /*0ae0*/  PRMT R17, RZ, 0x7610, R17 ;  /* 0x00007610ff117816 */ /* 0x000fcc0000000011 */
[----:B------:R1:W5:Y:S01]  /*0af0*/  @!P1 LDG.E.U16 R17, desc[UR4][R34.64] ;  /* 0x0000000422119981 */ /* 0x000362000c1e1500 */
[----:B0-----:R-:W-:Y:S01]  /*0b00*/  @!P0 IMAD.WIDE.U32 R14, R27, 0x2, R14 ;  /* 0x000000021b0e8825 */ /* 0x001fe200078e000e */
[----:B------:R-:W-:-:S06]  /*0b10*/  PRMT R27, RZ, 0x7610, R27 ;  /* 0x00007610ff1b7816 */ /* 0x000fcc000000001b */
[----:B------:R0:W5:Y:S01]  /*0b20*/  @!P0 LDG.E.U16 R27, desc[UR4][R14.64] ;  /* 0x000000040e1b8981 */ /* 0x000162000c1e1500 */
[----:B-1----:R-:W1:Y:S02]  /*0b30*/  S2R R35, SR_TID.X ;  /* 0x0000000000237919 */ /* 0x002e640000002100 */
[C---:B-1----:R-:W-:Y:S02]  /*0b40*/  VIADD R29, R35.reuse, 0x80 ;  /* 0x00000080231d7836 */ /* 0x042fe40000000000 */
[----:B------:R-:W-:-:S03]  /*0b50*/  VIADD R33, R35, 0x100 ;  /* 0x0000010023217836 */ /* 0x000fc60000000000 */
[-C--:B------:R-:W-:Y:S02]  /*0b60*/  ISETP.GE.AND P6, PT, R29, R2.reuse, PT ;  /* 0x000000021d00720c */ /* 0x080fe40003fc6270 */
[----:B------:R-:W-:Y:S01]  /*0b70*/  ISETP.GE.AND P5, PT, R33, R2, PT ;  /* 0x000000022100720c */ /* 0x000fe20003fa6270 */
[----:B0-----:R-:W-:-:S05]  /*0b80*/  VIADD R15, R35, 0x180 ;  /* 0x00000180230f7836 */ /* 0x001fca0000000000 */
[----:B------:R-:W-:Y:S01]  /*0b90*/  ISETP.GE.AND P3, PT, R15, R2, PT ;  /* 0x000000020f00720c */ /* 0x000fe20003f66270 */
[----:B------:R-:W-:Y:S01]  /*0ba0*/  VIADD R15, R35, 0x200 ;  /* 0x00000200230f7836 */ /* 0x000fe20000000000 */
[----:B------:R-:W-:Y:S04]  /*0bb0*/  BSSY B0, `(.L_x_1692) ;  /* 0x0000079000007945 */ /* 0x000fe80003800000 */
[----:B------:R-:W-:Y:S01]  /*0bc0*/  BSSY B1, `(.L_x_1693) ;  /* 0x0000071000017945 */ /* 0x000fe20003800000 */
[----:B----4-:R-:W-:-:S05]  /*0bd0*/  @!P2 HADD2.F32 R24, -RZ, R24.H0_H0 ;  /* 0x20000018ff18a230 */ /* 0x010fca0000004100 */
[----:B------:R-:W-:Y:S01]  /*0be0*/  @!P2 FMUL.FTZ R24, R24, 0.16666667163372039795 ;  /* 0x3e2aaaab1818a820 */ /* 0x000fe20000410000 */
[----:B---3--:R-:W-:-:S05]  /*0bf0*/  @!P6 HADD2.F32 R18, -RZ, R18.H0_H0 ;  /* 0x20000012ff12e230 */ /* 0x008fca0000004100 */
[C---:B------:R-:W-:Y:S02]  /*0c00*/  @!P6 FSETP.GT.FTZ.AND P0, PT, R18.reuse, -3, PT ;  /* 0xc04000001200e80b */ /* 0x040fe40003f14000 */
[----:B------:R-:W-:Y:S01]  /*0c10*/  @!P6 FSETP.GEU.FTZ.AND P4, PT, R18, 3, PT ;  /* 0x404000001200e80b */ /* 0x000fe20003f9e000 */
[----:B------:R-:W-:-:S03]  /*0c20*/  @!P5 HADD2.F32 R22, -RZ, R22.H0_H0 ;  /* 0x20000016ff16d230 */ /* 0x000fc60000004100 */
[----:B------:R-:W-:Y:S01]  /*0c30*/  @!P6 PLOP3.LUT P4, PT, P0, P4, PT, 0x20, 0x0 ;  /* 0x000000000000e81c */ /* 0x000fe20000788470 */
[----:B--2---:R-:W-:Y:S02]  /*0c40*/  @!P6 HADD2.F32 R3, -RZ, R3.H0_H0 ;  /* 0x20000003ff03e230 */ /* 0x004fe40000004100 */
[----:B------:R-:W-:-:S03]  /*0c50*/  @!P5 HADD2.F32 R21, -RZ, R21.H0_H0 ;  /* 0x20000015ff15d230 */ /* 0x000fc60000004100 */
[----:B------:R-:W-:Y:S01]  /*0c60*/  @!P6 FMUL.FTZ R3, R3, 0.16666667163372039795 ;  /* 0x3e2aaaab0303e820 */ /* 0x000fe20000410000 */
[----:B------:R-:W-:Y:S01]  /*0c70*/  @!P5 FMUL.FTZ R22, R22, 0.16666667163372039795 ;  /* 0x3e2aaaab1616d820 */ /* 0x000fe20000410000 */
[C---:B------:R-:W-:Y:S02]  /*0c80*/  @!P5 FSETP.GT.FTZ.AND P0, PT, R21.reuse, -3, PT ;  /* 0xc04000001500d80b */ /* 0x040fe40003f14000 */
[----:B------:R-:W-:Y:S01]  /*0c90*/  @!P5 FSETP.GEU.FTZ.AND P1, PT, R21, 3, PT ;  /* 0x404000001500d80b */ /* 0x000fe20003f3e000 */
[----:B------:R-:W-:Y:S01]  /*0ca0*/  @!P3 HADD2.F32 R16, -RZ, R16.H0_H0 ;  /* 0x20000010ff10b230 */ /* 0x000fe20000004100 */
[----:B------:R-:W-:Y:S02]  /*0cb0*/  @!P6 FSEL R3, R3, RZ, P4 ;  /* 0x000000ff0303e208 */ /* 0x000fe40002000000 */
[----:B------:R-:W-:Y:S01]  /*0cc0*/  ISETP.GE.AND P4, PT, R15, R2, PT ;  /* 0x000000020f00720c */ /* 0x000fe20003f86270 */
[----:B------:R-:W-:Y:S01]  /*0cd0*/  VIADD R15, R35, 0x280 ;  /* 0x00000280230f7836 */ /* 0x000fe20000000000 */
[----:B------:R-:W-:-:S02]  /*0ce0*/  @!P5 PLOP3.LUT P0, PT, P0, P1, PT, 0x20, 0x0 ;  /* 0x000000000000d81c */ /* 0x000fc40000702470 */
[----:B------:R-:W-:Y:S02]  /*0cf0*/  @!P6 F2FP.F16.F32.PACK_AB R4, RZ, R3 ;  /* 0x00000003ff04e23e */ /* 0x000fe400000000ff */
[----:B------:R-:W-:Y:S02]  /*0d00*/  @!P5 FSEL R3, R22, RZ, P0 ;  /* 0x000000ff1603d208 */ /* 0x000fe40000000000 */
[C---:B------:R-:W-:Y:S02]  /*0d10*/  @!P3 FSETP.GT.FTZ.AND P0, PT, R16.reuse, -3, PT ;  /* 0xc04000001000b80b */ /* 0x040fe40003f14000 */
[----:B------:R-:W-:Y:S02]  /*0d20*/  @!P3 FSETP.GEU.FTZ.AND P1, PT, R16, 3, PT ;  /* 0x404000001000b80b */ /* 0x000fe40003f3e000 */
[----:B------:R-:W-:Y:S01]  /*0d30*/  ISETP.GE.AND P6, PT, R15, R2, PT ;  /* 0x000000020f00720c */ /* 0x000fe20003fc6270 */
[----:B------:R-:W-:Y:S01]  /*0d40*/  VIADD R15, R35, 0x380 ;  /* 0x00000380230f7836 */ /* 0x000fe20000000000 */
[----:B------:R-:W-:Y:S01]  /*0d50*/  @!P3 PLOP3.LUT P0, PT, P0, P1, PT, 0x20, 0x0 ;  /* 0x000000000000b81c */ /* 0x000fe20000702470 */
[----:B-----5:R-:W-:-:S02]  /*0d60*/  @!P3 HADD2.F32 R25, -RZ, R25.H0_H0 ;  /* 0x20000019ff19b230 */ /* 0x020fc40000004100 */
[----:B------:R-:W-:-:S03]  /*0d70*/  @!P2 HADD2.F32 R26, -RZ, R26.H0_H0 ;  /* 0x2000001aff1aa230 */ /* 0x000fc60000004100 */
[----:B------:R-:W-:Y:S01]  /*0d80*/  @!P3 FMUL.FTZ R25, R25, 0.16666667163372039795 ;  /* 0x3e2aaaab1919b820 */ /* 0x000fe20000410000 */
[----:B------:R-:W-:Y:S02]  /*0d90*/  @!P5 F2FP.F16.F32.PACK_AB R5, RZ, R3 ;  /* 0x00000003ff05d23e */ /* 0x000fe400000000ff */
[----:B------:R-:W-:Y:S02]  /*0da0*/  ISETP.GE.AND P5, PT, R15, R2, PT ;  /* 0x000000020f00720c */ /* 0x000fe40003fa6270 */
[----:B------:R-:W-:Y:S01]  /*0db0*/  @!P3 FSEL R25, R25, RZ, P0 ;  /* 0x000000ff1919b208 */ /* 0x000fe20000000000 */
[----:B------:R-:W0:Y:S01]  /*0dc0*/  @!P2 LDC.64 R14, c[0x0][0x230] ;  /* 0x00008c00ff0eab82 */ /* 0x000e220000000a00 */
[C---:B------:R-:W-:Y:S02]  /*0dd0*/  @!P2 FSETP.GT.FTZ.AND P1, PT, R26.reuse, -3, PT ;  /* 0xc04000001a00a80b */ /* 0x040fe40003f34000 */
[----:B------:R-:W-:Y:S01]  /*0de0*/  @!P2 FSETP.GEU.FTZ.AND P0, PT, R26, 3, PT ;  /* 0x404000001a00a80b */ /* 0x000fe20003f1e000 */
[----:B------:R-:W-:Y:S01]  /*0df0*/  @!P4 HADD2.F32 R23, -RZ, R23.H0_H0 ;  /* 0x20000017ff17c230 */ /* 0x000fe20000004100 */
[----:B------:R-:W-:-:S02]  /*0e00*/  @!P3 F2FP.F16.F32.PACK_AB R6, RZ, R25 ;  /* 0x00000019ff06b23e */ /* 0x000fc400000000ff */
[----:B------:R-:W-:Y:S02]  /*0e10*/  @!P2 PLOP3.LUT P1, PT, P1, P0, PT, 0x20, 0x0 ;  /* 0x000000000000a81c */ /* 0x000fe40000f20470 */
[----:B------:R-:W-:Y:S01]  /*0e20*/  @!P4 FMUL.FTZ R3, R23, 0.16666667163372039795 ;  /* 0x3e2aaaab1703c820 */ /* 0x000fe20000410000 */
[----:B------:R-:W-:-:S05]  /*0e30*/  @!P4 HADD2.F32 R13, -RZ, R13.H0_H0 ;  /* 0x2000000dff0dc230 */ /* 0x000fca0000004100 */
[C---:B------:R-:W-:Y:S02]  /*0e40*/  @!P4 FSETP.GT.FTZ.AND P0, PT, R13.reuse, -3, PT ;  /* 0xc04000000d00c80b */ /* 0x040fe40003f14000 */
[----:B------:R-:W-:Y:S01]  /*0e50*/  @!P4 FSETP.GEU.FTZ.AND P3, PT, R13, 3, PT ;  /* 0x404000000d00c80b */ /* 0x000fe20003f7e000 */
[----:B------:R-:W-:Y:S01]  /*0e60*/  VIADD R13, R35, 0x300 ;  /* 0x00000300230d7836 */ /* 0x000fe20000000000 */
[----:B------:R-:W-:Y:S01]  /*0e70*/  @!P2 FSEL R24, R24, RZ, P1 ;  /* 0x000000ff1818a208 */ /* 0x000fe20000800000 */
[----:B------:R-:W-:Y:S01]  /*0e80*/  @!P6 HADD2.F32 R20, -RZ, R20.H0_H0 ;  /* 0x20000014ff14e230 */ /* 0x000fe20000004100 */
[----:B------:R-:W-:Y:S02]  /*0e90*/  @!P4 PLOP3.LUT P0, PT, P0, P3, PT, 0x20, 0x0 ;  /* 0x000000000000c81c */ /* 0x000fe40000706470 */
[----:B------:R-:W-:Y:S01]  /*0ea0*/  ISETP.GE.AND P1, PT, R13, R2, PT ;  /* 0x000000020d00720c */ /* 0x000fe20003f26270 */
[----:B------:R-:W-:Y:S01]  /*0eb0*/  @!P6 HADD2.F32 R11, -RZ, R11.H0_H0 ;  /* 0x2000000bff0be230 */ /* 0x000fe20000004100 */
[----:B------:R-:W-:-:S02]  /*0ec0*/  @!P4 FSEL R3, R3, RZ, P0 ;  /* 0x000000ff0303c208 */ /* 0x000fc40000000000 */
[C---:B------:R-:W-:Y:S02]  /*0ed0*/  @!P6 FSETP.GT.FTZ.AND P0, PT, R20.reuse, -3, PT ;  /* 0xc04000001400e80b */ /* 0x040fe40003f14000 */
[----:B------:R-:W-:Y:S01]  /*0ee0*/  @!P6 FSETP.GEU.FTZ.AND P3, PT, R20, 3, PT ;  /* 0x404000001400e80b */ /* 0x000fe20003f7e000 */
[----:B------:R-:W-:Y:S01]  /*0ef0*/  @!P6 FMUL.FTZ R11, R11, 0.16666667163372039795 ;  /* 0x3e2aaaab0b0be820 */ /* 0x000fe20000410000 */
[----:B------:R-:W-:Y:S02]  /*0f00*/  @!P2 IMAD.IADD R13, R0, 0x1, R35 ;  /* 0x00000001000da824 */ /* 0x000fe400078e0223 */
[----:B------:R-:W-:Y:S02]  /*0f10*/  @!P6 PLOP3.LUT P0, PT, P0, P3, PT, 0x20, 0x0 ;  /* 0x000000000000e81c */ /* 0x000fe40000706470 */
[----:B------:R-:W-:Y:S01]  /*0f20*/  @!P2 F2FP.F16.F32.PACK_AB R12, RZ, R24 ;  /* 0x00000018ff0ca23e */ /* 0x000fe200000000ff */
[----:B0-----:R-:W-:Y:S01]  /*0f30*/  @!P2 IMAD.WIDE.U32 R14, R13, 0x2, R14 ;  /* 0x000000020d0ea825 */ /* 0x001fe200078e000e */
[----:B------:R-:W-:-:S03]  /*0f40*/  @!P6 FSEL R11, R11, RZ, P0 ;  /* 0x000000ff0b0be208 */ /* 0x000fc60000000000 */
[----:B------:R-:W-:Y:S02]  /*0f50*/  @!P5 HADD2.F32 R28, -RZ, R28.H0_H0 ;  /* 0x2000001cff1cd230 */ /* 0x000fe40000004100 */
[----:B------:R-:W-:-:S03]  /*0f60*/  @!P1 HADD2.F32 R19, -RZ, R19.H0_H0 ;  /* 0x20000013ff139230 */ /* 0x000fc60000004100 */
[C---:B------:R-:W-:Y:S02]  /*0f70*/  @!P5 FSETP.GT.FTZ.AND P0, PT, R28.reuse, -3, PT ;  /* 0xc04000001c00d80b */ /* 0x040fe40003f14000 */
[----:B------:R-:W-:Y:S01]  /*0f80*/  @!P5 FSETP.GEU.FTZ.AND P3, PT, R28, 3, PT ;  /* 0x404000001c00d80b */ /* 0x000fe20003f7e000 */
[----:B------:R0:W-:Y:S01]  /*0f90*/  @!P2 STG.E.U16 desc[UR4][R14.64], R12 ;  /* 0x0000000c0e00a986 */ /* 0x0001e2000c101504 */
[----:B------:R-:W-:Y:S01]  /*0fa0*/  @!P2 IMAD.MOV.U32 R35, RZ, RZ, R29 ;  /* 0x000000ffff23a224 */ /* 0x000fe200078e001d */
[C---:B------:R-:W-:Y:S02]  /*0fb0*/  @!P1 FSETP.GT.FTZ.AND P2, PT, R19.reuse, -3, PT ;  /* 0xc04000001300980b */ /* 0x040fe40003f54000 */
[----:B------:R-:W-:Y:S02]  /*0fc0*/  @!P5 PLOP3.LUT P0, PT, P0, P3, PT, 0x20, 0x0 ;  /* 0x000000000000d81c */ /* 0x000fe40000706470 */
[----:B------:R-:W-:Y:S01]  /*0fd0*/  @!P1 FSETP.GEU.FTZ.AND P3, PT, R19, 3, PT ;  /* 0x404000001300980b */ /* 0x000fe20003f7e000 */
[----:B------:R-:W-:-:S03]  /*0fe0*/  @!P1 HADD2.F32 R17, -RZ, R17.H0_H0 ;  /* 0x20000011ff119230 */ /* 0x000fc60000004100 */
[----:B------:R-:W-:Y:S01]  /*0ff0*/  @!P1 PLOP3.LUT P2, PT, P2, P3, PT, 0x20, 0x0 ;  /* 0x000000000000981c */ /* 0x000fe20001746470 */
[----:B------:R-:W-:Y:S01]  /*1000*/  @!P5 HADD2.F32 R27, -RZ, R27.H0_H0 ;  /* 0x2000001bff1bd230 */ /* 0x000fe20000004100 */
[----:B------:R-:W-:Y:S01]  /*1010*/  ISETP.GE.AND P3, PT, R35, R2, PT ;  /* 0x000000022300720c */ /* 0x000fe20003f66270 */
[----:B------:R-:W-:-:S03]  /*1020*/  @!P1 FMUL.FTZ R17, R17, 0.16666667163372039795 ;  /* 0x3e2aaaab11119820 */ /* 0x000fc60000410000 */
[----:B------:R-:W-:Y:S02]  /*1030*/  @!P5 FMUL.FTZ R27, R27, 0.16666667163372039795 ;  /* 0x3e2aaaab1b1bd820 */ /* 0x000fe40000410000 */
[----:B------:R-:W-:-:S03]  /*1040*/  @!P1 FSEL R17, R17, RZ, P2 ;  /* 0x000000ff11119208 */ /* 0x000fc60001000000 */
[----:B------:R-:W-:Y:S02]  /*1050*/  @!P5 FSEL R27, R27, RZ, P0 ;  /* 0x000000ff1b1bd208 */ /* 0x000fe40000000000 */
[----:B------:R-:W-:Y:S02]  /*1060*/  @!P4 F2FP.F16.F32.PACK_AB R7, RZ, R3 ;  /* 0x00000003ff07c23e */ /* 0x000fe400000000ff */
[----:B------:R-:W-:Y:S02]  /*1070*/  @!P6 F2FP.F16.F32.PACK_AB R8, RZ, R11 ;  /* 0x0000000bff08e23e */ /* 0x000fe400000000ff */
[----:B------:R-:W-:Y:S02]  /*1080*/  @!P1 F2FP.F16.F32.PACK_AB R9, RZ, R17 ;  /* 0x00000011ff09923e */ /* 0x000fe400000000ff */
[----:B------:R-:W-:Y:S01]  /*1090*/  @!P5 F2FP.F16.F32.PACK_AB R10, RZ, R27 ;  /* 0x0000001bff0ad23e */ /* 0x000fe200000000ff */
        /* <DEDUP_REMOVED lines=13> */
.L_x_1694:
[----:B------:R-:W-:-:S13]  /*1170*/  ISETP.GE.AND P0, PT, R35, R2, PT ;  /* 0x000000022300720c */ /* 0x000fda0003f06270 */
[----:B------:R-:W-:Y:S05]  /*1180*/  @P0 BRA `(.L_x_1696) ;  /* 0x0000000000300947 */ /* 0x000fea0003800000 */
[----:B0-----:R-:W0:Y:S01]  /*1190*/  LDC.64 R4, c[0x0][0x230] ;  /* 0x00008c00ff047b82 */ /* 0x001e220000000a00 */
[----:B------:R-:W-:Y:S02]  /*11a0*/  IMAD.IADD R3, R0, 0x1, R35 ;  /* 0x0000000100037824 */ /* 0x000fe400078e0223 */
[----:B------:R-:W-:Y:S02]  /*11b0*/  VIADD R35, R35, 0x80 ;  /* 0x0000008023237836 */ /* 0x000fe40000000000 */
[----:B0-----:R-:W-:-:S05]  /*11c0*/  IMAD.WIDE.U32 R4, R3, 0x2, R4 ;  /* 0x0000000203047825 */ /* 0x001fca00078e0004 */
[----:B------:R1:W-:Y:S02]  /*11d0*/  STG.E.U16 desc[UR4][R4.64], R6 ;  /* 0x0000000604007986 */ /* 0x0003e4000c101504 */
.L_x_1695:
[----:B------:R-:W-:-:S13]  /*11e0*/  ISETP.GE.AND P0, PT, R35, R2, PT ;  /* 0x000000022300720c */ /* 0x000fda0003f06270 */
[----:B------:R-:W-:Y:S05]  /*11f0*/  @P0 BRA `(.L_x_1697) ;  /* 0x0000000000340947 */ /* 0x000fea0003800000 */
[----:B01----:R-:W0:Y:S01]  /*1200*/  LDC.64 R4, c[0x0][0x230] ;  /* 0x00008c00ff047b82 */ /* 0x003e220000000a00 */
[----:B------:R-:W-:Y:S02]  /*1210*/  IMAD.IADD R3, R0, 0x1, R35 ;  /* 0x0000000100037824 */ /* 0x000fe400078e0223 */
[----:B------:R-:W-:Y:S02]  /*1220*/  VIADD R35, R35, 0x80 ;  /* 0x0000008023237836 */ /* 0x000fe40000000000 */
[----:B0-----:R-:W-:-:S05]  /*1230*/  IMAD.WIDE.U32 R4, R3, 0x2, R4 ;  /* 0x0000000203047825 */ /* 0x001fca00078e0004 */
[----:B------:R1:W-:Y:S02]  /*1240*/  STG.E.U16 desc[UR4][R4.64], R7 ;  /* 0x0000000704007986 */ /* 0x0003e4000c101504 */
.L_x_1696:
        /* <DEDUP_REMOVED lines=8> */
.L_x_1697:
[----:B------:R-:W-:Y:S05]  /*12d0*/  BSYNC B1 ;  /* 0x0000000000017941 */ /* 0x000fea0003800000 */
.L_x_1693:
[----:B------:R-:W-:-:S13]  /*12e0*/  ISETP.GE.AND P0, PT, R35, R2, PT ;  /* 0x000000022300720c */ /* 0x000fda0003f06270 */
[----:B012---:R-:W0:Y:S01]  /*12f0*/  @!P0 LDC.64 R4, c[0x0][0x230] ;  /* 0x00008c00ff048b82 */ /* 0x007e220000000a00 */
[----:B------:R-:W-:Y:S02]  /*1300*/  @!P0 IMAD.IADD R3, R0, 0x1, R35 ;  /* 0x0000000100038824 */ /* 0x000fe400078e0223 */
[----:B------:R-:W-:Y:S02]  /*1310*/  @!P0 VIADD R35, R35, 0x80 ;  /* 0x0000008023238836 */ /* 0x000fe40000000000 */
[----:B0-----:R-:W-:-:S05]  /*1320*/  @!P0 IMAD.WIDE.U32 R4, R3, 0x2, R4 ;  /* 0x0000000203048825 */ /* 0x001fca00078e0004 */
[----:B------:R2:W-:Y:S02]  /*1330*/  @!P0 STG.E.U16 desc[UR4][R4.64], R9 ;  /* 0x0000000904008986 */ /* 0x0005e4000c101504 */
.L_x_1698:
[----:B------:R-:W-:Y:S05]  /*1340*/  BSYNC B0 ;  /* 0x0000000000007941 */ /* 0x000fea0003800000 */
.L_x_1692:
        /* <DEDUP_REMOVED lines=8> */
.L_x_1699:
        /* <DEDUP_REMOVED lines=11> */
.L_x_5825:


//--------------------- .text._ZN2at6native29vectorized_elementwise_kernelILi4EZZZNS0_68_GLOBAL__N__08176361_30_ActivationHardsigmoidKernel_cu_f5210f67_354627hardsigmoid_backward_kernelERNS_18TensorIteratorBaseEENKUlvE_clEvENKUlvE1_clEvEUlN3c104HalfES8_E_St5arrayIPcLm3EEEEviT0_T1_ --------------------------
	.section	.text._ZN2at6native29vectorized_elementwise_kernelILi4EZZZNS0_68_GLOBAL__N__08176361_30_ActivationHardsigmoidKernel_cu_f5210f67_354627hardsigmoid_backward_kernelERNS_18TensorIteratorBaseEENKUlvE_clEvENKUlvE1_clEvEUlN3c104HalfES8_E_St5arrayIPcLm3EEEEviT0_T1_,"ax",@progbits
	.align	128
        .global         _ZN2at6native29vectorized_elementwise_kernelILi4EZZZNS0_68_GLOBAL__N__08176361_30_ActivationHardsigmoidKernel_cu_f5210f67_354627hardsigmoid_backward_kernelERNS_18TensorIteratorBaseEENKUlvE_clEvENKUlvE1_clEvEUlN3c104HalfES8_E_St5arrayIPcLm3EEEEviT0_T1_
        .type           _ZN2at6native29vectorized_elementwise_kernelILi4EZZZNS0_68_GLOBAL__N__08176361_30_ActivationHardsigmoidKernel_cu_f5210f67_354627hardsigmoid_backward_kernelERNS_18TensorIteratorBaseEENKUlvE_clEvENKUlvE1_clEvEUlN3c104HalfES8_E_St5arrayIPcLm3EEEEviT0_T1_,@function
        .size           _ZN2at6native29vectorized_elementwise_kernelILi4EZZZNS0_68_GLOBAL__N__08176361_30_ActivationHardsigmoidKernel_cu_f5210f67_354627hardsigmoid_backward_kernelERNS_18TensorIteratorBaseEENKUlvE_clEvENKUlvE1_clEvEUlN3c104HalfES8_E_St5arrayIPcLm3EEEEviT0_T1_,(.L_x_5826 - _ZN2at6native29vectorized_elementwise_kernelILi4EZZZNS0_68_GLOBAL__N__08176361_30_ActivationHardsigmoidKernel_cu_f5210f67_354627hardsigmoid_backward_kernelERNS_18TensorIteratorBaseEENKUlvE_clEvENKUlvE1_clEvEUlN3c104HalfES8_E_St5arrayIPcLm3EEEEviT0_T1_)
        .other          _ZN2at6native29vectorized_elementwise_kernelILi4EZZZNS0_68_GLOBAL__N__08176361_30_ActivationHardsigmoidKernel_cu_f5210f67_354627hardsigmoid_backward_kernelERNS_18TensorIteratorBaseEENKUlvE_clEvENKUlvE1_clEvEUlN3c104HalfES8_E_St5arrayIPcLm3EEEEviT0_T1_,@"STO_CUDA_ENTRY STV_DEFAULT"
_ZN2at6native29vectorized_elementwise_kernelILi4EZZZNS0_68_GLOBAL__N__08176361_30_ActivationHardsigmoidKernel_cu_f5210f67_354627hardsigmoid_backward_kernelERNS_18TensorIteratorBaseEENKUlvE_clEvENKUlvE1_clEvEUlN3c104HalfES8_E_St5arrayIPcLm3EEEEviT0_T1_:
.text._ZN2at6native29vectorized_elementwise_kernelILi4EZZZNS0_68_GLOBAL__N__08176361_30_ActivationHardsigmoidKernel_cu_f5210f67_354627hardsigmoid_backward_kernelERNS_18TensorIteratorBaseEENKUlvE_clEvENKUlvE1_clEvEUlN3c104HalfES8_E_St5arrayIPcLm3EEEEviT0_T1_:
        /* <DEDUP_REMOVED lines=14> */
[----:B------:R-:W2:Y:S04]  /*00e0*/  LDG.E.64 R16, desc[UR4][R12.64] ;  /* 0x000000040c107981 */ /* 0x000ea8000c1e1b00 */
[----:B------:R0:W3:Y:S01]  /*00f0*/  LDG.E.64 R8, desc[UR4][R12.64+0x400] ;  /* 0x000400040c087981 */ /* 0x0000e2000c1e1b00 */
[----:B------:R-:W-:-:S05]  /*0100*/  IMAD.WIDE.U32 R10, R4, 0x8, R2 ;  /* 0x00000008040a7825 */ /* 0x000fca00078e0002 */
[----:B------:R-:W4:Y:S04]  /*0110*/  LDG.E.64 R2, desc[UR4][R10.64] ;  /* 0x000000040a027981 */ /* 0x000f28000c1e1b00 */
[----:B------:R1:W5:Y:S01]  /*0120*/  LDG.E.64 R6, desc[UR4][R10.64+0x400] ;  /* 0x000400040a067981 */ /* 0x000362000c1e1b00 */
[----:B0-----:R-:W0:Y:S02]  /*0130*/  LDC.64 R12, c[0x0][0x230] ;  /* 0x00008c00ff0c7b82 */ /* 0x001e240000000a00 */
[----:B0-----:R-:W-:-:S04]  /*0140*/  IMAD.WIDE.U32 R12, R0, 0x2, R12 ;  /* 0x00000002000c7825 */ /* 0x001fc800078e000c */
[--C-:B--2---:R-:W-:Y:S02]  /*0150*/  HADD2.F32 R5, -RZ, R16.reuse.H0_H0 ;  /* 0x20000010ff057230 */ /* 0x104fe40000004100 */
[----:B------:R-:W-:-:S03]  /*0160*/  HADD2.F32 R14, -RZ, R16.H1_H1 ;  /* 0x30000010ff0e7230 */ /* 0x000fc60000004100 */
[C---:B------:R-:W-:Y:S02]  /*0170*/  FSETP.GT.FTZ.AND P3, PT, R5.reuse, -3, PT ;  /* 0xc04000000500780b */ /* 0x040fe40003f74000 */
[----:B------:R-:W-:Y:S01]  /*0180*/  FSETP.GEU.FTZ.AND P1, PT, R5, 3, PT ;  /* 0x404000000500780b */ /* 0x000fe20003f3e000 */
[--C-:B----4-:R-:W-:Y:S01]  /*0190*/  HADD2.F32 R5, -RZ, R2.reuse.H0_H0 ;  /* 0x20000002ff057230 */ /* 0x110fe20000004100 */
[C---:B------:R-:W-:Y:S01]  /*01a0*/  FSETP.GT.FTZ.AND P4, PT, R14.reuse, -3, PT ;  /* 0xc04000000e00780b */ /* 0x040fe20003f94000 */
[----:B-1----:R-:W-:Y:S01]  /*01b0*/  HADD2.F32 R10, -RZ, R2.H1_H1 ;  /* 0x30000002ff0a7230 */ /* 0x002fe20000004100 */
[----:B------:R-:W-:Y:S01]  /*01c0*/  FSETP.GEU.FTZ.AND P2, PT, R14, 3, PT ;  /* 0x404000000e00780b */ /* 0x000fe20003f5e000 */
[--C-:B------:R-:W-:Y:S02]  /*01d0*/  HADD2.F32 R15, -RZ, R17.reuse.H0_H0 ;  /* 0x20000011ff0f7230 */ /* 0x100fe40000004100 */
[----:B------:R-:W-:Y:S01]  /*01e0*/  FMUL.FTZ R2, R5, 0.16666667163372039795 ;  /* 0x3e2aaaab05027820 */ /* 0x000fe20000410000 */
[----:B------:R-:W-:Y:S01]  /*01f0*/  HADD2.F32 R14, -RZ, R17.H1_H1 ;  /* 0x30000011ff0e7230 */ /* 0x000fe20000004100 */
[----:B------:R-:W-:Y:S01]  /*0200*/  PLOP3.LUT P3, PT, P3, P1, PT, 0x20, 0x0 ;  /* 0x000000000000781c */ /* 0x000fe20001f62470 */
[----:B---3--:R-:W-:-:S02]  /*0210*/  HADD2.F32 R11, -RZ, R8.H0_H0 ;  /* 0x20000008ff0b7230 */ /* 0x008fc40000004100 */
[----:B------:R-:W-:Y:S01]  /*0220*/  FMUL.FTZ R10, R10, 0.16666667163372039795 ;  /* 0x3e2aaaab0a0a7820 */ /* 0x000fe20000410000 */
[----:B------:R-:W-:Y:S01]  /*0230*/  PLOP3.LUT P4, PT, P4, P2, PT, 0x20, 0x0 ;  /* 0x000000000000781c */ /* 0x000fe20002784470 */
[----:B------:R-:W-:Y:S01]  /*0240*/  HADD2.F32 R8, -RZ, R8.H1_H1 ;  /* 0x30000008ff087230 */ /* 0x000fe20000004100 */
[----:B------:R-:W-:Y:S01]  /*0250*/  FSEL R2, R2, RZ, P3 ;  /* 0x000000ff02027208 */ /* 0x000fe20001800000 */
[----:B------:R-:W-:Y:S01]  /*0260*/  HADD2.F32 R5, -RZ, R9.H0_H0 ;  /* 0x20000009ff057230 */ /* 0x000fe20000004100 */
[C---:B------:R-:W-:Y:S02]  /*0270*/  FSETP.GT.FTZ.AND P6, PT, R15.reuse, -3, PT ;  /* 0xc04000000f00780b */ /* 0x040fe40003fd4000 */
[----:B------:R-:W-:Y:S02]  /*0280*/  FSETP.GEU.FTZ.AND P5, PT, R15, 3, PT ;  /* 0x404000000f00780b */ /* 0x000fe40003fbe000 */
[C---:B------:R-:W-:Y:S02]  /*0290*/  FSETP.GT.FTZ.AND P0, PT, R14.reuse, -3, PT ;  /* 0xc04000000e00780b */ /* 0x040fe40003f14000 */
[----:B------:R-:W-:-:S02]  /*02a0*/  FSETP.GEU.FTZ.AND P1, PT, R14, 3, PT ;  /* 0x404000000e00780b */ /* 0x000fc40003f3e000 */
[C---:B------:R-:W-:Y:S02]  /*02b0*/  FSETP.GT.FTZ.AND P2, PT, R11.reuse, -3, PT ;  /* 0xc04000000b00780b */ /* 0x040fe40003f54000 */
[----:B------:R-:W-:Y:S01]  /*02c0*/  FSETP.GEU.FTZ.AND P3, PT, R11, 3, PT ;  /* 0x404000000b00780b */ /* 0x000fe20003f7e000 */
[----:B------:R-:W-:Y:S01]  /*02d0*/  HADD2.F32 R9, -RZ, R9.H1_H1 ;  /* 0x30000009ff097230 */ /* 0x000fe20000004100 */
[----:B------:R-:W-:Y:S02]  /*02e0*/  FSEL R11, R10, RZ, P4 ;  /* 0x000000ff0a0b7208 */ /* 0x000fe40002000000 */
[----:B------:R-:W-:Y:S02]  /*02f0*/  PLOP3.LUT P5, PT, P6, P5, PT, 0x20, 0x0 ;  /* 0x000000000000781c */ /* 0x000fe400037aa470 */
[----:B------:R-:W-:Y:S02]  /*0300*/  PLOP3.LUT P1, PT, P0, P1, PT, 0x20, 0x0 ;  /* 0x000000000000781c */ /* 0x000fe40000722470 */
[----:B------:R-:W-:-:S02]  /*0310*/  PLOP3.LUT P3, PT, P2, P3, PT, 0x20, 0x0 ;  /* 0x000000000000781c */ /* 0x000fc40001766470 */
[C---:B------:R-:W-:Y:S02]  /*0320*/  FSETP.GT.FTZ.AND P4, PT, R8.reuse, -3, PT ;  /* 0xc04000000800780b */ /* 0x040fe40003f94000 */
[----:B------:R-:W-:Y:S02]  /*0330*/  FSETP.GEU.FTZ.AND P6, PT, R8, 3, PT ;  /* 0x404000000800780b */ /* 0x000fe40003fde000 */
[C---:B------:R-:W-:Y:S02]  /*0340*/  FSETP.GT.FTZ.AND P0, PT, R5.reuse, -3, PT ;  /* 0xc04000000500780b */ /* 0x040fe40003f14000 */
[----:B------:R-:W-:Y:S02]  /*0350*/  FSETP.GEU.FTZ.AND P2, PT, R5, 3, PT ;  /* 0x404000000500780b */ /* 0x000fe40003f5e000 */
[----:B------:R-:W-:Y:S02]  /*0360*/  PLOP3.LUT P4, PT, P4, P6, PT, 0x20, 0x0 ;  /* 0x000000000000781c */ /* 0x000fe4000278c470 */
[----:B------:R-:W-:Y:S01]  /*0370*/  PLOP3.LUT P0, PT, P0, P2, PT, 0x20, 0x0 ;  /* 0x000000000000781c */ /* 0x000fe20000704470 */
[----:B------:R-:W-:Y:S01]  /*0380*/  HADD2.F32 R0, -RZ, R3.H0_H0 ;  /* 0x20000003ff007230 */ /* 0x000fe20000004100 */
[C---:B------:R-:W-:Y:S01]  /*0390*/  FSETP.GT.FTZ.AND P6, PT, R9.reuse, -3, PT ;  /* 0xc04000000900780b */ /* 0x040fe20003fd4000 */
[----:B-----5:R-:W-:Y:S01]  /*03a0*/  HADD2.F32 R8, -RZ, R6.H0_H0 ;  /* 0x20000006ff087230 */ /* 0x020fe20000004100 */
[----:B------:R-:W-:Y:S01]  /*03b0*/  FSETP.GEU.FTZ.AND P2, PT, R9, 3, PT ;  /* 0x404000000900780b */ /* 0x000fe20003f5e000 */
[----:B------:R-:W-:-:S02]  /*03c0*/  HADD2.F32 R9, -RZ, R7.H0_H0 ;  /* 0x20000007ff097230 */ /* 0x000fc40000004100 */
[----:B------:R-:W-:Y:S02]  /*03d0*/  HADD2.F32 R3, -RZ, R3.H1_H1 ;  /* 0x30000003ff037230 */ /* 0x000fe40000004100 */
        /* <DEDUP_REMOVED lines=14> */
[----:B------:R-:W-:Y:S01]  /*04c0*/  FSEL R10, R10, RZ, P6 ;  /* 0x000000ff0a0a7208 */ /* 0x000fe20003000000 */
[----:B------:R-:W-:Y:S01]  /*04d0*/  IMAD.WIDE R4, R4, 0x8, R12 ;  /* 0x0000000804047825 */ /* 0x000fe200078e020c */
[----:B------:R-:W-:-:S02]  /*04e0*/  F2FP.F16.F32.PACK_AB R2, R11, R2 ;  /* 0x000000020b02723e */ /* 0x000fc400000000ff */
[----:B------:R-:W-:Y:S02]  /*04f0*/  F2FP.F16.F32.PACK_AB R3, R3, R0 ;  /* 0x000000000303723e */ /* 0x000fe400000000ff */
[----:B------:R-:W-:Y:S02]  /*0500*/  F2FP.F16.F32.PACK_AB R8, R7, R8 ;  /* 0x000000080708723e */ /* 0x000fe400000000ff */
[----:B------:R-:W-:Y:S01]  /*0510*/  F2FP.F16.F32.PACK_AB R9, R10, R9 ;  /* 0x000000090a09723e */ /* 0x000fe200000000ff */
[----:B------:R-:W-:Y:S04]  /*0520*/  STG.E.64 desc[UR4][R4.64], R2 ;  /* 0x0000000204007986 */ /* 0x000fe8000c101b04 */
[----:B------:R-:W-:Y:S01]  /*0530*/  STG.E.64 desc[UR4][R4.64+0x400], R8 ;  /* 0x0004000804007986 */ /* 0x000fe2000c101b04 */
[----:B------:R-:W-:Y:S05]  /*0540*/  EXIT ;  /* 0x000000000000794d */ /* 0x000fea0003800000 */
.L_x_1700:
        /* <DEDUP_REMOVED lines=188> */
.L_x_1703:
[----:B------:R-:W-:-:S13]  /*1110*/  ISETP.GE.AND P0, PT, R35, R2, PT ;  /* 0x000000022300720c */ /* 0x000fda0003f06270 */
[----:B------:R-:W-:Y:S05]  /*1120*/  @P0 BRA `(.L_x_1705) ;  /* 0x0000000000300947 */ /* 0x000fea0003800000 */
[----:B0-----:R-:W0:Y:S01]  /*1130*/  LDC.64 R4, c[0x0][0x230] ;  /* 0x00008c00ff047b82 */ /* 0x001e220000000a00 */
[----:B------:R-:W-:Y:S02]  /*1140*/  IMAD.IADD R3, R0, 0x1, R35 ;  /* 0x0000000100037824 */ /* 0x000fe400078e0223 */
[----:B------:R-:W-:Y:S02]  /*1150*/  VIADD R35, R35, 0x80 ;  /* 0x0000008023237836 */ /* 0x000fe40000000000 */
[----:B0-----:R-:W-:-:S05]  /*1160*/  IMAD.WIDE.U32 R4, R3, 0x2, R4 ;  /* 0x0000000203047825 */ /* 0x001fca00078e0004 */
[----:B------:R1:W-:Y:S02]  /*1170*/  STG.E.U16 desc[UR4][R4.64], R6 ;  /* 0x0000000604007986 */ /* 0x0003e4000c101504 */
.L_x_1704:
[----:B------:R-:W-:-:S13]  /*1180*/  ISETP.GE.AND P0, PT, R35, R2, PT ;  /* 0x000000022300720c */ /* 0x000fda0003f06270 */
[----:B------:R-:W-:Y:S05]  /*1190*/  @P0 BRA `(.L_x_1706) ;  /* 0x0000000000340947 */ /* 0x000fea0003800000 */
[----:B01----:R-:W0:Y:S01]  /*11a0*/  LDC.64 R4, c[0x0][0x230] ;  /* 0x00008c00ff047b82 */ /* 0x003e220000000a00 */
[----:B------:R-:W-:Y:S02]  /*11b0*/  IMAD.IADD R3, R0, 0x1, R35 ;  /* 0x0000000100037824 */ /* 0x000fe400078e0223 */
[----:B------:R-:W-:Y:S02]  /*11c0*/  VIADD R35, R35, 0x80 ;  /* 0x0000008023237836 */ /* 0x000fe40000000000 */
[----:B0-----:R-:W-:-:S05]  /*11d0*/  IMAD.WIDE.U32 R4, R3, 0x2, R4 ;  /* 0x0000000203047825 */ /* 0x001fca00078e0004 */
[----:B------:R1:W-:Y:S02]  /*11e0*/  STG.E.U16 desc[UR4][R4.64], R7 ;  /* 0x0000000704007986 */ /* 0x0003e4000c101504 */
.L_x_1705:
        /* <DEDUP_REMOVED lines=8> */
.L_x_1706:
[----:B------:R-:W-:Y:S05]  /*1270*/  BSYNC B1 ;  /* 0x0000000000017941 */ /* 0x000fea0003800000 */
.L_x_1702:
[----:B------:R-:W-:-:S13]  /*1280*/  ISETP.GE.AND P0, PT, R35, R2, PT ;  /* 0x000000022300720c */ /* 0x000fda0003f06270 */
[----:B012---:R-:W0:Y:S01]  /*1290*/  @!P0 LDC.64 R4, c[0x0][0x230] ;  /* 0x00008c00ff048b82 */ /* 0x007e220000000a00 */
[----:B------:R-:W-:Y:S02]  /*12a0*/  @!P0 IMAD.IADD R3, R0, 0x1, R35 ;  /* 0x0000000100038824 */ /* 0x000fe400078e0223 */
[----:B------:R-:W-:Y:S02]  /*12b0*/  @!P0 VIADD R35, R35, 0x80 ;  /* 0x0000008023238836 */ /* 0x000fe40000000000 */
[----:B0-----:R-:W-:-:S05]  /*12c0*/  @!P0 IMAD.WIDE.U32 R4, R3, 0x2, R4 ;  /* 0x0000000203048825 */ /* 0x001fca00078e0004 */
[----:B------:R2:W-:Y:S02]  /*12d0*/  @!P0 STG.E.U16 desc[UR4][R4.64], R9 ;  /* 0x0000000904008986 */ /* 0x0005e4000c101504 */
.L_x_1707:
[----:B------:R-:W-:Y:S05]  /*12e0*/  BSYNC B0 ;  /* 0x0000000000007941 */ /* 0x000fea0003800000 */
.L_x_1701:
        /* <DEDUP_REMOVED lines=8> */
.L_x_1708:
        /* <DEDUP_REMOVED lines=9> */
.L_x_5826:


//--------------------- .text._ZN2at6native29vectorized_elementwise_kernelILi8EZZZNS0_68_GLOBAL__N__08176361_30_ActivationHardsigmoidKernel_cu_f5210f67_354627hardsigmoid_backward_kernelERNS_18TensorIteratorBaseEENKUlvE_clEvENKUlvE1_clEvEUlN3c104HalfES8_E_St5arrayIPcLm3EEEEviT0_T1_ --------------------------
	.section	.text._ZN2at6native29vectorized_elementwise_kernelILi8EZZZNS0_68_GLOBAL__N__08176361_30_ActivationHardsigmoidKernel_cu_f5210f67_354627hardsigmoid_backward_kernelERNS_18TensorIteratorBaseEENKUlvE_clEvENKUlvE1_clEvEUlN3c104HalfES8_E_St5arrayIPcLm3EEEEviT0_T1_,"ax",@progbits
	.align	128
        .global         _ZN2at6native29vectorized_elementwise_kernelILi8EZZZNS0_68_GLOBAL__N__08176361_30_ActivationHardsigmoidKernel_cu_f5210f67_354627hardsigmoid_backward_kernelERNS_18TensorIteratorBaseEENKUlvE_clEvENKUlvE1_clEvEUlN3c104HalfES8_E_St5arrayIPcLm3EEEEviT0_T1_
        .type           _ZN2at6native29vectorized_elementwise_kernelILi8EZZZNS0_68_GLOBAL__N__08176361_30_ActivationHardsigmoidKernel_cu_f5210f67_354627hardsigmoid_backward_kernelERNS_18TensorIteratorBaseEENKUlvE_clEvENKUlvE1_clEvEUlN3c104HalfES8_E_St5arrayIPcLm3EEEEviT0_T1_,@function
        .size           _ZN2at6native29vectorized_elementwise_kernelILi8EZZZNS0_68_GLOBAL__N__08176361_30_ActivationHardsigmoidKernel_cu_f5210f67_354627hardsigmoid_backward_kernelERNS_18TensorIteratorBaseEENKUlvE_clEvENKUlvE1_clEvEUlN3c104HalfES8_E_St5arrayIPcLm3EEEEviT0_T1_,(.L_x_5827 - _ZN2at6native29vectorized_elementwise_kernelILi8EZZZNS0_68_GLOBAL__N__08176361_30_ActivationHardsigmoidKernel_cu_f5210f67_354627hardsigmoid_backward_kernelERNS_18TensorIteratorBaseEENKUlvE_clEvENKUlvE1_clEvEUlN3c104HalfES8_E_St5arrayIPcLm3EEEEviT0_T1_)
        .other          _ZN2at6native29vectorized_elementwise_kernelILi8EZZZNS0_68_GLOBAL__N__08176361_30_ActivationHardsigmoidKernel_cu_f5210f67_354627hardsigmoid_backward_kernelERNS_18TensorIteratorBaseEENKUlvE_clEvENKUlvE1_clEvEUlN3c104HalfES8_E_St5arrayIPcLm3EEEEviT0_T1_,@"STO_CUDA_ENTRY STV_DEFAULT"
_ZN2at6native29vectorized_elementwise_kernelILi8EZZZNS0_68_GLOBAL__N__08176361_30_ActivationHardsigmoidKernel_cu_f5210f67_354627hardsigmoid_backward_kernelERNS_18TensorIteratorBaseEENKUlvE_clEvENKUlvE1_clEvEUlN3c104HalfES8_E_St5arrayIPcLm3EEEEviT0_T1_:
.text._ZN2at6native29vectorized_elementwise_kernelILi8EZZZNS0_68_GLOBAL__N__08176361_30_ActivationHardsigmoidKernel_cu_f5210f67_354627hardsigmoid_backward_kernelERNS_18TensorIteratorBaseEENKUlvE_clEvENKUlvE1_clEvEUlN3c104HalfES8_E_St5arrayIPcLm3EEEEviT0_T1_:
        /* <DEDUP_REMOVED lines=17> */
[--C-:B--2---:R-:W-:Y:S02]  /*0110*/  HADD2.F32 R3, -RZ, R8.reuse.H0_H0 ;  /* 0x20000008ff037230 */ /* 0x104fe40000004100 */
[----:B------:R-:W-:Y:S02]  /*0120*/  HADD2.F32 R12, -RZ, R8.H1_H1 ;  /* 0x30000008ff0c7230 */ /* 0x000fe40000004100 */
[--C-:B------:R-:W-:Y:S01]  /*0130*/  HADD2.F32 R13, -RZ, R9.reuse.H0_H0 ;  /* 0x20000009ff0d7230 */ /* 0x100fe20000004100 */
[C---:B------:R-:W-:Y:S01]  /*0140*/  FSETP.GT.FTZ.AND P3, PT, R3.reuse, -3, PT ;  /* 0xc04000000300780b */ /* 0x040fe20003f74000 */
[----:B------:R-:W-:Y:S01]  /*0150*/  HADD2.F32 R14, -RZ, R9.H1_H1 ;  /* 0x30000009ff0e7230 */ /* 0x000fe20000004100 */
[----:B------:R-:W-:Y:S01]  /*0160*/  FSETP.GEU.FTZ.AND P1, PT, R3, 3, PT ;  /* 0x404000000300780b */ /* 0x000fe20003f3e000 */
[----:B------:R-:W0:Y:S01]  /*0170*/  LDC.64 R8, c[0x0][0x230] ;  /* 0x00008c00ff087b82 */ /* 0x000e220000000a00 */
[----:B------:R-:W-:Y:S01]  /*0180*/  HADD2.F32 R15, -RZ, R10.H0_H0 ;  /* 0x2000000aff0f7230 */ /* 0x000fe20000004100 */
[C---:B------:R-:W-:Y:S01]  /*0190*/  FSETP.GT.FTZ.AND P4, PT, R12.reuse, -3, PT ;  /* 0xc04000000c00780b */ /* 0x040fe20003f94000 */
[--C-:B---3--:R-:W-:Y:S01]  /*01a0*/  HADD2.F32 R3, -RZ, R4.reuse.H0_H0 ;  /* 0x20000004ff037230 */ /* 0x108fe20000004100 */
[----:B------:R-:W-:Y:S01]  /*01b0*/  FSETP.GEU.FTZ.AND P2, PT, R12, 3, PT ;  /* 0x404000000c00780b */ /* 0x000fe20003f5e000 */
[----:B------:R-:W-:Y:S01]  /*01c0*/  HADD2.F32 R4, -RZ, R4.H1_H1 ;  /* 0x30000004ff047230 */ /* 0x000fe20000004100 */
[----:B------:R-:W-:Y:S01]  /*01d0*/  PLOP3.LUT P3, PT, P3, P1, PT, 0x20, 0x0 ;  /* 0x000000000000781c */ /* 0x000fe20001f62470 */
[----:B------:R-:W-:-:S02]  /*01e0*/  HADD2.F32 R16, -RZ, R11.H0_H0 ;  /* 0x2000000bff107230 */ /* 0x000fc40000004100 */
[----:B------:R-:W-:Y:S01]  /*01f0*/  FMUL.FTZ R3, R3, 0.16666667163372039795 ;  /* 0x3e2aaaab03037820 */ /* 0x000fe20000410000 */
[----:B------:R-:W-:Y:S02]  /*0200*/  HADD2.F32 R17, -RZ, R11.H1_H1 ;  /* 0x3000000bff117230 */ /* 0x000fe40000004100 */
[----:B------:R-:W-:Y:S01]  /*0210*/  FMUL.FTZ R11, R4, 0.16666667163372039795 ;  /* 0x3e2aaaab040b7820 */ /* 0x000fe20000410000 */
[----:B------:R-:W-:Y:S01]  /*0220*/  PLOP3.LUT P4, PT, P4, P2, PT, 0x20, 0x0 ;  /* 0x000000000000781c */ /* 0x000fe20002784470 */
[----:B------:R-:W-:Y:S01]  /*0230*/  HADD2.F32 R10, -RZ, R10.H1_H1 ;  /* 0x3000000aff0a7230 */ /* 0x000fe20000004100 */
[----:B------:R-:W-:Y:S01]  /*0240*/  FSEL R4, R3, RZ, P3 ;  /* 0x000000ff03047208 */ /* 0x000fe20001800000 */
[--C-:B------:R-:W-:Y:S01]  /*0250*/  HADD2.F32 R12, -RZ, R7.reuse.H0_H0 ;  /* 0x20000007ff0c7230 */ /* 0x100fe20000004100 */
[C---:B------:R-:W-:Y:S02]  /*0260*/  FSETP.GT.FTZ.AND P6, PT, R13.reuse, -3, PT ;  /* 0xc04000000d00780b */ /* 0x040fe40003fd4000 */
[----:B------:R-:W-:Y:S01]  /*0270*/  FSETP.GEU.FTZ.AND P5, PT, R13, 3, PT ;  /* 0x404000000d00780b */ /* 0x000fe20003fbe000 */
[----:B------:R-:W-:Y:S01]  /*0280*/  HADD2.F32 R13, -RZ, R7.H1_H1 ;  /* 0x30000007ff0d7230 */ /* 0x000fe20000004100 */
[----:B------:R-:W-:Y:S01]  /*0290*/  FSETP.GT.FTZ.AND P0, PT, R14, -3, PT ;  /* 0xc04000000e00780b */ /* 0x000fe20003f14000 */
[----:B------:R-:W-:Y:S01]  /*02a0*/  FMUL.FTZ R12, R12, 0.16666667163372039795 ;  /* 0x3e2aaaab0c0c7820 */ /* 0x000fe20000410000 */
[----:B------:R-:W-:-:S02]  /*02b0*/  FSETP.GEU.FTZ.AND P1, PT, R14, 3, PT ;  /* 0x404000000e00780b */ /* 0x000fc40003f3e000 */
[C---:B------:R-:W-:Y:S01]  /*02c0*/  FSETP.GT.FTZ.AND P2, PT, R15.reuse, -3, PT ;  /* 0xc04000000f00780b */ /* 0x040fe20003f54000 */
[----:B0-----:R-:W-:Y:S01]  /*02d0*/  IMAD.WIDE.U32 R8, R0, 0x2, R8 ;  /* 0x0000000200087825 */ /* 0x001fe200078e0008 */
[----:B------:R-:W-:-:S03]  /*02e0*/  FSETP.GEU.FTZ.AND P3, PT, R15, 3, PT ;  /* 0x404000000f00780b */ /* 0x000fc60003f7e000 */
[----:B------:R-:W-:Y:S01]  /*02f0*/  FMUL.FTZ R13, R13, 0.16666667163372039795 ;  /* 0x3e2aaaab0d0d7820 */ /* 0x000fe20000410000 */
[----:B------:R-:W-:Y:S01]  /*0300*/  FSEL R11, R11, RZ, P4 ;  /* 0x000000ff0b0b7208 */ /* 0x000fe20002000000 */
[--C-:B------:R-:W-:Y:S01]  /*0310*/  HADD2.F32 R0, -RZ, R5.reuse.H0_H0 ;  /* 0x20000005ff007230 */ /* 0x100fe20000004100 */
[----:B------:R-:W-:Y:S01]  /*0320*/  PLOP3.LUT P5, PT, P6, P5, PT, 0x20, 0x0 ;  /* 0x000000000000781c */ /* 0x000fe200037aa470 */
[----:B------:R-:W-:Y:S01]  /*0330*/  HADD2.F32 R5, -RZ, R5.H1_H1 ;  /* 0x30000005ff057230 */ /* 0x000fe20000004100 */
[----:B------:R-:W-:Y:S01]  /*0340*/  PLOP3.LUT P1, PT, P0, P1, PT, 0x20, 0x0 ;  /* 0x000000000000781c */ /* 0x000fe20000722470 */
[----:B------:R-:W-:Y:S01]  /*0350*/  IMAD.WIDE R2, R2, 0x10, R8 ;  /* 0x0000001002027825 */ /* 0x000fe200078e0208 */
[----:B------:R-:W-:-:S03]  /*0360*/  PLOP3.LUT P3, PT, P2, P3, PT, 0x20, 0x0 ;  /* 0x000000000000781c */ /* 0x000fc60001766470 */
[----:B------:R-:W-:Y:S01]  /*0370*/  FMUL.FTZ R0, R0, 0.16666667163372039795 ;  /* 0x3e2aaaab00007820 */ /* 0x000fe20000410000 */
[C---:B------:R-:W-:Y:S01]  /*0380*/  FSETP.GT.FTZ.AND P4, PT, R10.reuse, -3, PT ;  /* 0xc04000000a00780b */ /* 0x040fe20003f94000 */
[----:B------:R-:W-:Y:S01]  /*0390*/  FMUL.FTZ R5, R5, 0.16666667163372039795 ;  /* 0x3e2aaaab05057820 */ /* 0x000fe20000410000 */
[----:B------:R-:W-:Y:S01]  /*03a0*/  FSETP.GEU.FTZ.AND P6, PT, R10, 3, PT ;  /* 0x404000000a00780b */ /* 0x000fe20003fde000 */
[--C-:B------:R-:W-:Y:S01]  /*03b0*/  HADD2.F32 R10, -RZ, R6.reuse.H0_H0 ;  /* 0x20000006ff0a7230 */ /* 0x100fe20000004100 */
[C---:B------:R-:W-:Y:S01]  /*03c0*/  FSETP.GT.FTZ.AND P0, PT, R16.reuse, -3, PT ;  /* 0xc04000001000780b */ /* 0x040fe20003f14000 */
[----:B------:R-:W-:Y:S01]  /*03d0*/  HADD2.F32 R6, -RZ, R6.H1_H1 ;  /* 0x30000006ff067230 */ /* 0x000fe20000004100 */
[----:B------:R-:W-:Y:S02]  /*03e0*/  FSETP.GEU.FTZ.AND P2, PT, R16, 3, PT ;  /* 0x404000001000780b */ /* 0x000fe40003f5e000 */
[----:B------:R-:W-:Y:S01]  /*03f0*/  PLOP3.LUT P4, PT, P4, P6, PT, 0x20, 0x0 ;  /* 0x000000000000781c */ /* 0x000fe2000278c470 */
[----:B------:R-:W-:Y:S01]  /*0400*/  FMUL.FTZ R10, R10, 0.16666667163372039795 ;  /* 0x3e2aaaab0a0a7820 */ /* 0x000fe20000410000 */
[----:B------:R-:W-:Y:S01]  /*0410*/  PLOP3.LUT P0, PT, P0, P2, PT, 0x20, 0x0 ;  /* 0x000000000000781c */ /* 0x000fe20000704470 */
[----:B------:R-:W-:Y:S01]  /*0420*/  FMUL.FTZ R7, R6, 0.16666667163372039795 ;  /* 0x3e2aaaab06077820 */ /* 0x000fe20000410000 */
[----:B------:R-:W-:-:S02]  /*0430*/  FSETP.GT.FTZ.AND P6, PT, R17, -3, PT ;  /* 0xc04000001100780b */ /* 0x000fc40003fd4000 */
[----:B------:R-:W-:Y:S02]  /*0440*/  FSETP.GEU.FTZ.AND P2, PT, R17, 3, PT ;  /* 0x404000001100780b */ /* 0x000fe40003f5e000 */
[----:B------:R-:W-:Y:S02]  /*0450*/  FSEL R6, R10, RZ, P3 ;  /* 0x000000ff0a067208 */ /* 0x000fe40001800000 */
[----:B------:R-:W-:Y:S02]  /*0460*/  PLOP3.LUT P6, PT, P6, P2, PT, 0x20, 0x0 ;  /* 0x000000000000781c */ /* 0x000fe400037c4470 */
[----:B------:R-:W-:Y:S02]  /*0470*/  FSEL R7, R7, RZ, P4 ;  /* 0x000000ff07077208 */ /* 0x000fe40002000000 */
[----:B------:R-:W-:Y:S02]  /*0480*/  FSEL R0, R0, RZ, P5 ;  /* 0x000000ff00007208 */ /* 0x000fe40002800000 */
[----:B------:R-:W-:-:S02]  /*0490*/  FSEL R5, R5, RZ, P1 ;  /* 0x000000ff05057208 */ /* 0x000fc40000800000 */
[----:B------:R-:W-:Y:S02]  /*04a0*/  FSEL R12, R12, RZ, P0 ;  /* 0x000000ff0c0c7208 */ /* 0x000fe40000000000 */
[----:B------:R-:W-:Y:S02]  /*04b0*/  FSEL R13, R13, RZ, P6 ;  /* 0x000000ff0d0d7208 */ /* 0x000fe40003000000 */
[----:B------:R-:W-:Y:S02]  /*04c0*/  F2FP.F16.F32.PACK_AB R6, R7, R6 ;  /* 0x000000060706723e */ /* 0x000fe400000000ff */
[----:B------:R-:W-:Y:S02]  /*04d0*/  F2FP.F16.F32.PACK_AB R4, R11, R4 ;  /* 0x000000040b04723e */ /* 0x000fe400000000ff */
[----:B------:R-:W-:Y:S02]  /*04e0*/  F2FP.F16.F32.PACK_AB R5, R5, R0 ;  /* 0x000000000505723e */ /* 0x000fe400000000ff */
[----:B------:R-:W-:-:S05]  /*04f0*/  F2FP.F16.F32.PACK_AB R7, R13, R12 ;  /* 0x0000000c0d07723e */ /* 0x000fca00000000ff */
[----:B------:R-:W-:Y:S01]  /*0500*/  STG.E.128 desc[UR4][R2.64], R4 ;  /* 0x0000000402007986 */ /* 0x000fe2000c101d04 */
[----:B------:R-:W-:Y:S05]  /*0510*/  EXIT ;  /* 0x000000000000794d */ /* 0x000fea0003800000 */
.L_x_1709:
        /* <DEDUP_REMOVED lines=188> */
.L_x_1712:
[----:B------:R-:W-:-:S13]  /*10e0*/  ISETP.GE.AND P0, PT, R35, R2, PT ;  /* 0x000000022300720c */ /* 0x000fda0003f06270 */
[----:B------:R-:W-:Y:S05]  /*10f0*/  @P0 BRA `(.L_x_1714) ;  /* 0x0000000000300947 */ /* 0x000fea0003800000 */
[----:B0-----:R-:W0:Y:S01]  /*1100*/  LDC.64 R4, c[0x0][0x230] ;  /* 0x00008c00ff047b82 */ /* 0x001e220000000a00 */
[----:B------:R-:W-:Y:S02]  /*1110*/  IMAD.IADD R3, R0, 0x1, R35 ;  /* 0x0000000100037824 */ /* 0x000fe400078e0223 */
[----:B------:R-:W-:Y:S02]  /*1120*/  VIADD R35, R35, 0x80 ;  /* 0x0000008023237836 */ /* 0x000fe40000000000 */
[----:B0-----:R-:W-:-:S05]  /*1130*/  IMAD.WIDE.U32 R4, R3, 0x2, R4 ;  /* 0x0000000203047825 */ /* 0x001fca00078e0004 */
[----:B------:R1:W-:Y:S02]  /*1140*/  STG.E.U16 desc[UR4][R4.64], R6 ;  /* 0x0000000604007986 */ /* 0x0003e4000c101504 */
.L_x_1713:
[----:B------:R-:W-:-:S13]  /*1150*/  ISETP.GE.AND P0, PT, R35, R2, PT ;  /* 0x000000022300720c */ /* 0x000fda0003f06270 */
[----:B------:R-:W-:Y:S05]  /*1160*/  @P0 BRA `(.L_x_1715) ;  /* 0x0000000000340947 */ /* 0x000fea0003800000 */
[----:B01----:R-:W0:Y:S01]  /*1170*/  LDC.64 R4, c[0x0][0x230] ;  /* 0x00008c00ff047b82 */ /* 0x003e220000000a00 */
[----:B------:R-:W-:Y:S02]  /*1180*/  IMAD.IADD R3, R0, 0x1, R35 ;  /* 0x0000000100037824 */ /* 0x000fe400078e0223 */
[----:B------:R-:W-:Y:S02]  /*1190*/  VIADD R35, R35, 0x80 ;  /* 0x0000008023237836 */ /* 0x000fe40000000000 */
[----:B0-----:R-:W-:-:S05]  /*11a0*/  IMAD.WIDE.U32 R4, R3, 0x2, R4 ;  /* 0x0000000203047825 */ /* 0x001fca00078e0004 */
[----:B------:R1:W-:Y:S02]  /*11b0*/  STG.E.U16 desc[UR4][R4.64], R7 ;  /* 0x0000000704007986 */ /* 0x0003e4000c101504 */
.L_x_1714:
        /* <DEDUP_REMOVED lines=8> */
.L_x_1715:
[----:B------:R-:W-:Y:S05]  /*1240*/  BSYNC B1 ;  /* 0x0000000000017941 */ /* 0x000fea0003800000 */
.L_x_1711:
[----:B------:R-:W-:-:S13]  /*1250*/  ISETP.GE.AND P0, PT, R35, R2, PT ;  /* 0x000000022300720c */ /* 0x000fda0003f06270 */
[----:B012---:R-:W0:Y:S01]  /*1260*/  @!P0 LDC.64 R4, c[0x0][0x230] ;  /* 0x00008c00ff048b82 */ /* 0x007e220000000a00 */
[----:B------:R-:W-:Y:S02]  /*1270*/  @!P0 IMAD.IADD R3, R0, 0x1, R35 ;  /* 0x0000000100038824 */ /* 0x000fe400078e0223 */
[----:B------:R-:W-:Y:S02]  /*1280*/  @!P0 VIADD R35, R35, 0x80 ;  /* 0x0000008023238836 */ /* 0x000fe40000000000 */
[----:B0-----:R-:W-:-:S05]  /*1290*/  @!P0 IMAD.WIDE.U32 R4, R3, 0x2, R4 ;  /* 0x0000000203048825 */ /* 0x001fca00078e0004 */
[----:B------:R2:W-:Y:S02]  /*12a0*/  @!P0 STG.E.U16 desc[UR4][R4.64], R9 ;  /* 0x0000000904008986 */ /* 0x0005e4000c101504 */
.L_x_1716:
[----:B------:R-:W-:Y:S05]  /*12b0*/  BSYNC B0 ;  /* 0x0000000000007941 */ /* 0x000fea0003800000 */
.L_x_1710:
        /* <DEDUP_REMOVED lines=8> */
.L_x_1717:
        /* <DEDUP_REMOVED lines=12> */
.L_x_5827:


//--------------------- .text._ZN2at6native18elementwise_kernelILi128ELi4EZNS0_15gpu_kernel_implIZZZNS0_68_GLOBAL__N__08176361_30_ActivationHardsigmoidKernel_cu_f5210f67_354627hardsigmoid_backward_kernelERNS_18TensorIteratorBaseEENKUlvE_clEvENKUlvE0_clEvEUlffE_EEvS5_RKT_EUliE_EEviT1_ --------------------------
	.section	.text._ZN2at6native18elementwise_kernelILi128ELi4EZNS0_15gpu_kernel_implIZZZNS0_68_GLOBAL__N__08176361_30_ActivationHardsigmoidKernel_cu_f5210f67_354627hardsigmoid_backward_kernelERNS_18TensorIteratorBaseEENKUlvE_clEvENKUlvE0_clEvEUlffE_EEvS5_RKT_EUliE_EEviT1_,"ax",@progbits
	.align	128
        .global         _ZN2at6native18elementwise_kernelILi128ELi4EZNS0_15gpu_kernel_implIZZZNS0_68_GLOBAL__N__08176361_30_ActivationHardsigmoidKernel_cu_f5210f67_354627hardsigmoid_backward_kernelERNS_18TensorIteratorBaseEENKUlvE_clEvENKUlvE0_clEvEUlffE_EEvS5_RKT_EUliE_EEviT1_
        .type           _ZN2at6native18elementwise_kernelILi128ELi4EZNS0_15gpu_kernel_implIZZZNS0_68_GLOBAL__N__08176361_30_ActivationHardsigmoidKernel_cu_f5210f67_354627hardsigmoid_backward_kernelERNS_18TensorIteratorBaseEENKUlvE_clEvENKUlvE0_clEvEUlffE_EEvS5_RKT_EUliE_EEviT1_,@function
        .size           _ZN2at6native18elementwise_kernelILi128ELi4EZNS0_15gpu_kernel_implIZZZNS0_68_GLOBAL__N__08176361_30_ActivationHardsigmoidKernel_cu_f5210f67_354627hardsigmoid_backward_kernelERNS_18TensorIteratorBaseEENKUlvE_clEvENKUlvE0_clEvEUlffE_EEvS5_RKT_EUliE_EEviT1_,(.L_x_5828 - _ZN2at6native18elementwise_kernelILi128ELi4EZNS0_15gpu_kernel_implIZZZNS0_68_GLOBAL__N__08176361_30_ActivationHardsigmoidKernel_cu_f5210f67_354627hardsigmoid_backward_kernelERNS_18TensorIteratorBaseEENKUlvE_clEvENKUlvE0_clEvEUlffE_EEvS5_RKT_EUliE_EEviT1_)
        .other          _ZN2at6native18elementwise_kernelILi128ELi4EZNS0_15gpu_kernel_implIZZZNS0_68_GLOBAL__N__08176361_30_ActivationHardsigmoidKernel_cu_f5210f67_354627hardsigmoid_backward_kernelERNS_18TensorIteratorBaseEENKUlvE_clEvENKUlvE0_clEvEUlffE_EEvS5_RKT_EUliE_EEviT1_,@"STO_CUDA_ENTRY STV_DEFAULT"
_ZN2at6native18elementwise_kernelILi128ELi4EZNS0_15gpu_kernel_implIZZZNS0_68_GLOBAL__N__08176361_30_ActivationHardsigmoidKernel_cu_f5210f67_354627hardsigmoid_backward_kernelERNS_18TensorIteratorBaseEENKUlvE_clEvENKUlvE0_clEvEUlffE_EEvS5_RKT_EUliE_EEviT1_:
.text._ZN2at6native18elementwise_kernelILi128ELi4EZNS0_15gpu_kernel_implIZZZNS0_68_GLOBAL__N__08176361_30_ActivationHardsigmoidKernel_cu_f5210f67_354627hardsigmoid_backward_kernelERNS_18TensorIteratorBaseEENKUlvE_clEvENKUlvE0_clEvEUlffE_EEvS5_RKT_EUliE_EEviT1_:
        /* <DEDUP_REMOVED lines=365> */
.L_x_1720:
[----:B------:R-:W0:Y:S01]  /*16d0*/  LDC.U8 R5, c[0x0][0x4a9] ;  /* 0x00012a40ff057b82 */ /* 0x000e220000000000 */
[----:B------:R-:W-:Y:S01]  /*16e0*/  ULDC.64 UR4, c[0x0][0x478] ;  /* 0x00011e0000047ab9 */ /* 0x000fe20000000a00 */
[----:B------:R-:W-:Y:S01]  /*16f0*/  ULDC.64 UR6, c[0x0][0x480] ;  /* 0x0001200000067ab9 */ /* 0x000fe20000000a00 */
[----:B------:R-:W-:Y:S01]  /*1700*/  IADD3 R16, P1, R16, UR4, RZ ;  /* 0x0000000410107c10 */ /* 0x000fe2000ff3e0ff */
[----:B------:R-:W-:Y:S01]  /*1710*/  BSSY B6, `(.L_x_1721) ;  /* 0x00000e0000067945 */ /* 0x000fe20003800000 */
        /* <DEDUP_REMOVED lines=15> */
[----:B--2---:R0:W1:Y:S01]  /*1810*/  I2F.S16 R19, R2 ;  /* 0x0000000200137306 */ /* 0x0040620000101400 */
[----:B------:R-:W-:Y:S05]  /*1820*/  BRA `(.L_x_1727) ;  /* 0x0000000c00387947 */ /* 0x000fea0003800000 */
.L_x_1725:
[----:B------:R-:W2:Y:S02]  /*1830*/  LDG.E.U8 R2, desc[UR36][R2.64] ;  /* 0x0000002402027981 */ /* 0x000ea4000c1e1100 */
[----:B--2---:R-:W-:Y:S01]  /*1840*/  I2FP.F32.U32 R19, R2 ;  /* 0x0000000200137245 */ /* 0x004fe20000201000 */
[----:B------:R-:W-:Y:S06]  /*1850*/  BRA `(.L_x_1727) ;  /* 0x0000000c002c7947 */ /* 0x000fec0003800000 */
.L_x_1724:
[----:B------:R-:W-:-:S13]  /*1860*/  ISETP.NE.AND P0, PT, R4, 0x2, PT ;  /* 0x000000020400780c */ /* 0x000fda0003f05270 */
[----:B------:R-:W-:Y:S05]  /*1870*/  @!P0 BRA `(.L_x_1728) ;  /* 0x0000000000288947 */ /* 0x000fea0003800000 */
[----:B------:R-:W-:-:S13]  /*1880*/  ISETP.NE.AND P0, PT, R4, 0x3, PT ;  /* 0x000000030400780c */ /* 0x000fda0003f05270 */
[----:B------:R-:W-:Y:S05]  /*1890*/  @!P0 BRA `(.L_x_1729) ;  /* 0x0000000000148947 */ /* 0x000fea0003800000 */
[----:B------:R-:W-:-:S13]  /*18a0*/  ISETP.NE.AND P0, PT, R4, 0x4, PT ;  /* 0x000000040400780c */ /* 0x000fda0003f05270 */
[----:B------:R-:W-:Y:S05]  /*18b0*/  @P0 BRA `(.L_x_1726) ;  /* 0x0000000800b80947 */ /* 0x000fea0003800000 */
[----:B------:R-:W2:Y:S02]  /*18c0*/  LDG.E.64 R2, desc[UR36][R2.64] ;  /* 0x0000002402027981 */ /* 0x000ea4000c1e1b00 */
[----:B--2---:R4:W0:Y:S01]  /*18d0*/  I2F.S64 R19, R2 ;  /* 0x0000000200137312 */ /* 0x0048220000301400 */
[----:B------:R-:W-:Y:S05]  /*18e0*/  BRA `(.L_x_1727) ;  /* 0x0000000c00087947 */ /* 0x000fea0003800000 */
.L_x_1729:
[----:B------:R-:W2:Y:S02]  /*18f0*/  LDG.E R2, desc[UR36][R2.64] ;  /* 0x0000002402027981 */ /* 0x000ea4000c1e1900 */
[----:B--2---:R-:W-:Y:S01]  /*1900*/  I2FP.F32.S32 R19, R2 ;  /* 0x0000000200137245 */ /* 0x004fe20000201400 */
[----:B------:R-:W-:Y:S06]  /*1910*/  BRA `(.L_x_1727) ;  /* 0x0000000800fc7947 */ /* 0x000fec0003800000 */
.L_x_1728:
[----:B------:R-:W2:Y:S02]  /*1920*/  LDG.E.U16 R2, desc[UR36][R2.64] ;  /* 0x0000002402027981 */ /* 0x000ea4000c1e1500 */
[----:B--2---:R0:W1:Y:S01]  /*1930*/  I2F.S16 R19, R2 ;  /* 0x0000000200137306 */ /* 0x0040620000101400 */
[----:B------:R-:W-:Y:S05]  /*1940*/  BRA `(.L_x_1727) ;  /* 0x0000000800f07947 */ /* 0x000fea0003800000 */
.L_x_1723:
[----:B------:R-:W-:-:S13]  /*1950*/  ISETP.GT.AND P0, PT, R4, 0x6, PT ;  /* 0x000000060400780c */ /* 0x000fda0003f04270 */
[----:B------:R-:W-:Y:S05]  /*1960*/  @P0 BRA `(.L_x_1730) ;  /* 0x0000000000240947 */ /* 0x000fea0003800000 */
[----:B------:R-:W-:-:S13]  /*1970*/  ISETP.NE.AND P0, PT, R4, 0x5, PT ;  /* 0x000000050400780c */ /* 0x000fda0003f05270 */
[----:B------:R-:W-:Y:S05]  /*1980*/  @!P0 BRA `(.L_x_1731) ;  /* 0x0000000000108947 */ /* 0x000fea0003800000 */
[----:B------:R-:W-:-:S13]  /*1990*/  ISETP.NE.AND P0, PT, R4, 0x6, PT ;  /* 0x000000060400780c */ /* 0x000fda0003f05270 */
[----:B------:R-:W-:Y:S05]  /*19a0*/  @P0 BRA `(.L_x_1726) ;  /* 0x00000008007c0947 */ /* 0x000fea0003800000 */
[----:B------:R2:W5:Y:S01]  /*19b0*/  LDG.E R19, desc[UR36][R2.64] ;  /* 0x0000002402137981 */ /* 0x000562000c1e1900 */
[----:B------:R-:W-:Y:S05]  /*19c0*/  BRA `(.L_x_1727) ;  /* 0x0000000800d07947 */ /* 0x000fea0003800000 */
.L_x_1731:
[----:B------:R-:W2:Y:S02]  /*19d0*/  LDG.E.U16 R2, desc[UR36][R2.64] ;  /* 0x0000002402027981 */ /* 0x000ea4000c1e1500 */
[----:B--2---:R-:W-:Y:S01]  /*19e0*/  HADD2.F32 R19, -RZ, R2.H0_H0 ;  /* 0x20000002ff137230 */ /* 0x004fe20000004100 */
[----:B------:R-:W-:Y:S06]  /*19f0*/  BRA `(.L_x_1727) ;  /* 0x0000000800c47947 */ /* 0x000fec0003800000 */
.L_x_1730:
[----:B------:R-:W-:-:S13]  /*1a00*/  ISETP.NE.AND P0, PT, R4, 0x7, PT ;  /* 0x000000070400780c */ /* 0x000fda0003f05270 */
[----:B------:R-:W-:Y:S05]  /*1a10*/  @!P0 BRA `(.L_x_1732) ;  /* 0x0000000000248947 */ /* 0x000fea0003800000 */
[----:B------:R-:W-:-:S13]  /*1a20*/  ISETP.NE.AND P0, PT, R4, 0x8, PT ;  /* 0x000000080400780c */ /* 0x000fda0003f05270 */
[----:B------:R-:W-:Y:S05]  /*1a30*/  @!P0 BRA `(.L_x_1733) ;  /* 0x0000000000108947 */ /* 0x000fea0003800000 */
[----:B------:R-:W-:-:S13]  /*1a40*/  ISETP.NE.AND P0, PT, R4, 0x9, PT ;  /* 0x000000090400780c */ /* 0x000fda0003f05270 */
[----:B------:R-:W-:Y:S05]  /*1a50*/  @P0 BRA `(.L_x_1726) ;  /* 0x0000000800500947 */ /* 0x000fea0003800000 */
[----:B------:R3:W5:Y:S01]  /*1a60*/  LDG.E R19, desc[UR36][R2.64] ;  /* 0x0000002402137981 */ /* 0x000762000c1e1900 */
[----:B------:R-:W-:Y:S05]  /*1a70*/  BRA `(.L_x_1727) ;  /* 0x0000000800a47947 */ /* 0x000fea0003800000 */
.L_x_1733:
[----:B------:R-:W2:Y:S02]  /*1a80*/  LDG.E.U16 R2, desc[UR36][R2.64] ;  /* 0x0000002402027981 */ /* 0x000ea4000c1e1500 */
[----:B--2---:R-:W-:Y:S01]  /*1a90*/  HADD2.F32 R19, -RZ, R2.H0_H0 ;  /* 0x20000002ff137230 */ /* 0x004fe20000004100 */
[----:B------:R-:W-:Y:S06]  /*1aa0*/  BRA `(.L_x_1727) ;  /* 0x0000000800987947 */ /* 0x000fec0003800000 */
.L_x_1732:
[----:B------:R-:W2:Y:S01]  /*1ab0*/  LDG.E.64 R2, desc[UR36][R2.64] ;  /* 0x0000002402027981 */ /* 0x000ea2000c1e1b00 */
[----:B------:R-:W-:Y:S01]  /*1ac0*/  UMOV UR4, 0xf0000000 ;  /* 0xf000000000047882 */ /* 0x000fe20000000000 */
[----:B------:R-:W-:Y:S01]  /*1ad0*/  UMOV UR5, 0x380fffff ;  /* 0x380fffff00057882 */ /* 0x000fe20000000000 */
[----:B--2---:R-:W0:Y:S01]  /*1ae0*/  F2F.F32.F64 R19, R2 ;  /* 0x0000000200137310 */ /* 0x004e220000301000 */
[----:B------:R-:W-:-:S14]  /*1af0*/  DSETP.GEU.AND P0, PT, |R2|, UR4, PT ;  /* 0x0000000402007e2a */ /* 0x000fdc000bf0e200 */
[----:B0-----:R-:W-:Y:S01]  /*1b00*/  @!P0 FMUL R19, R19, 1.175494350822287508e-38 ;  /* 0x0080000013138820 */ /* 0x001fe20000400000 */
[----:B------:R-:W-:Y:S06]  /*1b10*/  BRA `(.L_x_1727) ;  /* 0x00000008007c7947 */ /* 0x000fec0003800000 */
.L_x_1722:
        /* <DEDUP_REMOVED lines=10> */
[----:B------:R-:W-:Y:S01]  /*1bc0*/  FSEL R19, RZ, 1, !P0 ;  /* 0x3f800000ff137808 */ /* 0x000fe20004000000 */
[----:B------:R-:W-:Y:S08]  /*1bd0*/  BRA `(.L_x_1727) ;  /* 0x00000008004c7947 */ /* 0x000ff00003800000 */
.L_x_1736:
[----:B------:R-:W2:Y:S01]  /*1be0*/  LDG.E.64 R2, desc[UR36][R2.64] ;  /* 0x0000002402027981 */ /* 0x000ea2000c1e1b00 */
[----:B------:R-:W-:Y:S01]  /*1bf0*/  UMOV UR4, 0xf0000000 ;  /* 0xf000000000047882 */ /* 0x000fe20000000000 */
[----:B------:R-:W-:Y:S01]  /*1c00*/  UMOV UR5, 0x380fffff ;  /* 0x380fffff00057882 */ /* 0x000fe20000000000 */
[----:B--2---:R-:W0:Y:S01]  /*1c10*/  F2F.F32.F64 R19, R2 ;  /* 0x0000000200137310 */ /* 0x004e220000301000 */
[----:B------:R-:W-:-:S14]  /*1c20*/  DSETP.GEU.AND P0, PT, |R2|, UR4, PT ;  /* 0x0000000402007e2a */ /* 0x000fdc000bf0e200 */
[----:B0-----:R-:W-:Y:S01]  /*1c30*/  @!P0 FMUL R19, R19, 1.175494350822287508e-38 ;  /* 0x0080000013138820 */ /* 0x001fe20000400000 */
[----:B------:R-:W-:Y:S06]  /*1c40*/  BRA `(.L_x_1727) ;  /* 0x0000000800307947 */ /* 0x000fec0003800000 */
.L_x_1735:
        /* <DEDUP_REMOVED lines=16> */
[----:B------:R-:W-:Y:S01]  /*1d50*/  SEL R5, R4, RZ, P0 ;  /* 0x000000ff04057207 */ /* 0x000fe20000000000 */
[----:B------:R-:W-:-:S04]  /*1d60*/  VIADD R4, R0, 0x1000000 ;  /* 0x0100000000047836 */ /* 0x000fc80000000000 */
[----:B------:R-:W-:Y:S01]  /*1d70*/  IMAD R6, R5, R6, 0x3c000000 ;  /* 0x3c00000005067424 */ /* 0x000fe200078e0206 */
[----:B------:R-:W-:Y:S02]  /*1d80*/  SHF.L.U32 R5, R0, R5, RZ ;  /* 0x0000000500057219 */ /* 0x000fe400000006ff */
[----:B------:R-:W-:Y:S02]  /*1d90*/  SHF.R.S32.HI R4, RZ, 0x8, R4 ;  /* 0x00000008ff047819 */ /* 0x000fe40000011404 */
[----:B------:R-:W-:-:S04]  /*1da0*/  LEA.HI R5, R5, R6, RZ, 0x1c ;  /* 0x0000000605057211 */ /* 0x000fc800078fe0ff */
[----:B------:R-:W-:-:S04]  /*1db0*/  LOP3.LUT R5, R5, 0x7f800000, R4, 0xf8, !PT ;  /* 0x7f80000005057812 */ /* 0x000fc800078ef804 */
[----:B------:R-:W-:-:S04]  /*1dc0*/  LOP3.LUT R2, R5, R2, RZ, 0x30, !PT ;  /* 0x0000000205027212 */ /* 0x000fc800078e30ff */
[----:B------:R-:W-:Y:S01]  /*1dd0*/  LOP3.LUT R19, R2, 0x80000000, R19, 0xf8, !PT ;  /* 0x8000000002137812 */ /* 0x000fe200078ef813 */
[----:B------:R-:W-:Y:S06]  /*1de0*/  BRA `(.L_x_1727) ;  /* 0x0000000400c87947 */ /* 0x000fec0003800000 */
.L_x_1738:
        /* <DEDUP_REMOVED lines=11> */
[----:B------:R-:W-:Y:S01]  /*1ea0*/  LOP3.LUT R19, R19, 0x80000000, R0, 0xf8, !PT ;  /* 0x8000000013137812 */ /* 0x000fe200078ef800 */
[----:B------:R-:W-:Y:S06]  /*1eb0*/  BRA `(.L_x_1727) ;  /* 0x0000000400947947 */ /* 0x000fec0003800000 */
.L_x_1737:
[----:B------:R-:W2:Y:S02]  /*1ec0*/  LDG.E.U16 R2, desc[UR36][R2.64] ;  /* 0x0000002402027981 */ /* 0x000ea4000c1e1500 */
[----:B--2---:R-:W-:Y:S01]  /*1ed0*/  IMAD.U32 R19, R2, 0x10000, RZ ;  /* 0x0001000002137824 */ /* 0x004fe200078e00ff */
[----:B------:R-:W-:Y:S06]  /*1ee0*/  BRA `(.L_x_1727) ;  /* 0x0000000400887947 */ /* 0x000fec0003800000 */
.L_x_1734:
        /* <DEDUP_REMOVED lines=9> */
[----:B--2---:R-:W-:Y:S01]  /*1f80*/  I2FP.F32.U32 R19, R2 ;  /* 0x0000000200137245 */ /* 0x004fe20000201000 */
[----:B------:R-:W-:Y:S06]  /*1f90*/  BRA `(.L_x_1727) ;  /* 0x00000004005c7947 */ /* 0x000fec0003800000 */
.L_x_1741:
[----:B------:R-:W2:Y:S01]  /*1fa0*/  LDG.E.U8 R2, desc[UR36][R2.64] ;  /* 0x0000002402027981 */ /* 0x000ea2000c1e1100 */
        /* <DEDUP_REMOVED lines=19> */
.L_x_1743:
[----:B------:R-:W-:Y:S05]  /*20e0*/  BSYNC B0 ;  /* 0x0000000000007941 */ /* 0x000fea0003800000 */
.L_x_1742:
[----:B------:R-:W-:Y:S01]  /*20f0*/  IMAD.SHL.U32 R2, R2, 0x100000, RZ ;  /* 0x0010000002027824 */ /* 0x000fe200078e00ff */
[----:B------:R-:W-:-:S04]  /*2100*/  LEA R0, R0, 0x3b800000, 0x17 ;  /* 0x3b80000000007811 */ /* 0x000fc800078eb8ff */
[----:B------:R-:W-:Y:S01]  /*2110*/  LOP3.LUT R19, R0, R2, R19, 0xfe, !PT ;  /* 0x0000000200137212 */ /* 0x000fe200078efe13 */
[----:B------:R-:W-:Y:S06]  /*2120*/  BRA `(.L_x_1727) ;  /* 0x0000000000f87947 */ /* 0x000fec0003800000 */
.L_x_1740:
        /* <DEDUP_REMOVED lines=20> */
.L_x_1745:
[----:B------:R-:W-:Y:S05]  /*2270*/  BSYNC B0 ;  /* 0x0000000000007941 */ /* 0x000fea0003800000 */
.L_x_1744:
[----:B------:R-:W-:Y:S01]  /*2280*/  IMAD.SHL.U32 R2, R2, 0x200000, RZ ;  /* 0x0020000002027824 */ /* 0x000fe200078e00ff */
[----:B------:R-:W-:-:S04]  /*2290*/  LEA R0, R0, 0x37800000, 0x17 ;  /* 0x3780000000007811 */ /* 0x000fc800078eb8ff */
[----:B------:R-:W-:Y:S01]  /*22a0*/  LOP3.LUT R19, R0, R2, R19, 0xfe, !PT ;  /* 0x0000000200137212 */ /* 0x000fe200078efe13 */
[----:B------:R-:W-:Y:S06]  /*22b0*/  BRA `(.L_x_1727) ;  /* 0x0000000000947947 */ /* 0x000fec0003800000 */
.L_x_1739:
[----:B------:R-:W-:-:S13]  /*22c0*/  ISETP.NE.AND P0, PT, R4, 0x1c, PT ;  /* 0x0000001c0400780c */ /* 0x000fda0003f05270 */
[----:B------:R-:W-:Y:S05]  /*22d0*/  @!P0 BRA `(.L_x_1746) ;  /* 0x0000000000848947 */ /* 0x000fea0003800000 */
[----:B------:R-:W-:-:S13]  /*22e0*/  ISETP.NE.AND P0, PT, R4, 0x1d, PT ;  /* 0x0000001d0400780c */ /* 0x000fda0003f05270 */
[----:B------:R-:W-:Y:S05]  /*22f0*/  @!P0 BRA `(.L_x_1747) ;  /* 0x0000000000708947 */ /* 0x000fea0003800000 */
[----:B------:R-:W-:-:S13]  /*2300*/  ISETP.NE.AND P0, PT, R4, 0x2c, PT ;  /* 0x0000002c0400780c */ /* 0x000fda0003f05270 */
[----:B------:R-:W-:Y:S05]  /*2310*/  @P0 BRA `(.L_x_1726) ;  /* 0x0000000000200947 */ /* 0x000fea0003800000 */
[----:B------:R-:W2:Y:S01]  /*2320*/  LDG.E.U8 R2, desc[UR36][R2.64] ;  /* 0x0000002402027981 */ /* 0x000ea2000c1e1100 */
[----:B------:R-:W-:Y:S01]  /*2330*/  IMAD.MOV.U32 R19, RZ, RZ, 0x400000 ;  /* 0x00400000ff137424 */ /* 0x000fe200078e00ff */
[----:B--2---:R-:W-:-:S13]  /*2340*/  ISETP.NE.AND P0, PT, R2, RZ, PT ;  /* 0x000000ff0200720c */ /* 0x004fda0003f05270 */
[----:B------:R-:W-:Y:S05]  /*2350*/  @!P0 BRA `(.L_x_1727) ;  /* 0x00000000006c8947 */ /* 0x000fea0003800000 */
[----:B------:R-:W-:-:S13]  /*2360*/  ISETP.NE.AND P0, PT, R2, 0xff, PT ;  /* 0x000000ff0200780c */ /* 0x000fda0003f05270 */
[----:B------:R-:W-:Y:S02]  /*2370*/  @!P0 IMAD.MOV.U32 R19, RZ, RZ, 0x7f800001 ;  /* 0x7f800001ff138424 */ /* 0x000fe400078e00ff */
[----:B------:R-:W-:Y:S01]  /*2380*/  @P0 IMAD.SHL.U32 R19, R2, 0x800000, RZ ;  /* 0x0080000002130824 */ /* 0x000fe200078e00ff */
[----:B------:R-:W-:Y:S06]  /*2390*/  BRA `(.L_x_1727) ;  /* 0x00000000005c7947 */ /* 0x000fec0003800000 */
.L_x_1726:
        /* <DEDUP_REMOVED lines=16> */
.L_x_1748:
[----:B------:R-:W-:Y:S01]  /*24a0*/  IMAD.MOV.U32 R19, RZ, RZ, RZ ;  /* 0x000000ffff137224 */ /* 0x000fe200078e00ff */
[----:B------:R-:W-:Y:S06]  /*24b0*/  BRA `(.L_x_1727) ;  /* 0x0000000000147947 */ /* 0x000fec0003800000 */
.L_x_1747:
[----:B------:R-:W2:Y:S02]  /*24c0*/  LDG.E.64 R2, desc[UR36][R2.64] ;  /* 0x0000002402027981 */ /* 0x000ea4000c1e1b00 */
[----:B--2---:R0:W1:Y:S01]  /*24d0*/  I2F.U64 R19, R2 ;  /* 0x0000000200137312 */ /* 0x0040620000301000 */
[----:B------:R-:W-:Y:S05]  /*24e0*/  BRA `(.L_x_1727) ;  /* 0x0000000000087947 */ /* 0x000fea0003800000 */
.L_x_1746:
[----:B------:R-:W2:Y:S02]  /*24f0*/  LDG.E R2, desc[UR36][R2.64] ;  /* 0x0000002402027981 */ /* 0x000ea4000c1e1900 */
[----:B--2---:R-:W-:-:S07]  /*2500*/  I2FP.F32.U32 R19, R2 ;  /* 0x0000000200137245 */ /* 0x004fce0000201000 */
.L_x_1727:
[----:B------:R-:W-:Y:S05]  /*2510*/  BSYNC B6 ;  /* 0x0000000000067941 */ /* 0x000fea0003800000 */
.L_x_1721:
[----:B------:R-:W1:Y:S01]  /*2520*/  LDC.U8 R4, c[0x0][0x4aa] ;  /* 0x00012a80ff047b82 */ /* 0x000e620000000000 */
[----:B------:R-:W-:Y:S01]  /*2530*/  ULDC.64 UR4, c[0x0][0x488] ;  /* 0x0001220000047ab9 */ /* 0x000fe20000000a00 */
[----:B------:R-:W-:Y:S01]  /*2540*/  BSSY B6, `(.L_x_1749) ;  /* 0x00000df000067945 */ /* 0x000fe20003800000 */
[----:B0-234-:R-:W-:-:S05]  /*2550*/  IADD3 R2, P1, R22, UR4, RZ ;  /* 0x0000000416027c10 */ /* 0x01dfca000ff3e0ff */
        /* <DEDUP_REMOVED lines=13> */
[----:B--2---:R-:W0:Y:S01]  /*2630*/  I2F.S16 R0, R0 ;  /* 0x0000000000007306 */ /* 0x004e220000101400 */
[----:B------:R-:W-:Y:S05]  /*2640*/  BRA `(.L_x_1755) ;  /* 0x0000000c00387947 */ /* 0x000fea0003800000 */
.L_x_1753:
[----:B------:R-:W2:Y:S02]  /*2650*/  LDG.E.U8 R0, desc[UR36][R2.64] ;  /* 0x0000002402007981 */ /* 0x000ea4000c1e1100 */
[----:B--2---:R-:W-:Y:S01]  /*2660*/  I2FP.F32.U32 R0, R0 ;  /* 0x0000000000007245 */ /* 0x004fe20000201000 */
[----:B------:R-:W-:Y:S06]  /*2670*/  BRA `(.L_x_1755) ;  /* 0x0000000c002c7947 */ /* 0x000fec0003800000 */
.L_x_1752:
[----:B------:R-:W-:-:S13]  /*2680*/  ISETP.NE.AND P0, PT, R0, 0x2, PT ;  /* 0x000000020000780c */ /* 0x000fda0003f05270 */
[----:B------:R-:W-:Y:S05]  /*2690*/  @!P0 BRA `(.L_x_1756) ;  /* 0x0000000000288947 */ /* 0x000fea0003800000 */
[----:B------:R-:W-:-:S13]  /*26a0*/  ISETP.NE.AND P0, PT, R0, 0x3, PT ;  /* 0x000000030000780c */ /* 0x000fda0003f05270 */
[----:B------:R-:W-:Y:S05]  /*26b0*/  @!P0 BRA `(.L_x_1757) ;  /* 0x0000000000148947 */ /* 0x000fea0003800000 */
[----:B------:R-:W-:-:S13]  /*26c0*/  ISETP.NE.AND P0, PT, R0, 0x4, PT ;  /* 0x000000040000780c */ /* 0x000fda0003f05270 */
[----:B------:R-:W-:Y:S05]  /*26d0*/  @P0 BRA `(.L_x_1754) ;  /* 0x0000000800b80947 */ /* 0x000fea0003800000 */
[----:B------:R-:W2:Y:S02]  /*26e0*/  LDG.E.64 R2, desc[UR36][R2.64] ;  /* 0x0000002402027981 */ /* 0x000ea4000c1e1b00 */
[----:B--2---:R0:W1:Y:S01]  /*26f0*/  I2F.S64 R0, R2 ;  /* 0x0000000200007312 */ /* 0x0040620000301400 */
[----:B------:R-:W-:Y:S05]  /*2700*/  BRA `(.L_x_1755) ;  /* 0x0000000c00087947 */ /* 0x000fea0003800000 */
.L_x_1757:
[----:B------:R-:W2:Y:S02]  /*2710*/  LDG.E R0, desc[UR36][R2.64] ;  /* 0x0000002402007981 */ /* 0x000ea4000c1e1900 */
[----:B--2---:R-:W-:Y:S01]  /*2720*/  I2FP.F32.S32 R0, R0 ;  /* 0x0000000000007245 */ /* 0x004fe20000201400 */
[----:B------:R-:W-:Y:S06]  /*2730*/  BRA `(.L_x_1755) ;  /* 0x0000000800fc7947 */ /* 0x000fec0003800000 */
.L_x_1756:
[----:B------:R-:W2:Y:S02]  /*2740*/  LDG.E.U16 R0, desc[UR36][R2.64] ;  /* 0x0000002402007981 */ /* 0x000ea4000c1e1500 */
[----:B--2---:R-:W4:Y:S01]  /*2750*/  I2F.S16 R0, R0 ;  /* 0x0000000000007306 */ /* 0x004f220000101400 */
[----:B------:R-:W-:Y:S05]  /*2760*/  BRA `(.L_x_1755) ;  /* 0x0000000800f07947 */ /* 0x000fea0003800000 */
.L_x_1751:
        /* <DEDUP_REMOVED lines=8> */
.L_x_1759:
[----:B------:R-:W2:Y:S02]  /*27f0*/  LDG.E.U16 R0, desc[UR36][R2.64] ;  /* 0x0000002402007981 */ /* 0x000ea4000c1e1500 */
[----:B--2---:R-:W-:Y:S01]  /*2800*/  HADD2.F32 R0, -RZ, R0.H0_H0 ;  /* 0x20000000ff007230 */ /* 0x004fe20000004100 */
[----:B------:R-:W-:Y:S06]  /*2810*/  BRA `(.L_x_1755) ;  /* 0x0000000800c47947 */ /* 0x000fec0003800000 */
.L_x_1758:
        /* <DEDUP_REMOVED lines=8> */
.L_x_1761:
[----:B------:R-:W2:Y:S02]  /*28a0*/  LDG.E.U16 R0, desc[UR36][R2.64] ;  /* 0x0000002402007981 */ /* 0x000ea4000c1e1500 */
[----:B--2---:R-:W-:Y:S01]  /*28b0*/  HADD2.F32 R0, -RZ, R0.H0_H0 ;  /* 0x20000000ff007230 */ /* 0x004fe20000004100 */
[----:B------:R-:W-:Y:S06]  /*28c0*/  BRA `(.L_x_1755) ;  /* 0x0000000800987947 */ /* 0x000fec0003800000 */
.L_x_1760:
[----:B------:R-:W2:Y:S01]  /*28d0*/  LDG.E.64 R2, desc[UR36][R2.64] ;  /* 0x0000002402027981 */ /* 0x000ea2000c1e1b00 */
[----:B------:R-:W-:Y:S01]  /*28e0*/  UMOV UR4, 0xf0000000 ;  /* 0xf000000000047882 */ /* 0x000fe20000000000 */
[----:B------:R-:W-:Y:S01]  /*28f0*/  UMOV UR5, 0x380fffff ;  /* 0x380fffff00057882 */ /* 0x000fe20000000000 */
[----:B--2---:R-:W0:Y:S01]  /*2900*/  F2F.F32.F64 R0, R2 ;  /* 0x0000000200007310 */ /* 0x004e220000301000 */
[----:B------:R-:W-:-:S14]  /*2910*/  DSETP.GEU.AND P0, PT, |R2|, UR4, PT ;  /* 0x0000000402007e2a */ /* 0x000fdc000bf0e200 */
[----:B0-----:R-:W-:Y:S01]  /*2920*/  @!P0 FMUL R0, R0, 1.175494350822287508e-38 ;  /* 0x0080000000008820 */ /* 0x001fe20000400000 */
[----:B------:R-:W-:Y:S06]  /*2930*/  BRA `(.L_x_1755) ;  /* 0x00000008007c7947 */ /* 0x000fec0003800000 */
.L_x_1750:
        /* <DEDUP_REMOVED lines=12> */
.L_x_1764:
[----:B------:R-:W2:Y:S01]  /*2a00*/  LDG.E.64 R2, desc[UR36][R2.64] ;  /* 0x0000002402027981 */ /* 0x000ea2000c1e1b00 */
[----:B------:R-:W-:Y:S01]  /*2a10*/  UMOV UR4, 0xf0000000 ;  /* 0xf000000000047882 */ /* 0x000fe20000000000 */
[----:B------:R-:W-:Y:S01]  /*2a20*/  UMOV UR5, 0x380fffff ;  /* 0x380fffff00057882 */ /* 0x000fe20000000000 */
[----:B--2---:R-:W0:Y:S01]  /*2a30*/  F2F.F32.F64 R0, R2 ;  /* 0x0000000200007310 */ /* 0x004e220000301000 */
[----:B------:R-:W-:-:S14]  /*2a40*/  DSETP.GEU.AND P0, PT, |R2|, UR4, PT ;  /* 0x0000000402007e2a */ /* 0x000fdc000bf0e200 */
[----:B0-----:R-:W-:Y:S01]  /*2a50*/  @!P0 FMUL R0, R0, 1.175494350822287508e-38 ;  /* 0x0080000000008820 */ /* 0x001fe20000400000 */
[----:B------:R-:W-:Y:S06]  /*2a60*/  BRA `(.L_x_1755) ;  /* 0x0000000800307947 */ /* 0x000fec0003800000 */
.L_x_1763:
        /* <DEDUP_REMOVED lines=24> */
[----:B------:R-:W-:Y:S01]  /*2bf0*/  LOP3.LUT R0, R5, 0x80000000, R0, 0xf8, !PT ;  /* 0x8000000005007812 */ /* 0x000fe200078ef800 */
[----:B------:R-:W-:Y:S06]  /*2c00*/  BRA `(.L_x_1755) ;  /* 0x0000000400c87947 */ /* 0x000fec0003800000 */
.L_x_1766:
        /* <DEDUP_REMOVED lines=11> */
[----:B------:R-:W-:Y:S01]  /*2cc0*/  LOP3.LUT R0, R4, 0x80000000, R5, 0xf8, !PT ;  /* 0x8000000004007812 */ /* 0x000fe200078ef805 */
[----:B------:R-:W-:Y:S06]  /*2cd0*/  BRA `(.L_x_1755) ;  /* 0x0000000400947947 */ /* 0x000fec0003800000 */
.L_x_1765:
[----:B------:R-:W2:Y:S02]  /*2ce0*/  LDG.E.U16 R0, desc[UR36][R2.64] ;  /* 0x0000002402007981 */ /* 0x000ea4000c1e1500 */
[----:B--2---:R-:W-:Y:S01]  /*2cf0*/  IMAD.U32 R0, R0, 0x10000, RZ ;  /* 0x0001000000007824 */ /* 0x004fe200078e00ff */
[----:B------:R-:W-:Y:S06]  /*2d00*/  BRA `(.L_x_1755) ;  /* 0x0000000400887947 */ /* 0x000fec0003800000 */
.L_x_1762:
        /* <DEDUP_REMOVED lines=11> */
.L_x_1769:
        /* <DEDUP_REMOVED lines=20> */
.L_x_1771:
[----:B------:R-:W-:Y:S05]  /*2f00*/  BSYNC B0 ;  /* 0x0000000000007941 */ /* 0x000fea0003800000 */
.L_x_1770:
[----:B------:R-:W-:Y:S01]  /*2f10*/  LEA R3, R0, 0x3b800000, 0x17 ;  /* 0x3b80000000037811 */ /* 0x000fe200078eb8ff */
[----:B------:R-:W-:-:S05]  /*2f20*/  IMAD.SHL.U32 R0, R2, 0x100000, RZ ;  /* 0x0010000002007824 */ /* 0x000fca00078e00ff */
[----:B------:R-:W-:Y:S01]  /*2f30*/  LOP3.LUT R0, R3, R0, R4, 0xfe, !PT ;  /* 0x0000000003007212 */ /* 0x000fe200078efe04 */
[----:B------:R-:W-:Y:S06]  /*2f40*/  BRA `(.L_x_1755) ;  /* 0x0000000000f87947 */ /* 0x000fec0003800000 */
.L_x_1768:
        /* <DEDUP_REMOVED lines=20> */
.L_x_1773:
[----:B------:R-:W-:Y:S05]  /*3090*/  BSYNC B0 ;  /* 0x0000000000007941 */ /* 0x000fea0003800000 */
.L_x_1772:
[----:B------:R-:W-:Y:S01]  /*30a0*/  LEA R3, R0, 0x37800000, 0x17 ;  /* 0x3780000000037811 */ /* 0x000fe200078eb8ff */
[----:B------:R-:W-:-:S05]  /*30b0*/  IMAD.SHL.U32 R0, R2, 0x200000, RZ ;  /* 0x0020000002007824 */ /* 0x000fca00078e00ff */
[----:B------:R-:W-:Y:S01]  /*30c0*/  LOP3.LUT R0, R3, R0, R4, 0xfe, !PT ;  /* 0x0000000003007212 */ /* 0x000fe200078efe04 */
[----:B------:R-:W-:Y:S06]  /*30d0*/  BRA `(.L_x_1755) ;  /* 0x0000000000947947 */ /* 0x000fec0003800000 */
.L_x_1767:
        /* <DEDUP_REMOVED lines=14> */
.L_x_1754:
        /* <DEDUP_REMOVED lines=16> */
.L_x_1776:
[----:B------:R-:W-:Y:S01]  /*32c0*/  IMAD.MOV.U32 R0, RZ, RZ, RZ ;  /* 0x000000ffff007224 */ /* 0x000fe200078e00ff */
[----:B------:R-:W-:Y:S06]  /*32d0*/  BRA `(.L_x_1755) ;  /* 0x0000000000147947 */ /* 0x000fec0003800000 */
.L_x_1775:
[----:B------:R-:W2:Y:S02]  /*32e0*/  LDG.E.64 R2, desc[UR36][R2.64] ;  /* 0x0000002402027981 */ /* 0x000ea4000c1e1b00 */
[----:B--2---:R0:W1:Y:S01]  /*32f0*/  I2F.U64 R0, R2 ;  /* 0x0000000200007312 */ /* 0x0040620000301000 */
[----:B------:R-:W-:Y:S05]  /*3300*/  BRA `(.L_x_1755) ;  /* 0x0000000000087947 */ /* 0x000fea0003800000 */
.L_x_1774:
[----:B------:R-:W2:Y:S02]  /*3310*/  LDG.E R0, desc[UR36][R2.64] ;  /* 0x0000002402007981 */ /* 0x000ea4000c1e1900 */
[----:B--2---:R-:W-:-:S07]  /*3320*/  I2FP.F32.U32 R0, R0 ;  /* 0x0000000000007245 */ /* 0x004fce0000201000 */
.L_x_1755:
[----:B------:R-:W-:Y:S05]  /*3330*/  BSYNC B6 ;  /* 0x0000000000067941 */ /* 0x000fea0003800000 */
.L_x_1749:
[----:B0-23--:R-:W0:Y:S01]  /*3340*/  LDC.U8 R3, c[0x0][0x4a8] ;  /* 0x00012a00ff037b82 */ /* 0x00de220000000000 */
[C---:B-1--45:R-:W-:Y:S02]  /*3350*/  FSETP.GEU.FTZ.AND P1, PT, R0.reuse, 3, PT ;  /* 0x404000000000780b */ /* 0x072fe40003f3e000 */
[----:B------:R-:W-:-:S04]  /*3360*/  FSETP.GT.FTZ.AND P0, PT, R0, -3, PT ;  /* 0xc04000000000780b */ /* 0x000fc80003f14000 */
[----:B------:R-:W-:Y:S02]  /*3370*/  PLOP3.LUT P0, PT, P0, P1, PT, 0x20, 0x0 ;  /* 0x000000000000781c */ /* 0x000fe40000702470 */
[----:B0-----:R-:W-:-:S05]  /*3380*/  PRMT R2, R3, 0x9910, RZ ;  /* 0x0000991003027816 */ /* 0x001fca00000000ff */
[----:B------:R-:W-:Y:S02]  /*3390*/  IMAD.MOV.U32 R0, RZ, RZ, R2 ;  /* 0x000000ffff007224 */ /* 0x000fe400078e0002 */
[----:B------:R-:W-:-:S03]  /*33a0*/  FMUL.FTZ R2, R19, 0.16666667163372039795 ;  /* 0x3e2aaaab13027820 */ /* 0x000fc60000410000 */
[----:B------:R-:W-:Y:S02]  /*33b0*/  ISETP.GT.AND P1, PT, R0, 0x9, PT ;  /* 0x000000090000780c */ /* 0x000fe40003f24270 */
[----:B------:R-:W-:-:S11]  /*33c0*/  FSEL R2, R2, RZ, P0 ;  /* 0x000000ff02027208 */ /* 0x000fd60000000000 */
        /* <DEDUP_REMOVED lines=9> */
[----:B------:R-:W0:Y:S02]  /*3460*/  F2I.FTZ.TRUNC.NTZ R3, R2 ;  /* 0x0000000200037305 */ /* 0x000e24000021f100 */
[----:B0-----:R0:W-:Y:S01]  /*3470*/  STG.E.U8 desc[UR36][R16.64], R3 ;  /* 0x0000000310007986 */ /* 0x0011e2000c101124 */
[----:B------:R-:W-:Y:S05]  /*3480*/  BRA `(.L_x_1782) ;  /* 0x0000000c00507947 */ /* 0x000fea0003800000 */
.L_x_1780:
[----:B------:R-:W0:Y:S02]  /*3490*/  F2I.S64.TRUNC R2, R2 ;  /* 0x0000000200027311 */ /* 0x000e24000020d900 */
[----:B0-----:R-:W-:-:S05]  /*34a0*/  IMAD.MOV.U32 R5, RZ, RZ, R2 ;  /* 0x000000ffff057224 */ /* 0x001fca00078e0002 */
[----:B------:R0:W-:Y:S01]  /*34b0*/  STG.E.U8 desc[UR36][R16.64], R5 ;  /* 0x0000000510007986 */ /* 0x0001e2000c101124 */
[----:B------:R-:W-:Y:S05]  /*34c0*/  BRA `(.L_x_1782) ;  /* 0x0000000c00407947 */ /* 0x000fea0003800000 */
.L_x_1779:
[----:B------:R-:W-:-:S13]  /*34d0*/  ISETP.NE.AND P0, PT, R0, 0x2, PT ;  /* 0x000000020000780c */ /* 0x000fda0003f05270 */
[----:B------:R-:W-:Y:S05]  /*34e0*/  @!P0 BRA `(.L_x_1783) ;  /* 0x0000000000288947 */ /* 0x000fea0003800000 */
[----:B------:R-:W-:-:S13]  /*34f0*/  ISETP.NE.AND P0, PT, R0, 0x3, PT ;  /* 0x000000030000780c */ /* 0x000fda0003f05270 */
[----:B------:R-:W-:Y:S05]  /*3500*/  @!P0 BRA `(.L_x_1784) ;  /* 0x0000000000148947 */ /* 0x000fea0003800000 */
[----:B------:R-:W-:-:S13]  /*3510*/  ISETP.NE.AND P0, PT, R0, 0x4, PT ;  /* 0x000000040000780c */ /* 0x000fda0003f05270 */
[----:B------:R-:W-:Y:S05]  /*3520*/  @P0 BRA `(.L_x_1781) ;  /* 0x0000000800d00947 */ /* 0x000fea0003800000 */
[----:B------:R-:W0:Y:S02]  /*3530*/  F2I.S64.TRUNC R2, R2 ;  /* 0x0000000200027311 */ /* 0x000e24000020d900 */
[----:B0-----:R0:W-:Y:S01]  /*3540*/  STG.E.64 desc[UR36][R16.64], R2 ;  /* 0x0000000210007986 */ /* 0x0011e2000c101b24 */
[----:B------:R-:W-:Y:S05]  /*3550*/  BRA `(.L_x_1782) ;  /* 0x0000000c001c7947 */ /* 0x000fea0003800000 */
.L_x_1784:
[----:B------:R-:W0:Y:S02]  /*3560*/  F2I.FTZ.TRUNC.NTZ R3, R2 ;  /* 0x0000000200037305 */ /* 0x000e24000021f100 */
[----:B0-----:R0:W-:Y:S01]  /*3570*/  STG.E desc[UR36][R16.64], R3 ;  /* 0x0000000310007986 */ /* 0x0011e2000c101924 */
[----:B------:R-:W-:Y:S05]  /*3580*/  BRA `(.L_x_1782) ;  /* 0x0000000c00107947 */ /* 0x000fea0003800000 */
.L_x_1783:
[----:B------:R-:W0:Y:S02]  /*3590*/  F2I.FTZ.TRUNC.NTZ R3, R2 ;  /* 0x0000000200037305 */ /* 0x000e24000021f100 */
[----:B0-----:R0:W-:Y:S01]  /*35a0*/  STG.E.U16 desc[UR36][R16.64], R3 ;  /* 0x0000000310007986 */ /* 0x0011e2000c101524 */
[----:B------:R-:W-:Y:S05]  /*35b0*/  BRA `(.L_x_1782) ;  /* 0x0000000c00047947 */ /* 0x000fea0003800000 */
.L_x_1778:
[----:B------:R-:W-:-:S13]  /*35c0*/  ISETP.GT.AND P0, PT, R0, 0x6, PT ;  /* 0x000000060000780c */ /* 0x000fda0003f04270 */
[----:B------:R-:W-:Y:S05]  /*35d0*/  @P0 BRA `(.L_x_1785) ;  /* 0x0000000000240947 */ /* 0x000fea0003800000 */
[----:B------:R-:W-:-:S13]  /*35e0*/  ISETP.NE.AND P0, PT, R0, 0x5, PT ;  /* 0x000000050000780c */ /* 0x000fda0003f05270 */
[----:B------:R-:W-:Y:S05]  /*35f0*/  @!P0 BRA `(.L_x_1786) ;  /* 0x0000000000108947 */ /* 0x000fea0003800000 */
[----:B------:R-:W-:-:S13]  /*3600*/  ISETP.NE.AND P0, PT, R0, 0x6, PT ;  /* 0x000000060000780c */ /* 0x000fda0003f05270 */
[----:B------:R-:W-:Y:S05]  /*3610*/  @P0 BRA `(.L_x_1781) ;  /* 0x0000000800940947 */ /* 0x000fea0003800000 */
[----:B------:R1:W-:Y:S01]  /*3620*/  STG.E desc[UR36][R16.64], R2 ;  /* 0x0000000210007986 */ /* 0x0003e2000c101924 */
[----:B------:R-:W-:Y:S05]  /*3630*/  BRA `(.L_x_1782) ;  /* 0x0000000800e47947 */ /* 0x000fea0003800000 */
.L_x_1786:
[----:B------:R-:W-:-:S05]  /*3640*/  F2FP.F16.F32.PACK_AB R2, RZ, R2 ;  /* 0x00000002ff02723e */ /* 0x000fca00000000ff */
[----:B------:R0:W-:Y:S01]  /*3650*/  STG.E.U16 desc[UR36][R16.64], R2 ;  /* 0x0000000210007986 */ /* 0x0001e2000c101524 */
[----:B------:R-:W-:Y:S05]  /*3660*/  BRA `(.L_x_1782) ;  /* 0x0000000800d87947 */ /* 0x000fea0003800000 */
.L_x_1785:
[----:B------:R-:W-:-:S13]  /*3670*/  ISETP.NE.AND P0, PT, R0, 0x7, PT ;  /* 0x000000070000780c */ /* 0x000fda0003f05270 */
[----:B------:R-:W-:Y:S05]  /*3680*/  @!P0 BRA `(.L_x_1787) ;  /* 0x00000000002c8947 */ /* 0x000fea0003800000 */
[----:B------:R-:W-:-:S13]  /*3690*/  ISETP.NE.AND P0, PT, R0, 0x8, PT ;  /* 0x000000080000780c */ /* 0x000fda0003f05270 */
[----:B------:R-:W-:Y:S05]  /*36a0*/  @!P0 BRA `(.L_x_1788) ;  /* 0x0000000000148947 */ /* 0x000fea0003800000 */
[----:B------:R-:W-:-:S13]  /*36b0*/  ISETP.NE.AND P0, PT, R0, 0x9, PT ;  /* 0x000000090000780c */ /* 0x000fda0003f05270 */
[----:B------:R-:W-:Y:S05]  /*36c0*/  @P0 BRA `(.L_x_1781) ;  /* 0x0000000800680947 */ /* 0x000fea0003800000 */
[----:B------:R-:W-:-:S05]  /*36d0*/  IMAD.MOV.U32 R3, RZ, RZ, RZ ;  /* 0x000000ffff037224 */ /* 0x000fca00078e00ff */
[----:B------:R3:W-:Y:S01]  /*36e0*/  STG.E.64 desc[UR36][R16.64], R2 ;  /* 0x0000000210007986 */ /* 0x0007e2000c101b24 */
[----:B------:R-:W-:Y:S05]  /*36f0*/  BRA `(.L_x_1782) ;  /* 0x0000000800b47947 */ /* 0x000fea0003800000 */
.L_x_1788:
[----:B------:R-:W-:-:S04]  /*3700*/  F2FP.F16.F32.PACK_AB R3, RZ, R2 ;  /* 0x00000002ff03723e */ /* 0x000fc800000000ff */
[----:B------:R-:W-:-:S05]  /*3710*/  PRMT R3, R3, 0x5410, RZ ;  /* 0x0000541003037816 */ /* 0x000fca00000000ff */
[----:B------:R2:W-:Y:S01]  /*3720*/  STG.E desc[UR36][R16.64], R3 ;  /* 0x0000000310007986 */ /* 0x0005e2000c101924 */
[----:B------:R-:W-:Y:S05]  /*3730*/  BRA `(.L_x_1782) ;  /* 0x0000000800a47947 */ /* 0x000fea0003800000 */
.L_x_1787:
[----:B------:R-:W-:-:S06]  /*3740*/  FMUL.FTZ R2, R2, 1 ;  /* 0x3f80000002027820 */ /* 0x000fcc0000410000 */
[----:B------:R-:W0:Y:S02]  /*3750*/  F2F.F64.F32 R2, R2 ;  /* 0x0000000200027310 */ /* 0x000e240000201800 */
[----:B0-----:R4:W-:Y:S01]  /*3760*/  STG.E.64 desc[UR36][R16.64], R2 ;  /* 0x0000000210007986 */ /* 0x0019e2000c101b24 */
[----:B------:R-:W-:Y:S05]  /*3770*/  BRA `(.L_x_1782) ;  /* 0x0000000800947947 */ /* 0x000fea0003800000 */
.L_x_1777:
        /* <DEDUP_REMOVED lines=8> */
[----:B------:R-:W-:-:S04]  /*3800*/  FSETP.NEU.FTZ.AND P0, PT, R2, RZ, PT ;  /* 0x000000ff0200720b */ /* 0x000fc80003f1d000 */
[----:B------:R-:W-:-:S05]  /*3810*/  SEL R3, RZ, 0x1, !P0 ;  /* 0x00000001ff037807 */ /* 0x000fca0004000000 */
[----:B------:R0:W-:Y:S01]  /*3820*/  STG.E.U8 desc[UR36][R16.64], R3 ;  /* 0x0000000310007986 */ /* 0x0001e2000c101124 */
[----:B------:R-:W-:Y:S05]  /*3830*/  BRA `(.L_x_1782) ;  /* 0x0000000800647947 */ /* 0x000fea0003800000 */
.L_x_1791:
[----:B------:R-:W-:Y:S01]  /*3840*/  FMUL.FTZ R4, R2, 1 ;  /* 0x3f80000002047820 */ /* 0x000fe20000410000 */
[----:B------:R-:W-:-:S05]  /*3850*/  CS2R R6, SRZ ;  /* 0x0000000000067805 */ /* 0x000fca000001ff00 */
[----:B------:R-:W0:Y:S02]  /*3860*/  F2F.F64.F32 R4, R4 ;  /* 0x0000000400047310 */ /* 0x000e240000201800 */
[----:B0-----:R0:W-:Y:S01]  /*3870*/  STG.E.128 desc[UR36][R16.64], R4 ;  /* 0x0000000410007986 */ /* 0x0011e2000c101d24 */
[----:B------:R-:W-:Y:S05]  /*3880*/  BRA `(.L_x_1782) ;  /* 0x0000000800507947 */ /* 0x000fea0003800000 */
.L_x_1790:
[----:B------:R-:W-:-:S13]  /*3890*/  ISETP.NE.AND P0, PT, R0, 0xf, PT ;  /* 0x0000000f0000780c */ /* 0x000fda0003f05270 */
[----:B------:R-:W-:Y:S05]  /*38a0*/  @!P0 BRA `(.L_x_1792) ;  /* 0x0000000000ac8947 */ /* 0x000fea0003800000 */
[----:B------:R-:W-:-:S13]  /*38b0*/  ISETP.NE.AND P0, PT, R0, 0x17, PT ;  /* 0x000000170000780c */ /* 0x000fda0003f05270 */
[----:B------:R-:W-:Y:S05]  /*38c0*/  @!P0 BRA `(.L_x_1793) ;  /* 0x0000000000508947 */ /* 0x000fea0003800000 */
[----:B------:R-:W-:-:S13]  /*38d0*/  ISETP.NE.AND P0, PT, R0, 0x18, PT ;  /* 0x000000180000780c */ /* 0x000fda0003f05270 */
[----:B------:R-:W-:Y:S05]  /*38e0*/  @P0 BRA `(.L_x_1781) ;  /* 0x0000000400e00947 */ /* 0x000fea0003800000 */
[C---:B------:R-:W-:Y:S01]  /*38f0*/  LOP3.LUT R4, R2.reuse, 0x7fffffff, RZ, 0xc0, !PT ;  /* 0x7fffffff02047812 */ /* 0x040fe200078ec0ff */
[----:B------:R-:W-:Y:S01]  /*3900*/  BSSY B0, `(.L_x_1794) ;  /* 0x000000d000007945 */ /* 0x000fe20003800000 */
[----:B------:R-:W-:Y:S02]  /*3910*/  LOP3.LUT R0, R2, 0x80000000, RZ, 0xc0, !PT ;  /* 0x8000000002007812 */ /* 0x000fe400078ec0ff */
[----:B------:R-:W-:Y:S02]  /*3920*/  ISETP.GT.U32.AND P0, PT, R4, 0x43efffff, PT ;  /* 0x43efffff0400780c */ /* 0x000fe40003f04070 */
[----:B------:R-:W-:Y:S01]  /*3930*/  SHF.R.U32.HI R5, RZ, 0x18, R0 ;  /* 0x00000018ff057819 */ /* 0x000fe20000011600 */
[----:B------:R-:W-:-:S10]  /*3940*/  IMAD.MOV.U32 R0, RZ, RZ, 0x7f ;  /* 0x0000007fff007424 */ /* 0x000fd400078e00ff */
[----:B------:R-:W-:Y:S05]  /*3950*/  @P0 BRA `(.L_x_1795) ;  /* 0x00000000001c0947 */ /* 0x000fea0003800000 */
[----:B------:R-:W-:-:S13]  /*3960*/  ISETP.GE.U32.AND P0, PT, R4, 0x3c800000, PT ;  /* 0x3c8000000400780c */ /* 0x000fda0003f06070 */
[----:B------:R-:W-:-:S04]  /*3970*/  @P0 SHF.R.U32.HI R0, RZ, 0x14, R2 ;  /* 0x00000014ff000819 */ /* 0x000fc80000011602 */
[----:B------:R-:W-:-:S04]  /*3980*/  @P0 LOP3.LUT R3, R0, 0x1, RZ, 0xc0, !PT ;  /* 0x0000000100030812 */ /* 0x000fc800078ec0ff */
[----:B------:R-:W-:Y:S01]  /*3990*/  @P0 IADD3 R3, R2, 0x407ffff, R3 ;  /* 0x0407ffff02030810 */ /* 0x000fe20007ffe003 */
[----:B------:R-:W-:-:S03]  /*39a0*/  @!P0 FADD.FTZ R2, R4, 16384 ;  /* 0x4680000004028421 */ /* 0x000fc60000010000 */
[----:B------:R-:W-:Y:S01]  /*39b0*/  @P0 SHF.R.U32.HI R0, RZ, 0x14, R3 ;  /* 0x00000014ff000819 */ /* 0x000fe20000011603 */
[----:B------:R-:W-:-:S07]  /*39c0*/  @!P0 VIADD R0, R2, 0xb9800000 ;  /* 0xb980000002008836 */ /* 0x000fce0000000000 */
.L_x_1795:
[----:B------:R-:W-:Y:S05]  /*39d0*/  BSYNC B0 ;  /* 0x0000000000007941 */ /* 0x000fea0003800000 */
.L_x_1794:
[----:B------:R-:W-:-:S05]  /*39e0*/  LOP3.LUT R5, R0, R5, RZ, 0xfc, !PT ;  /* 0x0000000500057212 */ /* 0x000fca00078efcff */
[----:B------:R0:W-:Y:S01]  /*39f0*/  STG.E.U8 desc[UR36][R16.64], R5 ;  /* 0x0000000510007986 */ /* 0x0001e2000c101124 */
[----:B------:R-:W-:Y:S05]  /*3a00*/  BRA `(.L_x_1782) ;  /* 0x0000000400f07947 */ /* 0x000fea0003800000 */
.L_x_1793:
[----:B------:R-:W-:Y:S01]  /*3a10*/  LOP3.LUT R4, R2, 0x7fffffff, RZ, 0xc0, !PT ;  /* 0x7fffffff02047812 */ /* 0x000fe200078ec0ff */
[----:B------:R-:W-:Y:S03]  /*3a20*/  BSSY B0, `(.L_x_1796) ;  /* 0x000000e000007945 */ /* 0x000fe60003800000 */
[----:B------:R-:W-:-:S13]  /*3a30*/  ISETP.GT.U32.AND P0, PT, R4, 0x477fffff, PT ;  /* 0x477fffff0400780c */ /* 0x000fda0003f04070 */
[----:B------:R-:W-:Y:S05]  /*3a40*/  @P0 BRA `(.L_x_1797) ;  /* 0x0000000000200947 */ /* 0x000fea0003800000 */
[----:B------:R-:W-:-:S13]  /*3a50*/  ISETP.GE.U32.AND P0, PT, R4, 0x38800000, PT ;  /* 0x388000000400780c */ /* 0x000fda0003f06070 */
[----:B------:R-:W-:-:S04]  /*3a60*/  @P0 SHF.R.U32.HI R0, RZ, 0x15, R2 ;  /* 0x00000015ff000819 */ /* 0x000fc80000011602 */
[----:B------:R-:W-:-:S04]  /*3a70*/  @P0 LOP3.LUT R3, R0, 0x1, RZ, 0xc0, !PT ;  /* 0x0000000100030812 */ /* 0x000fc800078ec0ff */
[----:B------:R-:W-:Y:S01]  /*3a80*/  @P0 IADD3 R0, R2, 0x80fffff, R3 ;  /* 0x080fffff02000810 */ /* 0x000fe20007ffe003 */
[----:B------:R-:W-:-:S03]  /*3a90*/  @!P0 FADD.FTZ R3, R4, 128 ;  /* 0x4300000004038421 */ /* 0x000fc60000010000 */
[----:B------:R-:W-:Y:S01]  /*3aa0*/  @P0 SHF.R.U32.HI R0, RZ, 0x15, R0 ;  /* 0x00000015ff000819 */ /* 0x000fe20000011600 */
[----:B------:R-:W-:Y:S01]  /*3ab0*/  @!P0 VIADD R0, R3, 0xbd000000 ;  /* 0xbd00000003008836 */ /* 0x000fe20000000000 */
[----:B------:R-:W-:Y:S06]  /*3ac0*/  BRA `(.L_x_1798) ;  /* 0x00000000000c7947 */ /* 0x000fec0003800000 */
.L_x_1797:
[----:B------:R-:W-:Y:S01]  /*3ad0*/  IMAD.MOV.U32 R0, RZ, RZ, 0x7f ;  /* 0x0000007fff007424 */ /* 0x000fe200078e00ff */
[----:B------:R-:W-:-:S04]  /*3ae0*/  ISETP.GT.U32.AND P0, PT, R4, 0x7f800000, PT ;  /* 0x7f8000000400780c */ /* 0x000fc80003f04070 */
[----:B------:R-:W-:-:S09]  /*3af0*/  SEL R0, R0, 0x7c, P0 ;  /* 0x0000007c00007807 */ /* 0x000fd20000000000 */
.L_x_1798:
[----:B------:R-:W-:Y:S05]  /*3b00*/  BSYNC B0 ;  /* 0x0000000000007941 */ /* 0x000fea0003800000 */
.L_x_1796:
[----:B------:R-:W-:-:S04]  /*3b10*/  LOP3.LUT R2, R2, 0x80000000, RZ, 0xc0, !PT ;  /* 0x8000000002027812 */ /* 0x000fc800078ec0ff */
[----:B------:R-:W-:-:S04]  /*3b20*/  SHF.R.U32.HI R3, RZ, 0x18, R2 ;  /* 0x00000018ff037819 */ /* 0x000fc80000011602 */
[----:B------:R-:W-:-:S05]  /*3b30*/  LOP3.LUT R3, R0, R3, RZ, 0xfc, !PT ;  /* 0x0000000300037212 */ /* 0x000fca00078efcff */
[----:B------:R0:W-:Y:S01]  /*3b40*/  STG.E.U8 desc[UR36][R16.64], R3 ;  /* 0x0000000310007986 */ /* 0x0001e2000c101124 */
[----:B------:R-:W-:Y:S05]  /*3b50*/  BRA `(.L_x_1782) ;  /* 0x00000004009c7947 */ /* 0x000fea0003800000 */
.L_x_1792:
[----:B------:R-:W-:-:S05]  /*3b60*/  F2FP.BF16.F32.PACK_AB R2, RZ, R2 ;  /* 0x00000002ff02723e */ /* 0x000fca00000010ff */
[----:B------:R0:W-:Y:S01]  /*3b70*/  STG.E.U16 desc[UR36][R16.64], R2 ;  /* 0x0000000210007986 */ /* 0x0001e2000c101524 */
[----:B------:R-:W-:Y:S05]  /*3b80*/  BRA `(.L_x_1782) ;  /* 0x0000000400907947 */ /* 0x000fea0003800000 */
.L_x_1789:
        /* <DEDUP_REMOVED lines=8> */
[----:B------:R-:W0:Y:S02]  /*3c10*/  F2I.FTZ.U32.TRUNC.NTZ R3, R2 ;  /* 0x0000000200037305 */ /* 0x000e24000021f000 */
[----:B0-----:R0:W-:Y:S01]  /*3c20*/  STG.E.U16 desc[UR36][R16.64], R3 ;  /* 0x0000000310007986 */ /* 0x0011e2000c101524 */
[----:B------:R-:W-:Y:S05]  /*3c30*/  BRA `(.L_x_1782) ;  /* 0x0000000400647947 */ /* 0x000fea0003800000 */
.L_x_1801:
[----:B------:R-:W-:Y:S01]  /*3c40*/  LOP3.LUT R3, R2, 0x7fffffff, RZ, 0xc0, !PT ;  /* 0x7fffffff02037812 */ /* 0x000fe200078ec0ff */
[----:B------:R-:W-:Y:S01]  /*3c50*/  BSSY B0, `(.L_x_1802) ;  /* 0x0000013000007945 */ /* 0x000fe20003800000 */
[----:B------:R-:W-:Y:S02]  /*3c60*/  IMAD.MOV.U32 R8, RZ, RZ, 0x80 ;  /* 0x00000080ff087424 */ /* 0x000fe400078e00ff */
        /* <DEDUP_REMOVED lines=13> */
.L_x_1804:
[----:B------:R-:W-:-:S04]  /*3d40*/  LOP3.LUT R2, R2, 0x80000000, RZ, 0xc0, !PT ;  /* 0x8000000002027812 */ /* 0x000fc800078ec0ff */
[----:B------:R-:W-:-:S04]  /*3d50*/  SHF.R.U32.HI R3, RZ, 0x18, R2 ;  /* 0x00000018ff037819 */ /* 0x000fc80000011602 */
[----:B------:R-:W-:-:S04]  /*3d60*/  LOP3.LUT R0, R0, R3, RZ, 0xfc, !PT ;  /* 0x0000000300007212 */ /* 0x000fc800078efcff */
[----:B------:R-:W-:-:S07]  /*3d70*/  PRMT R8, R0, 0x7610, R8 ;  /* 0x0000761000087816 */ /* 0x000fce0000000008 */
.L_x_1803:
[----:B------:R-:W-:Y:S05]  /*3d80*/  BSYNC B0 ;  /* 0x0000000000007941 */ /* 0x000fea0003800000 */
.L_x_1802:
[----:B------:R0:W-:Y:S01]  /*3d90*/  STG.E.U8 desc[UR36][R16.64], R8 ;  /* 0x0000000810007986 */ /* 0x0001e2000c101124 */
[----:B------:R-:W-:Y:S05]  /*3da0*/  BRA `(.L_x_1782) ;  /* 0x0000000400087947 */ /* 0x000fea0003800000 */
.L_x_1800:
        /* <DEDUP_REMOVED lines=16> */
.L_x_1807:
[----:B------:R-:W-:-:S04]  /*3eb0*/  LOP3.LUT R2, R2, 0x80000000, RZ, 0xc0, !PT ;  /* 0x8000000002027812 */ /* 0x000fc800078ec0ff */
[----:B------:R-:W-:-:S04]  /*3ec0*/  SHF.R.U32.HI R3, RZ, 0x18, R2 ;  /* 0x00000018ff037819 */ /* 0x000fc80000011602 */
[----:B------:R-:W-:-:S04]  /*3ed0*/  LOP3.LUT R0, R0, R3, RZ, 0xfc, !PT ;  /* 0x0000000300007212 */ /* 0x000fc800078efcff */
[----:B------:R-:W-:-:S07]  /*3ee0*/  PRMT R8, R0, 0x7610, R8 ;  /* 0x0000761000087816 */ /* 0x000fce0000000008 */
.L_x_1806:
[----:B------:R-:W-:Y:S05]  /*3ef0*/  BSYNC B0 ;  /* 0x0000000000007941 */ /* 0x000fea0003800000 */
.L_x_1805:
[----:B------:R0:W-:Y:S01]  /*3f00*/  STG.E.U8 desc[UR36][R16.64], R8 ;  /* 0x0000000810007986 */ /* 0x0001e2000c101124 */
[----:B------:R-:W-:Y:S05]  /*3f10*/  BRA `(.L_x_1782) ;  /* 0x0000000000ac7947 */ /* 0x000fea0003800000 */
.L_x_1799:
[----:B------:R-:W-:-:S13]  /*3f20*/  ISETP.NE.AND P0, PT, R0, 0x1c, PT ;  /* 0x0000001c0000780c */ /* 0x000fda0003f05270 */
[----:B------:R-:W-:Y:S05]  /*3f30*/  @!P0 BRA `(.L_x_1808) ;  /* 0x00000000009c8947 */ /* 0x000fea0003800000 */
[----:B------:R-:W-:-:S13]  /*3f40*/  ISETP.NE.AND P0, PT, R0, 0x1d, PT ;  /* 0x0000001d0000780c */ /* 0x000fda0003f05270 */
[----:B------:R-:W-:Y:S05]  /*3f50*/  @!P0 BRA `(.L_x_1809) ;  /* 0x0000000000888947 */ /* 0x000fea0003800000 */
[----:B------:R-:W-:-:S13]  /*3f60*/  ISETP.NE.AND P0, PT, R0, 0x2c, PT ;  /* 0x0000002c0000780c */ /* 0x000fda0003f05270 */
[----:B------:R-:W-:Y:S05]  /*3f70*/  @P0 BRA `(.L_x_1781) ;  /* 0x00000000003c0947 */ /* 0x000fea0003800000 */
        /* <DEDUP_REMOVED lines=15> */
.L_x_1781:
        /* <DEDUP_REMOVED lines=16> */
.L_x_1810:
[----:B------:R-:W-:Y:S05]  /*4170*/  BRA `(.L_x_1782) ;  /* 0x0000000000147947 */ /* 0x000fea0003800000 */
.L_x_1809:
[----:B------:R-:W0:Y:S02]  /*4180*/  F2I.U64.TRUNC R2, R2 ;  /* 0x0000000200027311 */ /* 0x000e24000020d800 */
[----:B0-----:R0:W-:Y:S01]  /*4190*/  STG.E.64 desc[UR36][R16.64], R2 ;  /* 0x0000000210007986 */ /* 0x0011e2000c101b24 */
[----:B------:R-:W-:Y:S05]  /*41a0*/  BRA `(.L_x_1782) ;  /* 0x0000000000087947 */ /* 0x000fea0003800000 */
.L_x_1808:
[----:B------:R-:W0:Y:S02]  /*41b0*/  F2I.FTZ.U32.TRUNC.NTZ R3, R2 ;  /* 0x0000000200037305 */ /* 0x000e24000021f000 */
[----:B0-----:R0:W-:Y:S02]  /*41c0*/  STG.E desc[UR36][R16.64], R3 ;  /* 0x0000000310007986 */ /* 0x0011e4000c101924 */
.L_x_1782:
[----:B------:R-:W-:-:S04]  /*41d0*/  IMAD R18, R18, 0x200, R23 ;  /* 0x0000020012127824 */ /* 0x000fc800078e0217 */
[----:B------:R-:W-:-:S07]  /*41e0*/  VIADD R19, R18, 0x80 ;  /* 0x0000008012137836 */ /* 0x000fce0000000000 */
.L_x_1719:
[----:B------:R-:W-:Y:S05]  /*41f0*/  BSYNC B7 ;  /* 0x0000000000077941 */ /* 0x000fea0003800000 */
.L_x_1718:
        /* <DEDUP_REMOVED lines=358> */
.L_x_1813:
        /* <DEDUP_REMOVED lines=20> */
[----:B--2---:R4:W0:Y:S01]  /*59a0*/  I2F.S16 R22, R2 ;  /* 0x0000000200167306 */ /* 0x0048220000101400 */
[----:B------:R-:W-:Y:S05]  /*59b0*/  BRA `(.L_x_1820) ;  /* 0x0000000c00387947 */ /* 0x000fea0003800000 */
.L_x_1818:
[----:B------:R-:W2:Y:S02]  /*59c0*/  LDG.E.U8 R2, desc[UR36][R2.64] ;  /* 0x0000002402027981 */ /* 0x000ea4000c1e1100 */
[----:B--2---:R-:W-:Y:S01]  /*59d0*/  I2FP.F32.U32 R22, R2 ;  /* 0x0000000200167245 */ /* 0x004fe20000201000 */
[----:B------:R-:W-:Y:S06]  /*59e0*/  BRA `(.L_x_1820) ;  /* 0x0000000c002c7947 */ /* 0x000fec0003800000 */
.L_x_1817:
[----:B------:R-:W-:-:S13]  /*59f0*/  ISETP.NE.AND P0, PT, R4, 0x2, PT ;  /* 0x000000020400780c */ /* 0x000fda0003f05270 */
[----:B------:R-:W-:Y:S05]  /*5a00*/  @!P0 BRA `(.L_x_1821) ;  /* 0x0000000000288947 */ /* 0x000fea0003800000 */
[----:B------:R-:W-:-:S13]  /*5a10*/  ISETP.NE.AND P0, PT, R4, 0x3, PT ;  /* 0x000000030400780c */ /* 0x000fda0003f05270 */
[----:B------:R-:W-:Y:S05]  /*5a20*/  @!P0 BRA `(.L_x_1822) ;  /* 0x0000000000148947 */ /* 0x000fea0003800000 */
[----:B------:R-:W-:-:S13]  /*5a30*/  ISETP.NE.AND P0, PT, R4, 0x4, PT ;  /* 0x000000040400780c */ /* 0x000fda0003f05270 */
[----:B------:R-:W-:Y:S05]  /*5a40*/  @P0 BRA `(.L_x_1819) ;  /* 0x0000000800b80947 */ /* 0x000fea0003800000 */
[----:B------:R-:W2:Y:S02]  /*5a50*/  LDG.E.64 R22, desc[UR36][R2.64] ;  /* 0x0000002402167981 */ /* 0x000ea4000c1e1b00 */
[----:B--2---:R2:W3:Y:S01]  /*5a60*/  I2F.S64 R22, R22 ;  /* 0x0000001600167312 */ /* 0x0044e20000301400 */
[----:B------:R-:W-:Y:S05]  /*5a70*/  BRA `(.L_x_1820) ;  /* 0x0000000c00087947 */ /* 0x000fea0003800000 */
.L_x_1822:
[----:B------:R-:W2:Y:S02]  /*5a80*/  LDG.E R2, desc[UR36][R2.64] ;  /* 0x0000002402027981 */ /* 0x000ea4000c1e1900 */
[----:B--2---:R-:W-:Y:S01]  /*5a90*/  I2FP.F32.S32 R22, R2 ;  /* 0x0000000200167245 */ /* 0x004fe20000201400 */
[----:B------:R-:W-:Y:S06]  /*5aa0*/  BRA `(.L_x_1820) ;  /* 0x0000000800fc7947 */ /* 0x000fec0003800000 */
.L_x_1821:
[----:B------:R-:W2:Y:S02]  /*5ab0*/  LDG.E.U16 R2, desc[UR36][R2.64] ;  /* 0x0000002402027981 */ /* 0x000ea4000c1e1500 */
[----:B--2---:R0:W1:Y:S01]  /*5ac0*/  I2F.S16 R22, R2 ;  /* 0x0000000200167306 */ /* 0x0040620000101400 */
[----:B------:R-:W-:Y:S05]  /*5ad0*/  BRA `(.L_x_1820) ;  /* 0x0000000800f07947 */ /* 0x000fea0003800000 */
.L_x_1816:
        /* <DEDUP_REMOVED lines=8> */
.L_x_1824:
[----:B------:R-:W2:Y:S02]  /*5b60*/  LDG.E.U16 R2, desc[UR36][R2.64] ;  /* 0x0000002402027981 */ /* 0x000ea4000c1e1500 */
[----:B--2---:R-:W-:Y:S01]  /*5b70*/  HADD2.F32 R22, -RZ, R2.H0_H0 ;  /* 0x20000002ff167230 */ /* 0x004fe20000004100 */
[----:B------:R-:W-:Y:S06]  /*5b80*/  BRA `(.L_x_1820) ;  /* 0x0000000800c47947 */ /* 0x000fec0003800000 */
.L_x_1823:
        /* <DEDUP_REMOVED lines=8> */
.L_x_1826:
[----:B------:R-:W2:Y:S02]  /*5c10*/  LDG.E.U16 R2, desc[UR36][R2.64] ;  /* 0x0000002402027981 */ /* 0x000ea4000c1e1500 */
[----:B--2---:R-:W-:Y:S01]  /*5c20*/  HADD2.F32 R22, -RZ, R2.H0_H0 ;  /* 0x20000002ff167230 */ /* 0x004fe20000004100 */
[----:B------:R-:W-:Y:S06]  /*5c30*/  BRA `(.L_x_1820) ;  /* 0x0000000800987947 */ /* 0x000fec0003800000 */
.L_x_1825:
[----:B------:R-:W2:Y:S01]  /*5c40*/  LDG.E.64 R2, desc[UR36][R2.64] ;  /* 0x0000002402027981 */ /* 0x000ea2000c1e1b00 */
[----:B------:R-:W-:Y:S01]  /*5c50*/  UMOV UR4, 0xf0000000 ;  /* 0xf000000000047882 */ /* 0x000fe20000000000 */
[----:B------:R-:W-:Y:S01]  /*5c60*/  UMOV UR5, 0x380fffff ;  /* 0x380fffff00057882 */ /* 0x000fe20000000000 */
[----:B--2---:R-:W0:Y:S01]  /*5c70*/  F2F.F32.F64 R22, R2 ;  /* 0x0000000200167310 */ /* 0x004e220000301000 */
[----:B------:R-:W-:-:S14]  /*5c80*/  DSETP.GEU.AND P0, PT, |R2|, UR4, PT ;  /* 0x0000000402007e2a */ /* 0x000fdc000bf0e200 */
[----:B0-----:R-:W-:Y:S01]  /*5c90*/  @!P0 FMUL R22, R22, 1.175494350822287508e-38 ;  /* 0x0080000016168820 */ /* 0x001fe20000400000 */
[----:B------:R-:W-:Y:S06]  /*5ca0*/  BRA `(.L_x_1820) ;  /* 0x00000008007c7947 */ /* 0x000fec0003800000 */
.L_x_1815:
        /* <DEDUP_REMOVED lines=12> */
.L_x_1829:
[----:B------:R-:W2:Y:S01]  /*5d70*/  LDG.E.64 R2, desc[UR36][R2.64] ;  /* 0x0000002402027981 */ /* 0x000ea2000c1e1b00 */
[----:B------:R-:W-:Y:S01]  /*5d80*/  UMOV UR4, 0xf0000000 ;  /* 0xf000000000047882 */ /* 0x000fe20000000000 */
[----:B------:R-:W-:Y:S01]  /*5d90*/  UMOV UR5, 0x380fffff ;  /* 0x380fffff00057882 */ /* 0x000fe20000000000 */
[----:B--2---:R-:W0:Y:S01]  /*5da0*/  F2F.F32.F64 R22, R2 ;  /* 0x0000000200167310 */ /* 0x004e220000301000 */
[----:B------:R-:W-:-:S14]  /*5db0*/  DSETP.GEU.AND P0, PT, |R2|, UR4, PT ;  /* 0x0000000402007e2a */ /* 0x000fdc000bf0e200 */
[----:B0-----:R-:W-:Y:S01]  /*5dc0*/  @!P0 FMUL R22, R22, 1.175494350822287508e-38 ;  /* 0x0080000016168820 */ /* 0x001fe20000400000 */
[----:B------:R-:W-:Y:S06]  /*5dd0*/  BRA `(.L_x_1820) ;  /* 0x0000000800307947 */ /* 0x000fec0003800000 */
.L_x_1828:
        /* <DEDUP_REMOVED lines=26> */
.L_x_1831:
        /* <DEDUP_REMOVED lines=13> */
.L_x_1830:
[----:B------:R-:W2:Y:S02]  /*6050*/  LDG.E.U16 R2, desc[UR36][R2.64] ;  /* 0x0000002402027981 */ /* 0x000ea4000c1e1500 */
[----:B--2---:R-:W-:Y:S01]  /*6060*/  IMAD.U32 R22, R2, 0x10000, RZ ;  /* 0x0001000002167824 */ /* 0x004fe200078e00ff */
[----:B------:R-:W-:Y:S06]  /*6070*/  BRA `(.L_x_1820) ;  /* 0x0000000400887947 */ /* 0x000fec0003800000 */
.L_x_1827:
        /* <DEDUP_REMOVED lines=11> */
.L_x_1834:
        /* <DEDUP_REMOVED lines=20> */
.L_x_1836:
[----:B------:R-:W-:Y:S05]  /*6270*/  BSYNC B0 ;  /* 0x0000000000007941 */ /* 0x000fea0003800000 */
.L_x_1835:
[----:B------:R-:W-:Y:S01]  /*6280*/  IMAD.SHL.U32 R2, R2, 0x100000, RZ ;  /* 0x0010000002027824 */ /* 0x000fe200078e00ff */
[----:B------:R-:W-:-:S04]  /*6290*/  LEA R3, R0, 0x3b800000, 0x17 ;  /* 0x3b80000000037811 */ /* 0x000fc800078eb8ff */
[----:B------:R-:W-:Y:S01]  /*62a0*/  LOP3.LUT R22, R3, R2, R22, 0xfe, !PT ;  /* 0x0000000203167212 */ /* 0x000fe200078efe16 */
[----:B------:R-:W-:Y:S06]  /*62b0*/  BRA `(.L_x_1820) ;  /* 0x0000000000f87947 */ /* 0x000fec0003800000 */
.L_x_1833:
        /* <DEDUP_REMOVED lines=20> */
.L_x_1838:
[----:B------:R-:W-:Y:S05]  /*6400*/  BSYNC B0 ;  /* 0x0000000000007941 */ /* 0x000fea0003800000 */
.L_x_1837:
[----:B------:R-:W-:Y:S01]  /*6410*/  IMAD.SHL.U32 R2, R2, 0x200000, RZ ;  /* 0x0020000002027824 */ /* 0x000fe200078e00ff */
[----:B------:R-:W-:-:S04]  /*6420*/  LEA R3, R0, 0x37800000, 0x17 ;  /* 0x3780000000037811 */ /* 0x000fc800078eb8ff */
[----:B------:R-:W-:Y:S01]  /*6430*/  LOP3.LUT R22, R3, R2, R22, 0xfe, !PT ;  /* 0x0000000203167212 */ /* 0x000fe200078efe16 */
[----:B------:R-:W-:Y:S06]  /*6440*/  BRA `(.L_x_1820) ;  /* 0x0000000000947947 */ /* 0x000fec0003800000 */
.L_x_1832:
        /* <DEDUP_REMOVED lines=14> */
.L_x_1819:
        /* <DEDUP_REMOVED lines=16> */
.L_x_1841:
[----:B------:R-:W-:Y:S01]  /*6630*/  IMAD.MOV.U32 R22, RZ, RZ, RZ ;  /* 0x000000ffff167224 */ /* 0x000fe200078e00ff */
[----:B------:R-:W-:Y:S06]  /*6640*/  BRA `(.L_x_1820) ;  /* 0x0000000000147947 */ /* 0x000fec0003800000 */
.L_x_1840:
[----:B------:R-:W2:Y:S02]  /*6650*/  LDG.E.64 R22, desc[UR36][R2.64] ;  /* 0x0000002402167981 */ /* 0x000ea4000c1e1b00 */
[----:B--2---:R0:W1:Y:S01]  /*6660*/  I2F.U64 R22, R22 ;  /* 0x0000001600167312 */ /* 0x0040620000301000 */
[----:B------:R-:W-:Y:S05]  /*6670*/  BRA `(.L_x_1820) ;  /* 0x0000000000087947 */ /* 0x000fea0003800000 */
.L_x_1839:
[----:B------:R-:W2:Y:S02]  /*6680*/  LDG.E R2, desc[UR36][R2.64] ;  /* 0x0000002402027981 */ /* 0x000ea4000c1e1900 */
[----:B--2---:R-:W-:-:S07]  /*6690*/  I2FP.F32.U32 R22, R2 ;  /* 0x0000000200167245 */ /* 0x004fce0000201000 */
.L_x_1820:
[----:B------:R-:W-:Y:S05]  /*66a0*/  BSYNC B6 ;  /* 0x0000000000067941 */ /* 0x000fea0003800000 */
.L_x_1814:
[----:B------:R-:W2:Y:S01]  /*66b0*/  LDC.U8 R4, c[0x0][0x4aa] ;  /* 0x00012a80ff047b82 */ /* 0x000ea20000000000 */
[----:B------:R-:W-:Y:S01]  /*66c0*/  ULDC.64 UR4, c[0x0][0x488] ;  /* 0x0001220000047ab9 */ /* 0x000fe20000000a00 */
[----:B------:R-:W-:Y:S01]  /*66d0*/  BSSY B6, `(.L_x_1842) ;  /* 0x00000df000067945 */ /* 0x000fe20003800000 */
[----:B0---4-:R-:W-:-:S05]  /*66e0*/  IADD3 R2, P0, R18, UR4, RZ ;  /* 0x0000000412027c10 */ /* 0x011fca000ff1e0ff */
        /* <DEDUP_REMOVED lines=13> */
[----:B--2---:R-:W4:Y:S01]  /*67c0*/  I2F.S16 R0, R0 ;  /* 0x0000000000007306 */ /* 0x004f220000101400 */
[----:B------:R-:W-:Y:S05]  /*67d0*/  BRA `(.L_x_1848) ;  /* 0x0000000c00387947 */ /* 0x000fea0003800000 */
.L_x_1846:
[----:B------:R-:W2:Y:S02]  /*67e0*/  LDG.E.U8 R0, desc[UR36][R2.64] ;  /* 0x0000002402007981 */ /* 0x000ea4000c1e1100 */
[----:B--2---:R-:W-:Y:S01]  /*67f0*/  I2FP.F32.U32 R0, R0 ;  /* 0x0000000000007245 */ /* 0x004fe20000201000 */
[----:B------:R-:W-:Y:S06]  /*6800*/  BRA `(.L_x_1848) ;  /* 0x0000000c002c7947 */ /* 0x000fec0003800000 */
.L_x_1845:
[----:B------:R-:W-:-:S13]  /*6810*/  ISETP.NE.AND P0, PT, R0, 0x2, PT ;  /* 0x000000020000780c */ /* 0x000fda0003f05270 */
[----:B------:R-:W-:Y:S05]  /*6820*/  @!P0 BRA `(.L_x_1849) ;  /* 0x0000000000288947 */ /* 0x000fea0003800000 */
[----:B------:R-:W-:-:S13]  /*6830*/  ISETP.NE.AND P0, PT, R0, 0x3, PT ;  /* 0x000000030000780c */ /* 0x000fda0003f05270 */
[----:B------:R-:W-:Y:S05]  /*6840*/  @!P0 BRA `(.L_x_1850) ;  /* 0x0000000000148947 */ /* 0x000fea0003800000 */
[----:B------:R-:W-:-:S13]  /*6850*/  ISETP.NE.AND P0, PT, R0, 0x4, PT ;  /* 0x000000040000780c */ /* 0x000fda0003f05270 */
[----:B------:R-:W-:Y:S05]  /*6860*/  @P0 BRA `(.L_x_1847) ;  /* 0x0000000800b80947 */ /* 0x000fea0003800000 */
[----:B------:R-:W2:Y:S02]  /*6870*/  LDG.E.64 R2, desc[UR36][R2.64] ;  /* 0x0000002402027981 */ /* 0x000ea4000c1e1b00 */
[----:B--2---:R0:W2:Y:S01]  /*6880*/  I2F.S64 R0, R2 ;  /* 0x0000000200007312 */ /* 0x0040a20000301400 */
[----:B------:R-:W-:Y:S05]  /*6890*/  BRA `(.L_x_1848) ;  /* 0x0000000c00087947 */ /* 0x000fea0003800000 */
.L_x_1850:
[----:B------:R-:W2:Y:S02]  /*68a0*/  LDG.E R0, desc[UR36][R2.64] ;  /* 0x0000002402007981 */ /* 0x000ea4000c1e1900 */
[----:B--2---:R-:W-:Y:S01]  /*68b0*/  I2FP.F32.S32 R0, R0 ;  /* 0x0000000000007245 */ /* 0x004fe20000201400 */
[----:B------:R-:W-:Y:S06]  /*68c0*/  BRA `(.L_x_1848) ;  /* 0x0000000800fc7947 */ /* 0x000fec0003800000 */
.L_x_1849:
[----:B------:R-:W2:Y:S02]  /*68d0*/  LDG.E.U16 R0, desc[UR36][R2.64] ;  /* 0x0000002402007981 */ /* 0x000ea4000c1e1500 */
[----:B--2---:R-:W0:Y:S01]  /*68e0*/  I2F.S16 R0, R0 ;  /* 0x0000000000007306 */ /* 0x004e220000101400 */
[----:B------:R-:W-:Y:S05]  /*68f0*/  BRA `(.L_x_1848) ;  /* 0x0000000800f07947 */ /* 0x000fea0003800000 */
.L_x_1844:
        /* <DEDUP_REMOVED lines=8> */
.L_x_1852:
[----:B------:R-:W2:Y:S02]  /*6980*/  LDG.E.U16 R0, desc[UR36][R2.64] ;  /* 0x0000002402007981 */ /* 0x000ea4000c1e1500 */
[----:B--2---:R-:W-:Y:S01]  /*6990*/  HADD2.F32 R0, -RZ, R0.H0_H0 ;  /* 0x20000000ff007230 */ /* 0x004fe20000004100 */
[----:B------:R-:W-:Y:S06]  /*69a0*/  BRA `(.L_x_1848) ;  /* 0x0000000800c47947 */ /* 0x000fec0003800000 */
.L_x_1851:
        /* <DEDUP_REMOVED lines=8> */
.L_x_1854:
[----:B------:R-:W2:Y:S02]  /*6a30*/  LDG.E.U16 R0, desc[UR36][R2.64] ;  /* 0x0000002402007981 */ /* 0x000ea4000c1e1500 */
[----:B--2---:R-:W-:Y:S01]  /*6a40*/  HADD2.F32 R0, -RZ, R0.H0_H0 ;  /* 0x20000000ff007230 */ /* 0x004fe20000004100 */
[----:B------:R-:W-:Y:S06]  /*6a50*/  BRA `(.L_x_1848) ;  /* 0x0000000800987947 */ /* 0x000fec0003800000 */
.L_x_1853:
[----:B------:R-:W2:Y:S01]  /*6a60*/  LDG.E.64 R2, desc[UR36][R2.64] ;  /* 0x0000002402027981 */ /* 0x000ea2000c1e1b00 */
[----:B------:R-:W-:Y:S01]  /*6a70*/  UMOV UR4, 0xf0000000 ;  /* 0xf000000000047882 */ /* 0x000fe20000000000 */
[----:B------:R-:W-:Y:S01]  /*6a80*/  UMOV UR5, 0x380fffff ;  /* 0x380fffff00057882 */ /* 0x000fe20000000000 */
[----:B--2---:R-:W0:Y:S01]  /*6a90*/  F2F.F32.F64 R0, R2 ;  /* 0x0000000200007310 */ /* 0x004e220000301000 */
[----:B------:R-:W-:-:S14]  /*6aa0*/  DSETP.GEU.AND P0, PT, |R2|, UR4, PT ;  /* 0x0000000402007e2a */ /* 0x000fdc000bf0e200 */
[----:B0-----:R-:W-:Y:S01]  /*6ab0*/  @!P0 FMUL R0, R0, 1.175494350822287508e-38 ;  /* 0x0080000000008820 */ /* 0x001fe20000400000 */
[----:B------:R-:W-:Y:S06]  /*6ac0*/  BRA `(.L_x_1848) ;  /* 0x00000008007c7947 */ /* 0x000fec0003800000 */
.L_x_1843:
        /* <DEDUP_REMOVED lines=12> */
.L_x_1857:
[----:B------:R-:W2:Y:S01]  /*6b90*/  LDG.E.64 R2, desc[UR36][R2.64] ;  /* 0x0000002402027981 */ /* 0x000ea2000c1e1b00 */
[----:B------:R-:W-:Y:S01]  /*6ba0*/  UMOV UR4, 0xf0000000 ;  /* 0xf000000000047882 */ /* 0x000fe20000000000 */
[----:B------:R-:W-:Y:S01]  /*6bb0*/  UMOV UR5, 0x380fffff ;  /* 0x380fffff00057882 */ /* 0x000fe20000000000 */
[----:B--2---:R-:W0:Y:S01]  /*6bc0*/  F2F.F32.F64 R0, R2 ;  /* 0x0000000200007310 */ /* 0x004e220000301000 */
[----:B------:R-:W-:-:S14]  /*6bd0*/  DSETP.GEU.AND P0, PT, |R2|, UR4, PT ;  /* 0x0000000402007e2a */ /* 0x000fdc000bf0e200 */
[----:B0-----:R-:W-:Y:S01]  /*6be0*/  @!P0 FMUL R0, R0, 1.175494350822287508e-38 ;  /* 0x0080000000008820 */ /* 0x001fe20000400000 */
[----:B------:R-:W-:Y:S06]  /*6bf0*/  BRA `(.L_x_1848) ;  /* 0x0000000800307947 */ /* 0x000fec0003800000 */
.L_x_1856:
        /* <DEDUP_REMOVED lines=26> */
.L_x_1859:
        /* <DEDUP_REMOVED lines=13> */
.L_x_1858:
[----:B------:R-:W2:Y:S02]  /*6e70*/  LDG.E.U16 R0, desc[UR36][R2.64] ;  /* 0x0000002402007981 */ /* 0x000ea4000c1e1500 */
[----:B--2---:R-:W-:Y:S01]  /*6e80*/  IMAD.U32 R0, R0, 0x10000, RZ ;  /* 0x0001000000007824 */ /* 0x004fe200078e00ff */
[----:B------:R-:W-:Y:S06]  /*6e90*/  BRA `(.L_x_1848) ;  /* 0x0000000400887947 */ /* 0x000fec0003800000 */
.L_x_1855:
        /* <DEDUP_REMOVED lines=11> */
.L_x_1862:
        /* <DEDUP_REMOVED lines=20> */
.L_x_1864:
[----:B------:R-:W-:Y:S05]  /*7090*/  BSYNC B0 ;  /* 0x0000000000007941 */ /* 0x000fea0003800000 */
.L_x_1863:
[----:B------:R-:W-:Y:S01]  /*70a0*/  LEA R3, R0, 0x3b800000, 0x17 ;  /* 0x3b80000000037811 */ /* 0x000fe200078eb8ff */
[----:B------:R-:W-:-:S05]  /*70b0*/  IMAD.SHL.U32 R0, R2, 0x100000, RZ ;  /* 0x0010000002007824 */ /* 0x000fca00078e00ff */
[----:B------:R-:W-:Y:S01]  /*70c0*/  LOP3.LUT R0, R3, R0, R4, 0xfe, !PT ;  /* 0x0000000003007212 */ /* 0x000fe200078efe04 */
[----:B------:R-:W-:Y:S06]  /*70d0*/  BRA `(.L_x_1848) ;  /* 0x0000000000f87947 */ /* 0x000fec0003800000 */
.L_x_1861:
        /* <DEDUP_REMOVED lines=20> */
.L_x_1866:
[----:B------:R-:W-:Y:S05]  /*7220*/  BSYNC B0 ;  /* 0x0000000000007941 */ /* 0x000fea0003800000 */
.L_x_1865:
[----:B------:R-:W-:Y:S01]  /*7230*/  LEA R3, R0, 0x37800000, 0x17 ;  /* 0x3780000000037811 */ /* 0x000fe200078eb8ff */
[----:B------:R-:W-:-:S05]  /*7240*/  IMAD.SHL.U32 R0, R2, 0x200000, RZ ;  /* 0x0020000002007824 */ /* 0x000fca00078e00ff */
[----:B------:R-:W-:Y:S01]  /*7250*/  LOP3.LUT R0, R3, R0, R4, 0xfe, !PT ;  /* 0x0000000003007212 */ /* 0x000fe200078efe04 */
[----:B------:R-:W-:Y:S06]  /*7260*/  BRA `(.L_x_1848) ;  /* 0x0000000000947947 */ /* 0x000fec0003800000 */
.L_x_1860:
        /* <DEDUP_REMOVED lines=14> */
.L_x_1847:
        /* <DEDUP_REMOVED lines=15> */
[----:B01-3-5:R-:W-:Y:S05]  /*7440*/  CALL.ABS.NOINC R2 ;  /* 0x0000000002007343 */ /* 0x02bfea0003c00000 */
.L_x_1869:
[----:B------:R-:W-:Y:S01]  /*7450*/  IMAD.MOV.U32 R0, RZ, RZ, RZ ;  /* 0x000000ffff007224 */ /* 0x000fe200078e00ff */
[----:B------:R-:W-:Y:S06]  /*7460*/  BRA `(.L_x_1848) ;  /* 0x0000000000147947 */ /* 0x000fec0003800000 */
.L_x_1868:
[----:B------:R-:W2:Y:S02]  /*7470*/  LDG.E.64 R2, desc[UR36][R2.64] ;  /* 0x0000002402027981 */ /* 0x000ea4000c1e1b00 */
[----:B--2---:R0:W2:Y:S01]  /*7480*/  I2F.U64 R0, R2 ;  /* 0x0000000200007312 */ /* 0x0040a20000301000 */
[----:B------:R-:W-:Y:S05]  /*7490*/  BRA `(.L_x_1848) ;  /* 0x0000000000087947 */ /* 0x000fea0003800000 */
.L_x_1867:
[----:B------:R-:W2:Y:S02]  /*74a0*/  LDG.E R0, desc[UR36][R2.64] ;  /* 0x0000002402007981 */ /* 0x000ea4000c1e1900 */
[----:B--2---:R-:W-:-:S07]  /*74b0*/  I2FP.F32.U32 R0, R0 ;  /* 0x0000000000007245 */ /* 0x004fce0000201000 */
.L_x_1848:
[----:B------:R-:W-:Y:S05]  /*74c0*/  BSYNC B6 ;  /* 0x0000000000067941 */ /* 0x000fea0003800000 */
.L_x_1842:
[----:B0-----:R-:W0:Y:S01]  /*74d0*/  LDC.U8 R3, c[0x0][0x4a8] ;  /* 0x00012a00ff037b82 */ /* 0x001e220000000000 */
[C---:B--2-45:R-:W-:Y:S02]  /*74e0*/  FSETP.GEU.FTZ.AND P1, PT, R0.reuse, 3, PT ;  /* 0x404000000000780b */ /* 0x074fe40003f3e000 */
[----:B------:R-:W-:-:S04]  /*74f0*/  FSETP.GT.FTZ.AND P0, PT, R0, -3, PT ;  /* 0xc04000000000780b */ /* 0x000fc80003f14000 */
[----:B------:R-:W-:Y:S02]  /*7500*/  PLOP3.LUT P0, PT, P0, P1, PT, 0x20, 0x0 ;  /* 0x000000000000781c */ /* 0x000fe40000702470 */
[----:B0-----:R-:W-:-:S05]  /*7510*/  PRMT R2, R3, 0x9910, RZ ;  /* 0x0000991003027816 */ /* 0x001fca00000000ff */
[----:B------:R-:W-:Y:S02]  /*7520*/  IMAD.MOV.U32 R0, RZ, RZ, R2 ;  /* 0x000000ffff007224 */ /* 0x000fe400078e0002 */
[----:B-1-3--:R-:W-:-:S03]  /*7530*/  FMUL.FTZ R2, R22, 0.16666667163372039795 ;  /* 0x3e2aaaab16027820 */ /* 0x00afc60000410000 */
        /* <DEDUP_REMOVED lines=14> */
.L_x_1873:
[----:B------:R-:W0:Y:S02]  /*7620*/  F2I.S64.TRUNC R2, R2 ;  /* 0x0000000200027311 */ /* 0x000e24000020d900 */
[----:B0-----:R-:W-:-:S05]  /*7630*/  IMAD.MOV.U32 R5, RZ, RZ, R2 ;  /* 0x000000ffff057224 */ /* 0x001fca00078e0002 */
[----:B------:R0:W-:Y:S01]  /*7640*/  STG.E.U8 desc[UR36][R16.64], R5 ;  /* 0x0000000510007986 */ /* 0x0001e2000c101124 */
[----:B------:R-:W-:Y:S05]  /*7650*/  BRA `(.L_x_1875) ;  /* 0x0000000c00407947 */ /* 0x000fea0003800000 */
.L_x_1872:
        /* <DEDUP_REMOVED lines=9> */
.L_x_1877:
[----:B------:R-:W0:Y:S02]  /*76f0*/  F2I.FTZ.TRUNC.NTZ R3, R2 ;  /* 0x0000000200037305 */ /* 0x000e24000021f100 */
[----:B0-----:R0:W-:Y:S01]  /*7700*/  STG.E desc[UR36][R16.64], R3 ;  /* 0x0000000310007986 */ /* 0x0011e2000c101924 */
[----:B------:R-:W-:Y:S05]  /*7710*/  BRA `(.L_x_1875) ;  /* 0x0000000c00107947 */ /* 0x000fea0003800000 */
.L_x_1876:
[----:B------:R-:W0:Y:S02]  /*7720*/  F2I.FTZ.TRUNC.NTZ R3, R2 ;  /* 0x0000000200037305 */ /* 0x000e24000021f100 */
[----:B0-----:R0:W-:Y:S01]  /*7730*/  STG.E.U16 desc[UR36][R16.64], R3 ;  /* 0x0000000310007986 */ /* 0x0011e2000c101524 */
[----:B------:R-:W-:Y:S05]  /*7740*/  BRA `(.L_x_1875) ;  /* 0x0000000c00047947 */ /* 0x000fea0003800000 */
.L_x_1871:
        /* <DEDUP_REMOVED lines=8> */
.L_x_1879:
[----:B------:R-:W-:-:S05]  /*77d0*/  F2FP.F16.F32.PACK_AB R2, RZ, R2 ;  /* 0x00000002ff02723e */ /* 0x000fca00000000ff */
[----:B------:R0:W-:Y:S01]  /*77e0*/  STG.E.U16 desc[UR36][R16.64], R2 ;  /* 0x0000000210007986 */ /* 0x0001e2000c101524 */
[----:B------:R-:W-:Y:S05]  /*77f0*/  BRA `(.L_x_1875) ;  /* 0x0000000800d87947 */ /* 0x000fea0003800000 */
.L_x_1878:
        /* <DEDUP_REMOVED lines=9> */
.L_x_1881:
[----:B------:R-:W-:-:S04]  /*7890*/  F2FP.F16.F32.PACK_AB R3, RZ, R2 ;  /* 0x00000002ff03723e */ /* 0x000fc800000000ff */
[----:B------:R-:W-:-:S05]  /*78a0*/  PRMT R3, R3, 0x5410, RZ ;  /* 0x0000541003037816 */ /* 0x000fca00000000ff */
[----:B------:R0:W-:Y:S01]  /*78b0*/  STG.E desc[UR36][R16.64], R3 ;  /* 0x0000000310007986 */ /* 0x0001e2000c101924 */
[----:B------:R-:W-:Y:S05]  /*78c0*/  BRA `(.L_x_1875) ;  /* 0x0000000800a47947 */ /* 0x000fea0003800000 */
.L_x_1880:
[----:B------:R-:W-:-:S06]  /*78d0*/  FMUL.FTZ R2, R2, 1 ;  /* 0x3f80000002027820 */ /* 0x000fcc0000410000 */
[----:B------:R-:W0:Y:S02]  /*78e0*/  F2F.F64.F32 R2, R2 ;  /* 0x0000000200027310 */ /* 0x000e240000201800 */
[----:B0-----:R0:W-:Y:S01]  /*78f0*/  STG.E.64 desc[UR36][R16.64], R2 ;  /* 0x0000000210007986 */ /* 0x0011e2000c101b24 */
[----:B------:R-:W-:Y:S05]  /*7900*/  BRA `(.L_x_1875) ;  /* 0x0000000800947947 */ /* 0x000fea0003800000 */
.L_x_1870:
        /* <DEDUP_REMOVED lines=12> */
.L_x_1884:
[----:B------:R-:W-:Y:S01]  /*79d0*/  FMUL.FTZ R4, R2, 1 ;  /* 0x3f80000002047820 */ /* 0x000fe20000410000 */
[----:B------:R-:W-:-:S05]  /*79e0*/  CS2R R6, SRZ ;  /* 0x0000000000067805 */ /* 0x000fca000001ff00 */
[----:B------:R-:W0:Y:S02]  /*79f0*/  F2F.F64.F32 R4, R4 ;  /* 0x0000000400047310 */ /* 0x000e240000201800 */
[----:B0-----:R0:W-:Y:S01]  /*7a00*/  STG.E.128 desc[UR36][R16.64], R4 ;  /* 0x0000000410007986 */ /* 0x0011e2000c101d24 */
[----:B------:R-:W-:Y:S05]  /*7a10*/  BRA `(.L_x_1875) ;  /* 0x0000000800507947 */ /* 0x000fea0003800000 */
.L_x_1883:
        /* <DEDUP_REMOVED lines=20> */
.L_x_1888:
[----:B------:R-:W-:Y:S05]  /*7b60*/  BSYNC B0 ;  /* 0x0000000000007941 */ /* 0x000fea0003800000 */
.L_x_1887:
[----:B------:R-:W-:-:S05]  /*7b70*/  LOP3.LUT R5, R0, R5, RZ, 0xfc, !PT ;  /* 0x0000000500057212 */ /* 0x000fca00078efcff */
[----:B------:R0:W-:Y:S01]  /*7b80*/  STG.E.U8 desc[UR36][R16.64], R5 ;  /* 0x0000000510007986 */ /* 0x0001e2000c101124 */
[----:B------:R-:W-:Y:S05]  /*7b90*/  BRA `(.L_x_1875) ;  /* 0x0000000400f07947 */ /* 0x000fea0003800000 */
.L_x_1886:
        /* <DEDUP_REMOVED lines=12> */
.L_x_1890:
[----:B------:R-:W-:Y:S01]  /*7c60*/  IMAD.MOV.U32 R0, RZ, RZ, 0x7f ;  /* 0x0000007fff007424 */ /* 0x000fe200078e00ff */
[----:B------:R-:W-:-:S04]  /*7c70*/  ISETP.GT.U32.AND P0, PT, R4, 0x7f800000, PT ;  /* 0x7f8000000400780c */ /* 0x000fc80003f04070 */
[----:B------:R-:W-:-:S09]  /*7c80*/  SEL R0, R0, 0x7c, P0 ;  /* 0x0000007c00007807 */ /* 0x000fd20000000000 */
.L_x_1891:
[----:B------:R-:W-:Y:S05]  /*7c90*/  BSYNC B0 ;  /* 0x0000000000007941 */ /* 0x000fea0003800000 */
.L_x_1889:
[----:B------:R-:W-:-:S04]  /*7ca0*/  LOP3.LUT R2, R2, 0x80000000, RZ, 0xc0, !PT ;  /* 0x8000000002027812 */ /* 0x000fc800078ec0ff */
[----:B------:R-:W-:-:S04]  /*7cb0*/  SHF.R.U32.HI R3, RZ, 0x18, R2 ;  /* 0x00000018ff037819 */ /* 0x000fc80000011602 */
[----:B------:R-:W-:-:S05]  /*7cc0*/  LOP3.LUT R3, R0, R3, RZ, 0xfc, !PT ;  /* 0x0000000300037212 */ /* 0x000fca00078efcff */
[----:B------:R0:W-:Y:S01]  /*7cd0*/  STG.E.U8 desc[UR36][R16.64], R3 ;  /* 0x0000000310007986 */ /* 0x0001e2000c101124 */
[----:B------:R-:W-:Y:S05]  /*7ce0*/  BRA `(.L_x_1875) ;  /* 0x00000004009c7947 */ /* 0x000fea0003800000 */
.L_x_1885:
[----:B------:R-:W-:-:S05]  /*7cf0*/  F2FP.BF16.F32.PACK_AB R2, RZ, R2 ;  /* 0x00000002ff02723e */ /* 0x000fca00000010ff */
[----:B------:R0:W-:Y:S01]  /*7d00*/  STG.E.U16 desc[UR36][R16.64], R2 ;  /* 0x0000000210007986 */ /* 0x0001e2000c101524 */
[----:B------:R-:W-:Y:S05]  /*7d10*/  BRA `(.L_x_1875) ;  /* 0x0000000400907947 */ /* 0x000fea0003800000 */
.L_x_1882:
        /* <DEDUP_REMOVED lines=11> */
.L_x_1894:
        /* <DEDUP_REMOVED lines=16> */
.L_x_1897:
[----:B------:R-:W-:-:S04]  /*7ed0*/  LOP3.LUT R2, R2, 0x80000000, RZ, 0xc0, !PT ;  /* 0x8000000002027812 */ /* 0x000fc800078ec0ff */
[----:B------:R-:W-:-:S04]  /*7ee0*/  SHF.R.U32.HI R3, RZ, 0x18, R2 ;  /* 0x00000018ff037819 */ /* 0x000fc80000011602 */
[----:B------:R-:W-:-:S04]  /*7ef0*/  LOP3.LUT R0, R0, R3, RZ, 0xfc, !PT ;  /* 0x0000000300007212 */ /* 0x000fc800078efcff */
[----:B------:R-:W-:-:S07]  /*7f00*/  PRMT R8, R0, 0x7610, R8 ;  /* 0x0000761000087816 */ /* 0x000fce0000000008 */
.L_x_1896:
[----:B------:R-:W-:Y:S05]  /*7f10*/  BSYNC B0 ;  /* 0x0000000000007941 */ /* 0x000fea0003800000 */
.L_x_1895:
[----:B------:R3:W-:Y:S01]  /*7f20*/  STG.E.U8 desc[UR36][R16.64], R8 ;  /* 0x0000000810007986 */ /* 0x0007e2000c101124 */
[----:B------:R-:W-:Y:S05]  /*7f30*/  BRA `(.L_x_1875) ;  /* 0x0000000400087947 */ /* 0x000fea0003800000 */
.L_x_1893:
        /* <DEDUP_REMOVED lines=16> */
.L_x_1900:
[----:B------:R-:W-:-:S04]  /*8040*/  LOP3.LUT R2, R2, 0x80000000, RZ, 0xc0, !PT ;  /* 0x8000000002027812 */ /* 0x000fc800078ec0ff */
[----:B------:R-:W-:-:S04]  /*8050*/  SHF.R.U32.HI R3, RZ, 0x18, R2 ;  /* 0x00000018ff037819 */ /* 0x000fc80000011602 */
[----:B------:R-:W-:-:S04]  /*8060*/  LOP3.LUT R0, R0, R3, RZ, 0xfc, !PT ;  /* 0x0000000300007212 */ /* 0x000fc800078efcff */
[----:B------:R-:W-:-:S07]  /*8070*/  PRMT R8, R0, 0x7610, R8 ;  /* 0x0000761000087816 */ /* 0x000fce0000000008 */
.L_x_1899:
[----:B------:R-:W-:Y:S05]  /*8080*/  BSYNC B0 ;  /* 0x0000000000007941 */ /* 0x000fea0003800000 */
.L_x_1898:
[----:B------:R0:W-:Y:S01]  /*8090*/  STG.E.U8 desc[UR36][R16.64], R8 ;  /* 0x0000000810007986 */ /* 0x0001e2000c101124 */
[----:B------:R-:W-:Y:S05]  /*80a0*/  BRA `(.L_x_1875) ;  /* 0x0000000000ac7947 */ /* 0x000fea0003800000 */
.L_x_1892:
        /* <DEDUP_REMOVED lines=21> */
.L_x_1874:
        /* <DEDUP_REMOVED lines=16> */
.L_x_1903:
[----:B------:R-:W-:Y:S05]  /*8300*/  BRA `(.L_x_1875) ;  /* 0x0000000000147947 */ /* 0x000fea0003800000 */
.L_x_1902:
[----:B------:R-:W0:Y:S02]  /*8310*/  F2I.U64.TRUNC R2, R2 ;  /* 0x0000000200027311 */ /* 0x000e24000020d800 */
[----:B0-----:R2:W-:Y:S01]  /*8320*/  STG.E.64 desc[UR36][R16.64], R2 ;  /* 0x0000000210007986 */ /* 0x0015e2000c101b24 */
[----:B------:R-:W-:Y:S05]  /*8330*/  BRA `(.L_x_1875) ;  /* 0x0000000000087947 */ /* 0x000fea0003800000 */
.L_x_1901:
[----:B------:R-:W0:Y:S02]  /*8340*/  F2I.FTZ.U32.TRUNC.NTZ R3, R2 ;  /* 0x0000000200037305 */ /* 0x000e24000021f000 */
[----:B0-----:R0:W-:Y:S02]  /*8350*/  STG.E desc[UR36][R16.64], R3 ;  /* 0x0000000310007986 */ /* 0x0011e4000c101924 */
.L_x_1875:
[----:B------:R-:W-:-:S07]  /*8360*/  VIADD R19, R19, 0x80 ;  /* 0x0000008013137836 */ /* 0x000fce0000000000 */
.L_x_1812:
[----:B------:R-:W-:Y:S05]  /*8370*/  BSYNC B7 ;  /* 0x0000000000077941 */ /* 0x000fea0003800000 */
.L_x_1811:
        /* <DEDUP_REMOVED lines=358> */
.L_x_1906:
        /* <DEDUP_REMOVED lines=22> */
.L_x_1911:
[----:B------:R-:W2:Y:S02]  /*9b40*/  LDG.E.U8 R2, desc[UR36][R2.64] ;  /* 0x0000002402027981 */ /* 0x000ea4000c1e1100 */
[----:B--2---:R-:W-:Y:S01]  /*9b50*/  I2FP.F32.U32 R22, R2 ;  /* 0x0000000200167245 */ /* 0x004fe20000201000 */
[----:B------:R-:W-:Y:S06]  /*9b60*/  BRA `(.L_x_1913) ;  /* 0x0000000c002c7947 */ /* 0x000fec0003800000 */
.L_x_1910:
        /* <DEDUP_REMOVED lines=9> */
.L_x_1915:
[----:B------:R-:W2:Y:S02]  /*9c00*/  LDG.E R2, desc[UR36][R2.64] ;  /* 0x0000002402027981 */ /* 0x000ea4000c1e1900 */
[----:B--2---:R-:W-:Y:S01]  /*9c10*/  I2FP.F32.S32 R22, R2 ;  /* 0x0000000200167245 */ /* 0x004fe20000201400 */
[----:B------:R-:W-:Y:S06]  /*9c20*/  BRA `(.L_x_1913) ;  /* 0x0000000800fc7947 */ /* 0x000fec0003800000 */
.L_x_1914:
[----:B------:R-:W2:Y:S02]  /*9c30*/  LDG.E.U16 R2, desc[UR36][R2.64] ;  /* 0x0000002402027981 */ /* 0x000ea4000c1e1500 */
[----:B--2---:R2:W3:Y:S01]  /*9c40*/  I2F.S16 R22, R2 ;  /* 0x0000000200167306 */ /* 0x0044e20000101400 */
[----:B------:R-:W-:Y:S05]  /*9c50*/  BRA `(.L_x_1913) ;  /* 0x0000000800f07947 */ /* 0x000fea0003800000 */
.L_x_1909:
        /* <DEDUP_REMOVED lines=8> */
.L_x_1917:
[----:B------:R-:W2:Y:S02]  /*9ce0*/  LDG.E.U16 R2, desc[UR36][R2.64] ;  /* 0x0000002402027981 */ /* 0x000ea4000c1e1500 */
[----:B--2---:R-:W-:Y:S01]  /*9cf0*/  HADD2.F32 R22, -RZ, R2.H0_H0 ;  /* 0x20000002ff167230 */ /* 0x004fe20000004100 */
[----:B------:R-:W-:Y:S06]  /*9d00*/  BRA `(.L_x_1913) ;  /* 0x0000000800c47947 */ /* 0x000fec0003800000 */
.L_x_1916:
        /* <DEDUP_REMOVED lines=8> */
.L_x_1919:
[----:B------:R-:W2:Y:S02]  /*9d90*/  LDG.E.U16 R2, desc[UR36][R2.64] ;  /* 0x0000002402027981 */ /* 0x000ea4000c1e1500 */
[----:B--2---:R-:W-:Y:S01]  /*9da0*/  HADD2.F32 R22, -RZ, R2.H0_H0 ;  /* 0x20000002ff167230 */ /* 0x004fe20000004100 */
[----:B------:R-:W-:Y:S06]  /*9db0*/  BRA `(.L_x_1913) ;  /* 0x0000000800987947 */ /* 0x000fec0003800000 */
.L_x_1918:
[----:B------:R-:W2:Y:S01]  /*9dc0*/  LDG.E.64 R2, desc[UR36][R2.64] ;  /* 0x0000002402027981 */ /* 0x000ea2000c1e1b00 */
[----:B------:R-:W-:Y:S01]  /*9dd0*/  UMOV UR4, 0xf0000000 ;  /* 0xf000000000047882 */ /* 0x000fe20000000000 */
[----:B------:R-:W-:Y:S01]  /*9de0*/  UMOV UR5, 0x380fffff ;  /* 0x380fffff00057882 */ /* 0x000fe20000000000 */
[----:B--2---:R-:W0:Y:S01]  /*9df0*/  F2F.F32.F64 R22, R2 ;  /* 0x0000000200167310 */ /* 0x004e220000301000 */
[----:B------:R-:W-:-:S14]  /*9e00*/  DSETP.GEU.AND P0, PT, |R2|, UR4, PT ;  /* 0x0000000402007e2a */ /* 0x000fdc000bf0e200 */
[----:B0-----:R-:W-:Y:S01]  /*9e10*/  @!P0 FMUL R22, R22, 1.175494350822287508e-38 ;  /* 0x0080000016168820 */ /* 0x001fe20000400000 */
[----:B------:R-:W-:Y:S06]  /*9e20*/  BRA `(.L_x_1913) ;  /* 0x00000008007c7947 */ /* 0x000fec0003800000 */
.L_x_1908:
        /* <DEDUP_REMOVED lines=12> */
.L_x_1922:
[----:B------:R-:W2:Y:S01]  /*9ef0*/  LDG.E.64 R2, desc[UR36][R2.64] ;  /* 0x0000002402027981 */ /* 0x000ea2000c1e1b00 */
[----:B------:R-:W-:Y:S01]  /*9f00*/  UMOV UR4, 0xf0000000 ;  /* 0xf000000000047882 */ /* 0x000fe20000000000 */
[----:B------:R-:W-:Y:S01]  /*9f10*/  UMOV UR5, 0x380fffff ;  /* 0x380fffff00057882 */ /* 0x000fe20000000000 */
[----:B--2---:R-:W0:Y:S01]  /*9f20*/  F2F.F32.F64 R22, R2 ;  /* 0x0000000200167310 */ /* 0x004e220000301000 */
[----:B------:R-:W-:-:S14]  /*9f30*/  DSETP.GEU.AND P0, PT, |R2|, UR4, PT ;  /* 0x0000000402007e2a */ /* 0x000fdc000bf0e200 */
[----:B0-----:R-:W-:Y:S01]  /*9f40*/  @!P0 FMUL R22, R22, 1.175494350822287508e-38 ;  /* 0x0080000016168820 */ /* 0x001fe20000400000 */
[----:B------:R-:W-:Y:S06]  /*9f50*/  BRA `(.L_x_1913) ;  /* 0x0000000800307947 */ /* 0x000fec0003800000 */
.L_x_1921:
        /* <DEDUP_REMOVED lines=26> */
.L_x_1924:
        /* <DEDUP_REMOVED lines=13> */
.L_x_1923:
[----:B------:R-:W2:Y:S02]  /*a1d0*/  LDG.E.U16 R2, desc[UR36][R2.64] ;  /* 0x0000002402027981 */ /* 0x000ea4000c1e1500 */
[----:B--2---:R-:W-:Y:S01]  /*a1e0*/  IMAD.U32 R22, R2, 0x10000, RZ ;  /* 0x0001000002167824 */ /* 0x004fe200078e00ff */
[----:B------:R-:W-:Y:S06]  /*a1f0*/  BRA `(.L_x_1913) ;  /* 0x0000000400887947 */ /* 0x000fec0003800000 */
.L_x_1920:
        /* <DEDUP_REMOVED lines=11> */
.L_x_1927:
        /* <DEDUP_REMOVED lines=20> */
.L_x_1929:
[----:B------:R-:W-:Y:S05]  /*a3f0*/  BSYNC B0 ;  /* 0x0000000000007941 */ /* 0x000fea0003800000 */
.L_x_1928:
[----:B------:R-:W-:Y:S01]  /*a400*/  IMAD.SHL.U32 R2, R2, 0x100000, RZ ;  /* 0x0010000002027824 */ /* 0x000fe200078e00ff */
[----:B------:R-:W-:-:S04]  /*a410*/  LEA R3, R0, 0x3b800000, 0x17 ;  /* 0x3b80000000037811 */ /* 0x000fc800078eb8ff */
[----:B------:R-:W-:Y:S01]  /*a420*/  LOP3.LUT R22, R3, R2, R22, 0xfe, !PT ;  /* 0x0000000203167212 */ /* 0x000fe200078efe16 */
[----:B------:R-:W-:Y:S06]  /*a430*/  BRA `(.L_x_1913) ;  /* 0x0000000000f87947 */ /* 0x000fec0003800000 */
.L_x_1926:
        /* <DEDUP_REMOVED lines=20> */
.L_x_1931:
[----:B------:R-:W-:Y:S05]  /*a580*/  BSYNC B0 ;  /* 0x0000000000007941 */ /* 0x000fea0003800000 */
.L_x_1930:
[----:B------:R-:W-:Y:S01]  /*a590*/  IMAD.SHL.U32 R2, R2, 0x200000, RZ ;  /* 0x0020000002027824 */ /* 0x000fe200078e00ff */
[----:B------:R-:W-:-:S04]  /*a5a0*/  LEA R3, R0, 0x37800000, 0x17 ;  /* 0x3780000000037811 */ /* 0x000fc800078eb8ff */
[----:B------:R-:W-:Y:S01]  /*a5b0*/  LOP3.LUT R22, R3, R2, R22, 0xfe, !PT ;  /* 0x0000000203167212 */ /* 0x000fe200078efe16 */
[----:B------:R-:W-:Y:S06]  /*a5c0*/  BRA `(.L_x_1913) ;  /* 0x0000000000947947 */ /* 0x000fec0003800000 */
.L_x_1925:
        /* <DEDUP_REMOVED lines=14> */
.L_x_1912:
        /* <DEDUP_REMOVED lines=16> */
.L_x_1934:
[----:B------:R-:W-:Y:S01]  /*a7b0*/  IMAD.MOV.U32 R22, RZ, RZ, RZ ;  /* 0x000000ffff167224 */ /* 0x000fe200078e00ff */
[----:B------:R-:W-:Y:S06]  /*a7c0*/  BRA `(.L_x_1913) ;  /* 0x0000000000147947 */ /* 0x000fec0003800000 */
.L_x_1933:
[----:B------:R-:W2:Y:S02]  /*a7d0*/  LDG.E.64 R22, desc[UR36][R2.64] ;  /* 0x0000002402167981 */ /* 0x000ea4000c1e1b00 */
[----:B--2---:R0:W1:Y:S01]  /*a7e0*/  I2F.U64 R22, R22 ;  /* 0x0000001600167312 */ /* 0x0040620000301000 */
[----:B------:R-:W-:Y:S05]  /*a7f0*/  BRA `(.L_x_1913) ;  /* 0x0000000000087947 */ /* 0x000fea0003800000 */
.L_x_1932:
[----:B------:R-:W2:Y:S02]  /*a800*/  LDG.E R2, desc[UR36][R2.64] ;  /* 0x0000002402027981 */ /* 0x000ea4000c1e1900 */
[----:B--2---:R-:W-:-:S07]  /*a810*/  I2FP.F32.U32 R22, R2 ;  /* 0x0000000200167245 */ /* 0x004fce0000201000 */
.L_x_1913:
[----:B------:R-:W-:Y:S05]  /*a820*/  BSYNC B6 ;  /* 0x0000000000067941 */ /* 0x000fea0003800000 */
.L_x_1907:
[----:B------:R-:W4:Y:S01]  /*a830*/  LDC.U8 R4, c[0x0][0x4aa] ;  /* 0x00012a80ff047b82 */ /* 0x000f220000000000 */
[----:B------:R-:W-:Y:S01]  /*a840*/  ULDC.64 UR4, c[0x0][0x488] ;  /* 0x0001220000047ab9 */ /* 0x000fe20000000a00 */
[----:B------:R-:W-:Y:S01]  /*a850*/  BSSY B6, `(.L_x_1935) ;  /* 0x00000df000067945 */ /* 0x000fe20003800000 */
[----:B0-2---:R-:W-:-:S05]  /*a860*/  IADD3 R2, P0, R18, UR4, RZ ;  /* 0x0000000412027c10 */ /* 0x005fca000ff1e0ff */
[----:B------:R-:W-:Y:S01]  /*a870*/  IMAD.X R3, RZ, RZ, UR5, P0 ;  /* 0x00000005ff037e24 */ /* 0x000fe200080e06ff */
[----:B----4-:R-:W-:-:S04]  /*a880*/  PRMT R0, R4, 0x9910, RZ ;  /* 0x0000991004007816 */ /* 0x010fc800000000ff */
        /* <DEDUP_REMOVED lines=13> */
.L_x_1939:
[----:B------:R-:W2:Y:S02]  /*a960*/  LDG.E.U8 R0, desc[UR36][R2.64] ;  /* 0x0000002402007981 */ /* 0x000ea4000c1e1100 */
[----:B--2---:R-:W-:Y:S01]  /*a970*/  I2FP.F32.U32 R0, R0 ;  /* 0x0000000000007245 */ /* 0x004fe20000201000 */
[----:B------:R-:W-:Y:S06]  /*a980*/  BRA `(.L_x_1941) ;  /* 0x0000000c002c7947 */ /* 0x000fec0003800000 */
.L_x_1938:
[----:B------:R-:W-:-:S13]  /*a990*/  ISETP.NE.AND P0, PT, R0, 0x2, PT ;  /* 0x000000020000780c */ /* 0x000fda0003f05270 */
[----:B------:R-:W-:Y:S05]  /*a9a0*/  @!P0 BRA `(.L_x_1942) ;  /* 0x0000000000288947 */ /* 0x000fea0003800000 */
[----:B------:R-:W-:-:S13]  /*a9b0*/  ISETP.NE.AND P0, PT, R0, 0x3, PT ;  /* 0x000000030000780c */ /* 0x000fda0003f05270 */
[----:B------:R-:W-:Y:S05]  /*a9c0*/  @!P0 BRA `(.L_x_1943) ;  /* 0x0000000000148947 */ /* 0x000fea0003800000 */
[----:B------:R-:W-:-:S13]  /*a9d0*/  ISETP.NE.AND P0, PT, R0, 0x4, PT ;  /* 0x000000040000780c */ /* 0x000fda0003f05270 */
[----:B------:R-:W-:Y:S05]  /*a9e0*/  @P0 BRA `(.L_x_1940) ;  /* 0x0000000800b80947 */ /* 0x000fea0003800000 */
[----:B------:R-:W2:Y:S02]  /*a9f0*/  LDG.E.64 R2, desc[UR36][R2.64] ;  /* 0x0000002402027981 */ /* 0x000ea4000c1e1b00 */
[----:B--2---:R2:W4:Y:S01]  /*aa00*/  I2F.S64 R0, R2 ;  /* 0x0000000200007312 */ /* 0x0045220000301400 */
[----:B------:R-:W-:Y:S05]  /*aa10*/  BRA `(.L_x_1941) ;  /* 0x0000000c00087947 */ /* 0x000fea0003800000 */
.L_x_1943:
[----:B------:R-:W2:Y:S02]  /*aa20*/  LDG.E R0, desc[UR36][R2.64] ;  /* 0x0000002402007981 */ /* 0x000ea4000c1e1900 */
[----:B--2---:R-:W-:Y:S01]  /*aa30*/  I2FP.F32.S32 R0, R0 ;  /* 0x0000000000007245 */ /* 0x004fe20000201400 */
[----:B------:R-:W-:Y:S06]  /*aa40*/  BRA `(.L_x_1941) ;  /* 0x0000000800fc7947 */ /* 0x000fec0003800000 */
.L_x_1942:
[----:B------:R-:W2:Y:S02]  /*aa50*/  LDG.E.U16 R0, desc[UR36][R2.64] ;  /* 0x0000002402007981 */ /* 0x000ea4000c1e1500 */
[----:B--2---:R-:W0:Y:S01]  /*aa60*/  I2F.S16 R0, R0 ;  /* 0x0000000000007306 */ /* 0x004e220000101400 */
[----:B------:R-:W-:Y:S05]  /*aa70*/  BRA `(.L_x_1941) ;  /* 0x0000000800f07947 */ /* 0x000fea0003800000 */
.L_x_1937:
        /* <DEDUP_REMOVED lines=8> */
.L_x_1945:
[----:B------:R-:W2:Y:S02]  /*ab00*/  LDG.E.U16 R0, desc[UR36][R2.64] ;  /* 0x0000002402007981 */ /* 0x000ea4000c1e1500 */
[----:B--2---:R-:W-:Y:S01]  /*ab10*/  HADD2.F32 R0, -RZ, R0.H0_H0 ;  /* 0x20000000ff007230 */ /* 0x004fe20000004100 */
[----:B------:R-:W-:Y:S06]  /*ab20*/  BRA `(.L_x_1941) ;  /* 0x0000000800c47947 */ /* 0x000fec0003800000 */
.L_x_1944:
        /* <DEDUP_REMOVED lines=8> */
.L_x_1947:
[----:B------:R-:W2:Y:S02]  /*abb0*/  LDG.E.U16 R0, desc[UR36][R2.64] ;  /* 0x0000002402007981 */ /* 0x000ea4000c1e1500 */
[----:B--2---:R-:W-:Y:S01]  /*abc0*/  HADD2.F32 R0, -RZ, R0.H0_H0 ;  /* 0x20000000ff007230 */ /* 0x004fe20000004100 */
[----:B------:R-:W-:Y:S06]  /*abd0*/  BRA `(.L_x_1941) ;  /* 0x0000000800987947 */ /* 0x000fec0003800000 */
.L_x_1946:
[----:B------:R-:W2:Y:S01]  /*abe0*/  LDG.E.64 R2, desc[UR36][R2.64] ;  /* 0x0000002402027981 */ /* 0x000ea2000c1e1b00 */
[----:B------:R-:W-:Y:S01]  /*abf0*/  UMOV UR4, 0xf0000000 ;  /* 0xf000000000047882 */ /* 0x000fe20000000000 */
[----:B------:R-:W-:Y:S01]  /*ac00*/  UMOV UR5, 0x380fffff ;  /* 0x380fffff00057882 */ /* 0x000fe20000000000 */
[----:B--2---:R-:W0:Y:S01]  /*ac10*/  F2F.F32.F64 R0, R2 ;  /* 0x0000000200007310 */ /* 0x004e220000301000 */
[----:B------:R-:W-:-:S14]  /*ac20*/  DSETP.GEU.AND P0, PT, |R2|, UR4, PT ;  /* 0x0000000402007e2a */ /* 0x000fdc000bf0e200 */
[----:B0-----:R-:W-:Y:S01]  /*ac30*/  @!P0 FMUL R0, R0, 1.175494350822287508e-38 ;  /* 0x0080000000008820 */ /* 0x001fe20000400000 */
[----:B------:R-:W-:Y:S06]  /*ac40*/  BRA `(.L_x_1941) ;  /* 0x00000008007c7947 */ /* 0x000fec0003800000 */
.L_x_1936:
        /* <DEDUP_REMOVED lines=12> */
.L_x_1950:
[----:B------:R-:W2:Y:S01]  /*ad10*/  LDG.E.64 R2, desc[UR36][R2.64] ;  /* 0x0000002402027981 */ /* 0x000ea2000c1e1b00 */
[----:B------:R-:W-:Y:S01]  /*ad20*/  UMOV UR4, 0xf0000000 ;  /* 0xf000000000047882 */ /* 0x000fe20000000000 */
[----:B------:R-:W-:Y:S01]  /*ad30*/  UMOV UR5, 0x380fffff ;  /* 0x380fffff00057882 */ /* 0x000fe20000000000 */
[----:B--2---:R-:W0:Y:S01]  /*ad40*/  F2F.F32.F64 R0, R2 ;  /* 0x0000000200007310 */ /* 0x004e220000301000 */
[----:B------:R-:W-:-:S14]  /*ad50*/  DSETP.GEU.AND P0, PT, |R2|, UR4, PT ;  /* 0x0000000402007e2a */ /* 0x000fdc000bf0e200 */
[----:B0-----:R-:W-:Y:S01]  /*ad60*/  @!P0 FMUL R0, R0, 1.175494350822287508e-38 ;  /* 0x0080000000008820 */ /* 0x001fe20000400000 */
[----:B------:R-:W-:Y:S06]  /*ad70*/  BRA `(.L_x_1941) ;  /* 0x0000000800307947 */ /* 0x000fec0003800000 */
.L_x_1949:
        /* <DEDUP_REMOVED lines=26> */
.L_x_1952:
        /* <DEDUP_REMOVED lines=13> */
.L_x_1951:
[----:B------:R-:W2:Y:S02]  /*aff0*/  LDG.E.U16 R0, desc[UR36][R2.64] ;  /* 0x0000002402007981 */ /* 0x000ea4000c1e1500 */
[----:B--2---:R-:W-:Y:S01]  /*b000*/  IMAD.U32 R0, R0, 0x10000, RZ ;  /* 0x0001000000007824 */ /* 0x004fe200078e00ff */
[----:B------:R-:W-:Y:S06]  /*b010*/  BRA `(.L_x_1941) ;  /* 0x0000000400887947 */ /* 0x000fec0003800000 */
.L_x_1948:
        /* <DEDUP_REMOVED lines=11> */
.L_x_1955:
        /* <DEDUP_REMOVED lines=20> */
.L_x_1957:
[----:B------:R-:W-:Y:S05]  /*b210*/  BSYNC B0 ;  /* 0x0000000000007941 */ /* 0x000fea0003800000 */
.L_x_1956:
[----:B------:R-:W-:Y:S01]  /*b220*/  LEA R3, R0, 0x3b800000, 0x17 ;  /* 0x3b80000000037811 */ /* 0x000fe200078eb8ff */
[----:B------:R-:W-:-:S05]  /*b230*/  IMAD.SHL.U32 R0, R2, 0x100000, RZ ;  /* 0x0010000002007824 */ /* 0x000fca00078e00ff */
[----:B------:R-:W-:Y:S01]  /*b240*/  LOP3.LUT R0, R3, R0, R4, 0xfe, !PT ;  /* 0x0000000003007212 */ /* 0x000fe200078efe04 */
[----:B------:R-:W-:Y:S06]  /*b250*/  BRA `(.L_x_1941) ;  /* 0x0000000000f87947 */ /* 0x000fec0003800000 */
.L_x_1954:
        /* <DEDUP_REMOVED lines=20> */
.L_x_1959:
[----:B------:R-:W-:Y:S05]  /*b3a0*/  BSYNC B0 ;  /* 0x0000000000007941 */ /* 0x000fea0003800000 */
.L_x_1958:
[----:B------:R-:W-:Y:S01]  /*b3b0*/  LEA R3, R0, 0x37800000, 0x17 ;  /* 0x3780000000037811 */ /* 0x000fe200078eb8ff */
[----:B------:R-:W-:-:S05]  /*b3c0*/  IMAD.SHL.U32 R0, R2, 0x200000, RZ ;  /* 0x0020000002007824 */ /* 0x000fca00078e00ff */
[----:B------:R-:W-:Y:S01]  /*b3d0*/  LOP3.LUT R0, R3, R0, R4, 0xfe, !PT ;  /* 0x0000000003007212 */ /* 0x000fe200078efe04 */
[----:B------:R-:W-:Y:S06]  /*b3e0*/  BRA `(.L_x_1941) ;  /* 0x0000000000947947 */ /* 0x000fec0003800000 */
.L_x_1953:
        /* <DEDUP_REMOVED lines=14> */
.L_x_1940:
        /* <DEDUP_REMOVED lines=16> */
.L_x_1962:
[----:B------:R-:W-:Y:S01]  /*b5d0*/  IMAD.MOV.U32 R0, RZ, RZ, RZ ;  /* 0x000000ffff007224 */ /* 0x000fe200078e00ff */
[----:B------:R-:W-:Y:S06]  /*b5e0*/  BRA `(.L_x_1941) ;  /* 0x0000000000147947 */ /* 0x000fec0003800000 */
.L_x_1961:
[----:B------:R-:W2:Y:S02]  /*b5f0*/  LDG.E.64 R2, desc[UR36][R2.64] ;  /* 0x0000002402027981 */ /* 0x000ea4000c1e1b00 */
[----:B--2---:R0:W2:Y:S01]  /*b600*/  I2F.U64 R0, R2 ;  /* 0x0000000200007312 */ /* 0x0040a20000301000 */
[----:B------:R-:W-:Y:S05]  /*b610*/  BRA `(.L_x_1941) ;  /* 0x0000000000087947 */ /* 0x000fea0003800000 */
.L_x_1960:
[----:B------:R-:W2:Y:S02]  /*b620*/  LDG.E R0, desc[UR36][R2.64] ;  /* 0x0000002402007981 */ /* 0x000ea4000c1e1900 */
[----:B--2---:R-:W-:-:S07]  /*b630*/  I2FP.F32.U32 R0, R0 ;  /* 0x0000000000007245 */ /* 0x004fce0000201000 */
.L_x_1941:
[----:B------:R-:W-:Y:S05]  /*b640*/  BSYNC B6 ;  /* 0x0000000000067941 */ /* 0x000fea0003800000 */
.L_x_1935:
[----:B0-2---:R-:W0:Y:S01]  /*b650*/  LDC.U8 R3, c[0x0][0x4a8] ;  /* 0x00012a00ff037b82 */ /* 0x005e220000000000 */
[C---:B----45:R-:W-:Y:S02]  /*b660*/  FSETP.GEU.FTZ.AND P1, PT, R0.reuse, 3, PT ;  /* 0x404000000000780b */ /* 0x070fe40003f3e000 */
        /* <DEDUP_REMOVED lines=19> */
.L_x_1966:
[----:B------:R-:W0:Y:S02]  /*b7a0*/  F2I.S64.TRUNC R2, R2 ;  /* 0x0000000200027311 */ /* 0x000e24000020d900 */
[----:B0-----:R-:W-:-:S05]  /*b7b0*/  IMAD.MOV.U32 R5, RZ, RZ, R2 ;  /* 0x000000ffff057224 */ /* 0x001fca00078e0002 */
[----:B------:R0:W-:Y:S01]  /*b7c0*/  STG.E.U8 desc[UR36][R16.64], R5 ;  /* 0x0000000510007986 */ /* 0x0001e2000c101124 */
[----:B------:R-:W-:Y:S05]  /*b7d0*/  BRA `(.L_x_1968) ;  /* 0x0000000c00407947 */ /* 0x000fea0003800000 */
.L_x_1965:
        /* <DEDUP_REMOVED lines=9> */
.L_x_1970:
[----:B------:R-:W0:Y:S02]  /*b870*/  F2I.FTZ.TRUNC.NTZ R3, R2 ;  /* 0x0000000200037305 */ /* 0x000e24000021f100 */
[----:B0-----:R0:W-:Y:S01]  /*b880*/  STG.E desc[UR36][R16.64], R3 ;  /* 0x0000000310007986 */ /* 0x0011e2000c101924 */
[----:B------:R-:W-:Y:S05]  /*b890*/  BRA `(.L_x_1968) ;  /* 0x0000000c00107947 */ /* 0x000fea0003800000 */
.L_x_1969:
[----:B------:R-:W0:Y:S02]  /*b8a0*/  F2I.FTZ.TRUNC.NTZ R3, R2 ;  /* 0x0000000200037305 */ /* 0x000e24000021f100 */
[----:B0-----:R0:W-:Y:S01]  /*b8b0*/  STG.E.U16 desc[UR36][R16.64], R3 ;  /* 0x0000000310007986 */ /* 0x0011e2000c101524 */
[----:B------:R-:W-:Y:S05]  /*b8c0*/  BRA `(.L_x_1968) ;  /* 0x0000000c00047947 */ /* 0x000fea0003800000 */
.L_x_1964:
        /* <DEDUP_REMOVED lines=8> */
.L_x_1972:
[----:B------:R-:W-:-:S05]  /*b950*/  F2FP.F16.F32.PACK_AB R2, RZ, R2 ;  /* 0x00000002ff02723e */ /* 0x000fca00000000ff */
[----:B------:R0:W-:Y:S01]  /*b960*/  STG.E.U16 desc[UR36][R16.64], R2 ;  /* 0x0000000210007986 */ /* 0x0001e2000c101524 */
[----:B------:R-:W-:Y:S05]  /*b970*/  BRA `(.L_x_1968) ;  /* 0x0000000800d87947 */ /* 0x000fea0003800000 */
.L_x_1971:
        /* <DEDUP_REMOVED lines=9> */
.L_x_1974:
[----:B------:R-:W-:-:S04]  /*ba10*/  F2FP.F16.F32.PACK_AB R3, RZ, R2 ;  /* 0x00000002ff03723e */ /* 0x000fc800000000ff */
[----:B------:R-:W-:-:S05]  /*ba20*/  PRMT R3, R3, 0x5410, RZ ;  /* 0x0000541003037816 */ /* 0x000fca00000000ff */
[----:B------:R2:W-:Y:S01]  /*ba30*/  STG.E desc[UR36][R16.64], R3 ;  /* 0x0000000310007986 */ /* 0x0005e2000c101924 */
[----:B------:R-:W-:Y:S05]  /*ba40*/  BRA `(.L_x_1968) ;  /* 0x0000000800a47947 */ /* 0x000fea0003800000 */
.L_x_1973:
[----:B------:R-:W-:-:S06]  /*ba50*/  FMUL.FTZ R2, R2, 1 ;  /* 0x3f80000002027820 */ /* 0x000fcc0000410000 */
[----:B------:R-:W0:Y:S02]  /*ba60*/  F2F.F64.F32 R2, R2 ;  /* 0x0000000200027310 */ /* 0x000e240000201800 */
[----:B0-----:R4:W-:Y:S01]  /*ba70*/  STG.E.64 desc[UR36][R16.64], R2 ;  /* 0x0000000210007986 */ /* 0x0019e2000c101b24 */
[----:B------:R-:W-:Y:S05]  /*ba80*/  BRA `(.L_x_1968) ;  /* 0x0000000800947947 */ /* 0x000fea0003800000 */
.L_x_1963:
        /* <DEDUP_REMOVED lines=12> */
.L_x_1977:
[----:B------:R-:W-:Y:S01]  /*bb50*/  FMUL.FTZ R4, R2, 1 ;  /* 0x3f80000002047820 */ /* 0x000fe20000410000 */
[----:B------:R-:W-:-:S05]  /*bb60*/  CS2R R6, SRZ ;  /* 0x0000000000067805 */ /* 0x000fca000001ff00 */
[----:B------:R-:W0:Y:S02]  /*bb70*/  F2F.F64.F32 R4, R4 ;  /* 0x0000000400047310 */ /* 0x000e240000201800 */
[----:B0-----:R0:W-:Y:S01]  /*bb80*/  STG.E.128 desc[UR36][R16.64], R4 ;  /* 0x0000000410007986 */ /* 0x0011e2000c101d24 */
[----:B------:R-:W-:Y:S05]  /*bb90*/  BRA `(.L_x_1968) ;  /* 0x0000000800507947 */ /* 0x000fea0003800000 */
.L_x_1976:
        /* <DEDUP_REMOVED lines=20> */
.L_x_1981:
[----:B------:R-:W-:Y:S05]  /*bce0*/  BSYNC B0 ;  /* 0x0000000000007941 */ /* 0x000fea0003800000 */
.L_x_1980:
[----:B------:R-:W-:-:S05]  /*bcf0*/  LOP3.LUT R5, R0, R5, RZ, 0xfc, !PT ;  /* 0x0000000500057212 */ /* 0x000fca00078efcff */
[----:B------:R0:W-:Y:S01]  /*bd00*/  STG.E.U8 desc[UR36][R16.64], R5 ;  /* 0x0000000510007986 */ /* 0x0001e2000c101124 */
[----:B------:R-:W-:Y:S05]  /*bd10*/  BRA `(.L_x_1968) ;  /* 0x0000000400f07947 */ /* 0x000fea0003800000 */
.L_x_1979:
        /* <DEDUP_REMOVED lines=12> */
.L_x_1983:
[----:B------:R-:W-:Y:S01]  /*bde0*/  IMAD.MOV.U32 R0, RZ, RZ, 0x7f ;  /* 0x0000007fff007424 */ /* 0x000fe200078e00ff */
[----:B------:R-:W-:-:S04]  /*bdf0*/  ISETP.GT.U32.AND P0, PT, R4, 0x7f800000, PT ;  /* 0x7f8000000400780c */ /* 0x000fc80003f04070 */
[----:B------:R-:W-:-:S09]  /*be00*/  SEL R0, R0, 0x7c, P0 ;  /* 0x0000007c00007807 */ /* 0x000fd20000000000 */
.L_x_1984:
[----:B------:R-:W-:Y:S05]  /*be10*/  BSYNC B0 ;  /* 0x0000000000007941 */ /* 0x000fea0003800000 */
.L_x_1982:
[----:B------:R-:W-:-:S04]  /*be20*/  LOP3.LUT R2, R2, 0x80000000, RZ, 0xc0, !PT ;  /* 0x8000000002027812 */ /* 0x000fc800078ec0ff */
[----:B------:R-:W-:-:S04]  /*be30*/  SHF.R.U32.HI R3, RZ, 0x18, R2 ;  /* 0x00000018ff037819 */ /* 0x000fc80000011602 */
[----:B------:R-:W-:-:S05]  /*be40*/  LOP3.LUT R3, R0, R3, RZ, 0xfc, !PT ;  /* 0x0000000300037212 */ /* 0x000fca00078efcff */
[----:B------:R0:W-:Y:S01]  /*be50*/  STG.E.U8 desc[UR36][R16.64], R3 ;  /* 0x0000000310007986 */ /* 0x0001e2000c101124 */
[----:B------:R-:W-:Y:S05]  /*be60*/  BRA `(.L_x_1968) ;  /* 0x00000004009c7947 */ /* 0x000fea0003800000 */
.L_x_1978:
[----:B------:R-:W-:-:S05]  /*be70*/  F2FP.BF16.F32.PACK_AB R2, RZ, R2 ;  /* 0x00000002ff02723e */ /* 0x000fca00000010ff */
[----:B------:R0:W-:Y:S01]  /*be80*/  STG.E.U16 desc[UR36][R16.64], R2 ;  /* 0x0000000210007986 */ /* 0x0001e2000c101524 */
[----:B------:R-:W-:Y:S05]  /*be90*/  BRA `(.L_x_1968) ;  /* 0x0000000400907947 */ /* 0x000fea0003800000 */
.L_x_1975:
        /* <DEDUP_REMOVED lines=11> */
.L_x_1987:
        /* <DEDUP_REMOVED lines=16> */
.L_x_1990:
[----:B------:R-:W-:-:S04]  /*c050*/  LOP3.LUT R2, R2, 0x80000000, RZ, 0xc0, !PT ;  /* 0x8000000002027812 */ /* 0x000fc800078ec0ff */
[----:B------:R-:W-:-:S04]  /*c060*/  SHF.R.U32.HI R3, RZ, 0x18, R2 ;  /* 0x00000018ff037819 */ /* 0x000fc80000011602 */
[----:B------:R-:W-:-:S04]  /*c070*/  LOP3.LUT R0, R0, R3, RZ, 0xfc, !PT ;  /* 0x0000000300007212 */ /* 0x000fc800078efcff */
[----:B------:R-:W-:-:S07]  /*c080*/  PRMT R8, R0, 0x7610, R8 ;  /* 0x0000761000087816 */ /* 0x000fce0000000008 */
.L_x_1989:
[----:B------:R-:W-:Y:S05]  /*c090*/  BSYNC B0 ;  /* 0x0000000000007941 */ /* 0x000fea0003800000 */
.L_x_1988:
[----:B------:R0:W-:Y:S01]  /*c0a0*/  STG.E.U8 desc[UR36][R16.64], R8 ;  /* 0x0000000810007986 */ /* 0x0001e2000c101124 */
[----:B------:R-:W-:Y:S05]  /*c0b0*/  BRA `(.L_x_1968) ;  /* 0x0000000400087947 */ /* 0x000fea0003800000 */
.L_x_1986:
        /* <DEDUP_REMOVED lines=16> */
.L_x_1993:
[----:B------:R-:W-:-:S04]  /*c1c0*/  LOP3.LUT R2, R2, 0x80000000, RZ, 0xc0, !PT ;  /* 0x8000000002027812 */ /* 0x000fc800078ec0ff */
[----:B------:R-:W-:-:S04]  /*c1d0*/  SHF.R.U32.HI R3, RZ, 0x18, R2 ;  /* 0x00000018ff037819 */ /* 0x000fc80000011602 */
[----:B------:R-:W-:-:S04]  /*c1e0*/  LOP3.LUT R0, R0, R3, RZ, 0xfc, !PT ;  /* 0x0000000300007212 */ /* 0x000fc800078efcff */
[----:B------:R-:W-:-:S07]  /*c1f0*/  PRMT R8, R0, 0x7610, R8 ;  /* 0x0000761000087816 */ /* 0x000fce0000000008 */
.L_x_1992:
[----:B------:R-:W-:Y:S05]  /*c200*/  BSYNC B0 ;  /* 0x0000000000007941 */ /* 0x000fea0003800000 */
.L_x_1991:
[----:B------:R0:W-:Y:S01]  /*c210*/  STG.E.U8 desc[UR36][R16.64], R8 ;  /* 0x0000000810007986 */ /* 0x0001e2000c101124 */
[----:B------:R-:W-:Y:S05]  /*c220*/  BRA `(.L_x_1968) ;  /* 0x0000000000ac7947 */ /* 0x000fea0003800000 */
.L_x_1985:
        /* <DEDUP_REMOVED lines=21> */
.L_x_1967:
        /* <DEDUP_REMOVED lines=16> */
.L_x_1996:
[----:B------:R-:W-:Y:S05]  /*c480*/  BRA `(.L_x_1968) ;  /* 0x0000000000147947 */ /* 0x000fea0003800000 */
.L_x_1995:
[----:B------:R-:W0:Y:S02]  /*c490*/  F2I.U64.TRUNC R2, R2 ;  /* 0x0000000200027311 */ /* 0x000e24000020d800 */
[----:B0-----:R0:W-:Y:S01]  /*c4a0*/  STG.E.64 desc[UR36][R16.64], R2 ;  /* 0x0000000210007986 */ /* 0x0011e2000c101b24 */
[----:B------:R-:W-:Y:S05]  /*c4b0*/  BRA `(.L_x_1968) ;  /* 0x0000000000087947 */ /* 0x000fea0003800000 */
.L_x_1994:
[----:B------:R-:W0:Y:S02]  /*c4c0*/  F2I.FTZ.U32.TRUNC.NTZ R3, R2 ;  /* 0x0000000200037305 */ /* 0x000e24000021f000 */
[----:B0-----:R0:W-:Y:S02]  /*c4d0*/  STG.E desc[UR36][R16.64], R3 ;  /* 0x0000000310007986 */ /* 0x0011e4000c101924 */
.L_x_1968:
[----:B------:R-:W-:-:S07]  /*c4e0*/  VIADD R19, R19, 0x80 ;  /* 0x0000008013137836 */ /* 0x000fce0000000000 */
.L_x_1905:
[----:B------:R-:W-:Y:S05]  /*c4f0*/  BSYNC B7 ;  /* 0x0000000000077941 */ /* 0x000fea0003800000 */
.L_x_1904:
        /* <DEDUP_REMOVED lines=357> */
.L_x_1997:
        /* <DEDUP_REMOVED lines=22> */
.L_x_2002:
[----:B------:R-:W2:Y:S02]  /*dcb0*/  LDG.E.U8 R2, desc[UR36][R2.64] ;  /* 0x0000002402027981 */ /* 0x000ea4000c1e1100 */
[----:B--2---:R-:W-:Y:S01]  /*dcc0*/  I2FP.F32.U32 R19, R2 ;  /* 0x0000000200137245 */ /* 0x004fe20000201000 */
[----:B------:R-:W-:Y:S06]  /*dcd0*/  BRA `(.L_x_2004) ;  /* 0x0000000c002c7947 */ /* 0x000fec0003800000 */
.L_x_2001:
        /* <DEDUP_REMOVED lines=9> */
.L_x_2006:
[----:B------:R-:W2:Y:S02]  /*dd70*/  LDG.E R2, desc[UR36][R2.64] ;  /* 0x0000002402027981 */ /* 0x000ea4000c1e1900 */
[----:B--2---:R-:W-:Y:S01]  /*dd80*/  I2FP.F32.S32 R19, R2 ;  /* 0x0000000200137245 */ /* 0x004fe20000201400 */
[----:B------:R-:W-:Y:S06]  /*dd90*/  BRA `(.L_x_2004) ;  /* 0x0000000800fc7947 */ /* 0x000fec0003800000 */
.L_x_2005:
[----:B------:R-:W2:Y:S02]  /*dda0*/  LDG.E.U16 R2, desc[UR36][R2.64] ;  /* 0x0000002402027981 */ /* 0x000ea4000c1e1500 */
[----:B--2---:R0:W1:Y:S01]  /*ddb0*/  I2F.S16 R19, R2 ;  /* 0x0000000200137306 */ /* 0x0040620000101400 */
[----:B------:R-:W-:Y:S05]  /*ddc0*/  BRA `(.L_x_2004) ;  /* 0x0000000800f07947 */ /* 0x000fea0003800000 */
.L_x_2000:
        /* <DEDUP_REMOVED lines=8> */
.L_x_2008:
[----:B------:R-:W2:Y:S02]  /*de50*/  LDG.E.U16 R2, desc[UR36][R2.64] ;  /* 0x0000002402027981 */ /* 0x000ea4000c1e1500 */
[----:B--2---:R-:W-:Y:S01]  /*de60*/  HADD2.F32 R19, -RZ, R2.H0_H0 ;  /* 0x20000002ff137230 */ /* 0x004fe20000004100 */
[----:B------:R-:W-:Y:S06]  /*de70*/  BRA `(.L_x_2004) ;  /* 0x0000000800c47947 */ /* 0x000fec0003800000 */
.L_x_2007:
        /* <DEDUP_REMOVED lines=8> */
.L_x_2010:
[----:B------:R-:W2:Y:S02]  /*df00*/  LDG.E.U16 R2, desc[UR36][R2.64] ;  /* 0x0000002402027981 */ /* 0x000ea4000c1e1500 */
[----:B--2---:R-:W-:Y:S01]  /*df10*/  HADD2.F32 R19, -RZ, R2.H0_H0 ;  /* 0x20000002ff137230 */ /* 0x004fe20000004100 */
[----:B------:R-:W-:Y:S06]  /*df20*/  BRA `(.L_x_2004) ;  /* 0x0000000800987947 */ /* 0x000fec0003800000 */
.L_x_2009:
[----:B------:R-:W2:Y:S01]  /*df30*/  LDG.E.64 R2, desc[UR36][R2.64] ;  /* 0x0000002402027981 */ /* 0x000ea2000c1e1b00 */
[----:B------:R-:W-:Y:S01]  /*df40*/  UMOV UR4, 0xf0000000 ;  /* 0xf000000000047882 */ /* 0x000fe20000000000 */
[----:B------:R-:W-:Y:S01]  /*df50*/  UMOV UR5, 0x380fffff ;  /* 0x380fffff00057882 */ /* 0x000fe20000000000 */
[----:B--2---:R-:W0:Y:S01]  /*df60*/  F2F.F32.F64 R19, R2 ;  /* 0x0000000200137310 */ /* 0x004e220000301000 */
[----:B------:R-:W-:-:S14]  /*df70*/  DSETP.GEU.AND P0, PT, |R2|, UR4, PT ;  /* 0x0000000402007e2a */ /* 0x000fdc000bf0e200 */
[----:B0-----:R-:W-:Y:S01]  /*df80*/  @!P0 FMUL R19, R19, 1.175494350822287508e-38 ;  /* 0x0080000013138820 */ /* 0x001fe20000400000 */
[----:B------:R-:W-:Y:S06]  /*df90*/  BRA `(.L_x_2004) ;  /* 0x00000008007c7947 */ /* 0x000fec0003800000 */
.L_x_1999:
        /* <DEDUP_REMOVED lines=12> */
.L_x_2013:
[----:B------:R-:W2:Y:S01]  /*e060*/  LDG.E.64 R2, desc[UR36][R2.64] ;  /* 0x0000002402027981 */ /* 0x000ea2000c1e1b00 */
[----:B------:R-:W-:Y:S01]  /*e070*/  UMOV UR4, 0xf0000000 ;  /* 0xf000000000047882 */ /* 0x000fe20000000000 */
[----:B------:R-:W-:Y:S01]  /*e080*/  UMOV UR5, 0x380fffff ;  /* 0x380fffff00057882 */ /* 0x000fe20000000000 */
[----:B--2---:R-:W0:Y:S01]  /*e090*/  F2F.F32.F64 R19, R2 ;  /* 0x0000000200137310 */ /* 0x004e220000301000 */
[----:B------:R-:W-:-:S14]  /*e0a0*/  DSETP.GEU.AND P0, PT, |R2|, UR4, PT ;  /* 0x0000000402007e2a */ /* 0x000fdc000bf0e200 */
[----:B0-----:R-:W-:Y:S01]  /*e0b0*/  @!P0 FMUL R19, R19, 1.175494350822287508e-38 ;  /* 0x0080000013138820 */ /* 0x001fe20000400000 */
[----:B------:R-:W-:Y:S06]  /*e0c0*/  BRA `(.L_x_2004) ;  /* 0x0000000800307947 */ /* 0x000fec0003800000 */
.L_x_2012:
        /* <DEDUP_REMOVED lines=26> */
.L_x_2015:
        /* <DEDUP_REMOVED lines=13> */
.L_x_2014:
[----:B------:R-:W2:Y:S02]  /*e340*/  LDG.E.U16 R2, desc[UR36][R2.64] ;  /* 0x0000002402027981 */ /* 0x000ea4000c1e1500 */
[----:B--2---:R-:W-:Y:S01]  /*e350*/  IMAD.U32 R19, R2, 0x10000, RZ ;  /* 0x0001000002137824 */ /* 0x004fe200078e00ff */
[----:B------:R-:W-:Y:S06]  /*e360*/  BRA `(.L_x_2004) ;  /* 0x0000000400887947 */ /* 0x000fec0003800000 */
.L_x_2011:
        /* <DEDUP_REMOVED lines=11> */
.L_x_2018:
        /* <DEDUP_REMOVED lines=20> */
.L_x_2020:
[----:B------:R-:W-:Y:S05]  /*e560*/  BSYNC B0 ;  /* 0x0000000000007941 */ /* 0x000fea0003800000 */
.L_x_2019:
[----:B------:R-:W-:Y:S01]  /*e570*/  IMAD.SHL.U32 R2, R2, 0x100000, RZ ;  /* 0x0010000002027824 */ /* 0x000fe200078e00ff */
[----:B------:R-:W-:-:S04]  /*e580*/  LEA R0, R0, 0x3b800000, 0x17 ;  /* 0x3b80000000007811 */ /* 0x000fc800078eb8ff */
[----:B------:R-:W-:Y:S01]  /*e590*/  LOP3.LUT R19, R0, R2, R19, 0xfe, !PT ;  /* 0x0000000200137212 */ /* 0x000fe200078efe13 */
[----:B------:R-:W-:Y:S06]  /*e5a0*/  BRA `(.L_x_2004) ;  /* 0x0000000000f87947 */ /* 0x000fec0003800000 */
.L_x_2017:
        /* <DEDUP_REMOVED lines=20> */
.L_x_2022:
[----:B------:R-:W-:Y:S05]  /*e6f0*/  BSYNC B0 ;  /* 0x0000000000007941 */ /* 0x000fea0003800000 */
.L_x_2021:
[----:B------:R-:W-:Y:S01]  /*e700*/  IMAD.SHL.U32 R2, R2, 0x200000, RZ ;  /* 0x0020000002027824 */ /* 0x000fe200078e00ff */
[----:B------:R-:W-:-:S04]  /*e710*/  LEA R0, R0, 0x37800000, 0x17 ;  /* 0x3780000000007811 */ /* 0x000fc800078eb8ff */
[----:B------:R-:W-:Y:S01]  /*e720*/  LOP3.LUT R19, R0, R2, R19, 0xfe, !PT ;  /* 0x0000000200137212 */ /* 0x000fe200078efe13 */
[----:B------:R-:W-:Y:S06]  /*e730*/  BRA `(.L_x_2004) ;  /* 0x0000000000947947 */ /* 0x000fec0003800000 */
.L_x_2016:
        /* <DEDUP_REMOVED lines=14> */
.L_x_2003:
        /* <DEDUP_REMOVED lines=16> */
.L_x_2025:
[----:B------:R-:W-:Y:S01]  /*e920*/  IMAD.MOV.U32 R19, RZ, RZ, RZ ;  /* 0x000000ffff137224 */ /* 0x000fe200078e00ff */
[----:B------:R-:W-:Y:S06]  /*e930*/  BRA `(.L_x_2004) ;  /* 0x0000000000147947 */ /* 0x000fec0003800000 */
.L_x_2024:
[----:B------:R-:W2:Y:S02]  /*e940*/  LDG.E.64 R2, desc[UR36][R2.64] ;  /* 0x0000002402027981 */ /* 0x000ea4000c1e1b00 */
[----:B--2---:R0:W1:Y:S01]  /*e950*/  I2F.U64 R19, R2 ;  /* 0x0000000200137312 */ /* 0x0040620000301000 */
[----:B------:R-:W-:Y:S05]  /*e960*/  BRA `(.L_x_2004) ;  /* 0x0000000000087947 */ /* 0x000fea0003800000 */
.L_x_2023:
[----:B------:R-:W2:Y:S02]  /*e970*/  LDG.E R2, desc[UR36][R2.64] ;  /* 0x0000002402027981 */ /* 0x000ea4000c1e1900 */
[----:B--2---:R-:W-:-:S07]  /*e980*/  I2FP.F32.U32 R19, R2 ;  /* 0x0000000200137245 */ /* 0x004fce0000201000 */
.L_x_2004:
[----:B------:R-:W-:Y:S05]  /*e990*/  BSYNC B6 ;  /* 0x0000000000067941 */ /* 0x000fea0003800000 */
.L_x_1998:
        /* <DEDUP_REMOVED lines=19> */
.L_x_2030:
[----:B------:R-:W2:Y:S02]  /*ead0*/  LDG.E.U8 R0, desc[UR36][R2.64] ;  /* 0x0000002402007981 */ /* 0x000ea4000c1e1100 */
[----:B--2---:R-:W-:Y:S01]  /*eae0*/  I2FP.F32.U32 R0, R0 ;  /* 0x0000000000007245 */ /* 0x004fe20000201000 */
[----:B------:R-:W-:Y:S06]  /*eaf0*/  BRA `(.L_x_2032) ;  /* 0x0000000c002c7947 */ /* 0x000fec0003800000 */
.L_x_2029:
        /* <DEDUP_REMOVED lines=9> */
.L_x_2034:
[----:B------:R-:W2:Y:S02]  /*eb90*/  LDG.E R0, desc[UR36][R2.64] ;  /* 0x0000002402007981 */ /* 0x000ea4000c1e1900 */
[----:B--2---:R-:W-:Y:S01]  /*eba0*/  I2FP.F32.S32 R0, R0 ;  /* 0x0000000000007245 */ /* 0x004fe20000201400 */
[----:B------:R-:W-:Y:S06]  /*ebb0*/  BRA `(.L_x_2032) ;  /* 0x0000000800fc7947 */ /* 0x000fec0003800000 */
.L_x_2033:
[----:B------:R-:W2:Y:S02]  /*ebc0*/  LDG.E.U16 R0, desc[UR36][R2.64] ;  /* 0x0000002402007981 */ /* 0x000ea4000c1e1500 */
[----:B--2---:R-:W0:Y:S01]  /*ebd0*/  I2F.S16 R0, R0 ;  /* 0x0000000000007306 */ /* 0x004e220000101400 */
[----:B------:R-:W-:Y:S05]  /*ebe0*/  BRA `(.L_x_2032) ;  /* 0x0000000800f07947 */ /* 0x000fea0003800000 */
.L_x_2028:
        /* <DEDUP_REMOVED lines=8> */
.L_x_2036:
[----:B------:R-:W2:Y:S02]  /*ec70*/  LDG.E.U16 R0, desc[UR36][R2.64] ;  /* 0x0000002402007981 */ /* 0x000ea4000c1e1500 */
[----:B--2---:R-:W-:Y:S01]  /*ec80*/  HADD2.F32 R0, -RZ, R0.H0_H0 ;  /* 0x20000000ff007230 */ /* 0x004fe20000004100 */
[----:B------:R-:W-:Y:S06]  /*ec90*/  BRA `(.L_x_2032) ;  /* 0x0000000800c47947 */ /* 0x000fec0003800000 */
.L_x_2035:
        /* <DEDUP_REMOVED lines=8> */
.L_x_2038:
[----:B------:R-:W2:Y:S02]  /*ed20*/  LDG.E.U16 R0, desc[UR36][R2.64] ;  /* 0x0000002402007981 */ /* 0x000ea4000c1e1500 */
[----:B--2---:R-:W-:Y:S01]  /*ed30*/  HADD2.F32 R0, -RZ, R0.H0_H0 ;  /* 0x20000000ff007230 */ /* 0x004fe20000004100 */
[----:B------:R-:W-:Y:S06]  /*ed40*/  BRA `(.L_x_2032) ;  /* 0x0000000800987947 */ /* 0x000fec0003800000 */
.L_x_2037:
[----:B------:R-:W2:Y:S01]  /*ed50*/  LDG.E.64 R2, desc[UR36][R2.64] ;  /* 0x0000002402027981 */ /* 0x000ea2000c1e1b00 */
[----:B------:R-:W-:Y:S01]  /*ed60*/  UMOV UR4, 0xf0000000 ;  /* 0xf000000000047882 */ /* 0x000fe20000000000 */
[----:B------:R-:W-:Y:S01]  /*ed70*/  UMOV UR5, 0x380fffff ;  /* 0x380fffff00057882 */ /* 0x000fe20000000000 */
[----:B--2---:R-:W0:Y:S01]  /*ed80*/  F2F.F32.F64 R0, R2 ;  /* 0x0000000200007310 */ /* 0x004e220000301000 */
[----:B------:R-:W-:-:S14]  /*ed90*/  DSETP.GEU.AND P0, PT, |R2|, UR4, PT ;  /* 0x0000000402007e2a */ /* 0x000fdc000bf0e200 */
[----:B0-----:R-:W-:Y:S01]  /*eda0*/  @!P0 FMUL R0, R0, 1.175494350822287508e-38 ;  /* 0x0080000000008820 */ /* 0x001fe20000400000 */
[----:B------:R-:W-:Y:S06]  /*edb0*/  BRA `(.L_x_2032) ;  /* 0x00000008007c7947 */ /* 0x000fec0003800000 */
.L_x_2027:
        /* <DEDUP_REMOVED lines=12> */
.L_x_2041:
[----:B------:R-:W2:Y:S01]  /*ee80*/  LDG.E.64 R2, desc[UR36][R2.64] ;  /* 0x0000002402027981 */ /* 0x000ea2000c1e1b00 */
[----:B------:R-:W-:Y:S01]  /*ee90*/  UMOV UR4, 0xf0000000 ;  /* 0xf000000000047882 */ /* 0x000fe20000000000 */
[----:B------:R-:W-:Y:S01]  /*eea0*/  UMOV UR5, 0x380fffff ;  /* 0x380fffff00057882 */ /* 0x000fe20000000000 */
[----:B--2---:R-:W0:Y:S01]  /*eeb0*/  F2F.F32.F64 R0, R2 ;  /* 0x0000000200007310 */ /* 0x004e220000301000 */
[----:B------:R-:W-:-:S14]  /*eec0*/  DSETP.GEU.AND P0, PT, |R2|, UR4, PT ;  /* 0x0000000402007e2a */ /* 0x000fdc000bf0e200 */
[----:B0-----:R-:W-:Y:S01]  /*eed0*/  @!P0 FMUL R0, R0, 1.175494350822287508e-38 ;  /* 0x0080000000008820 */ /* 0x001fe20000400000 */
[----:B------:R-:W-:Y:S06]  /*eee0*/  BRA `(.L_x_2032) ;  /* 0x0000000800307947 */ /* 0x000fec0003800000 */
.L_x_2040:
        /* <DEDUP_REMOVED lines=26> */
.L_x_2043:
        /* <DEDUP_REMOVED lines=13> */
.L_x_2042:
[----:B------:R-:W2:Y:S02]  /*f160*/  LDG.E.U16 R0, desc[UR36][R2.64] ;  /* 0x0000002402007981 */ /* 0x000ea4000c1e1500 */
[----:B--2---:R-:W-:Y:S01]  /*f170*/  IMAD.U32 R0, R0, 0x10000, RZ ;  /* 0x0001000000007824 */ /* 0x004fe200078e00ff */
[----:B------:R-:W-:Y:S06]  /*f180*/  BRA `(.L_x_2032) ;  /* 0x0000000400887947 */ /* 0x000fec0003800000 */
.L_x_2039:
        /* <DEDUP_REMOVED lines=11> */
.L_x_2046:
        /* <DEDUP_REMOVED lines=20> */
.L_x_2048:
[----:B------:R-:W-:Y:S05]  /*f380*/  BSYNC B0 ;  /* 0x0000000000007941 */ /* 0x000fea0003800000 */
.L_x_2047:
[----:B------:R-:W-:Y:S01]  /*f390*/  LEA R3, R0, 0x3b800000, 0x17 ;  /* 0x3b80000000037811 */ /* 0x000fe200078eb8ff */
[----:B------:R-:W-:-:S05]  /*f3a0*/  IMAD.SHL.U32 R0, R2, 0x100000, RZ ;  /* 0x0010000002007824 */ /* 0x000fca00078e00ff */
[----:B------:R-:W-:Y:S01]  /*f3b0*/  LOP3.LUT R0, R3, R0, R4, 0xfe, !PT ;  /* 0x0000000003007212 */ /* 0x000fe200078efe04 */
[----:B------:R-:W-:Y:S06]  /*f3c0*/  BRA `(.L_x_2032) ;  /* 0x0000000000f87947 */ /* 0x000fec0003800000 */
.L_x_2045:
        /* <DEDUP_REMOVED lines=20> */
.L_x_2050:
[----:B------:R-:W-:Y:S05]  /*f510*/  BSYNC B0 ;  /* 0x0000000000007941 */ /* 0x000fea0003800000 */
.L_x_2049:
[----:B------:R-:W-:Y:S01]  /*f520*/  LEA R3, R0, 0x37800000, 0x17 ;  /* 0x3780000000037811 */ /* 0x000fe200078eb8ff */
[----:B------:R-:W-:-:S05]  /*f530*/  IMAD.SHL.U32 R0, R2, 0x200000, RZ ;  /* 0x0020000002007824 */ /* 0x000fca00078e00ff */
[----:B------:R-:W-:Y:S01]  /*f540*/  LOP3.LUT R0, R3, R0, R4, 0xfe, !PT ;  /* 0x0000000003007212 */ /* 0x000fe200078efe04 */
[----:B------:R-:W-:Y:S06]  /*f550*/  BRA `(.L_x_2032) ;  /* 0x0000000000947947 */ /* 0x000fec0003800000 */
.L_x_2044:
        /* <DEDUP_REMOVED lines=14> */
.L_x_2031:
        /* <DEDUP_REMOVED lines=16> */
.L_x_2053:
[----:B------:R-:W-:Y:S01]  /*f740*/  IMAD.MOV.U32 R0, RZ, RZ, RZ ;  /* 0x000000ffff007224 */ /* 0x000fe200078e00ff */
[----:B------:R-:W-:Y:S06]  /*f750*/  BRA `(.L_x_2032) ;  /* 0x0000000000147947 */ /* 0x000fec0003800000 */
.L_x_2052:
[----:B------:R-:W2:Y:S02]  /*f760*/  LDG.E.64 R2, desc[UR36][R2.64] ;  /* 0x0000002402027981 */ /* 0x000ea4000c1e1b00 */
[----:B--2---:R0:W1:Y:S01]  /*f770*/  I2F.U64 R0, R2 ;  /* 0x0000000200007312 */ /* 0x0040620000301000 */
[----:B------:R-:W-:Y:S05]  /*f780*/  BRA `(.L_x_2032) ;  /* 0x0000000000087947 */ /* 0x000fea0003800000 */
.L_x_2051:
[----:B------:R-:W2:Y:S02]  /*f790*/  LDG.E R0, desc[UR36][R2.64] ;  /* 0x0000002402007981 */ /* 0x000ea4000c1e1900 */
[----:B--2---:R-:W-:-:S07]  /*f7a0*/  I2FP.F32.U32 R0, R0 ;  /* 0x0000000000007245 */ /* 0x004fce0000201000 */
.L_x_2032:
[----:B------:R-:W-:Y:S05]  /*f7b0*/  BSYNC B6 ;  /* 0x0000000000067941 */ /* 0x000fea0003800000 */
.L_x_2026:
        /* <DEDUP_REMOVED lines=19> */
[----:B0-----:R-:W-:Y:S01]  /*f8f0*/  STG.E.U8 desc[UR36][R16.64], R3 ;  /* 0x0000000310007986 */ /* 0x001fe2000c101124 */
[----:B------:R-:W-:Y:S05]  /*f900*/  EXIT ;  /* 0x000000000000794d */ /* 0x000fea0003800000 */
.L_x_2057:
[----:B------:R-:W0:Y:S02]  /*f910*/  F2I.S64.TRUNC R2, R2 ;  /* 0x0000000200027311 */ /* 0x000e24000020d900 */
[----:B0-----:R-:W-:-:S05]  /*f920*/  IMAD.MOV.U32 R5, RZ, RZ, R2 ;  /* 0x000000ffff057224 */ /* 0x001fca00078e0002 */
[----:B------:R-:W-:Y:S01]  /*f930*/  STG.E.U8 desc[UR36][R16.64], R5 ;  /* 0x0000000510007986 */ /* 0x000fe2000c101124 */
[----:B------:R-:W-:Y:S05]  /*f940*/  EXIT ;  /* 0x000000000000794d */ /* 0x000fea0003800000 */
.L_x_2056:
[----:B------:R-:W-:-:S13]  /*f950*/  ISETP.NE.AND P0, PT, R0, 0x2, PT ;  /* 0x000000020000780c */ /* 0x000fda0003f05270 */
[----:B------:R-:W-:Y:S05]  /*f960*/  @!P0 BRA `(.L_x_2059) ;  /* 0x0000000000288947 */ /* 0x000fea0003800000 */
[----:B------:R-:W-:-:S13]  /*f970*/  ISETP.NE.AND P0, PT, R0, 0x3, PT ;  /* 0x000000030000780c */ /* 0x000fda0003f05270 */
[----:B------:R-:W-:Y:S05]  /*f980*/  @!P0 BRA `(.L_x_2060) ;  /* 0x0000000000148947 */ /* 0x000fea0003800000 */
[----:B------:R-:W-:-:S13]  /*f990*/  ISETP.NE.AND P0, PT, R0, 0x4, PT ;  /* 0x000000040000780c */ /* 0x000fda0003f05270 */
[----:B------:R-:W-:Y:S05]  /*f9a0*/  @P0 BRA `(.L_x_2058) ;  /* 0x0000000800d00947 */ /* 0x000fea0003800000 */
[----:B------:R-:W0:Y:S02]  /*f9b0*/  F2I.S64.TRUNC R2, R2 ;  /* 0x0000000200027311 */ /* 0x000e24000020d900 */
[----:B0-----:R-:W-:Y:S01]  /*f9c0*/  STG.E.64 desc[UR36][R16.64], R2 ;  /* 0x0000000210007986 */ /* 0x001fe2000c101b24 */
[----:B------:R-:W-:Y:S05]  /*f9d0*/  EXIT ;  /* 0x000000000000794d */ /* 0x000fea0003800000 */
.L_x_2060:
[----:B------:R-:W0:Y:S02]  /*f9e0*/  F2I.FTZ.TRUNC.NTZ R3, R2 ;  /* 0x0000000200037305 */ /* 0x000e24000021f100 */
[----:B0-----:R-:W-:Y:S01]  /*f9f0*/  STG.E desc[UR36][R16.64], R3 ;  /* 0x0000000310007986 */ /* 0x001fe2000c101924 */
[----:B------:R-:W-:Y:S05]  /*fa00*/  EXIT ;  /* 0x000000000000794d */ /* 0x000fea0003800000 */
.L_x_2059:
[----:B------:R-:W0:Y:S02]  /*fa10*/  F2I.FTZ.TRUNC.NTZ R3, R2 ;  /* 0x0000000200037305 */ /* 0x000e24000021f100 */
[----:B0-----:R-:W-:Y:S01]  /*fa20*/  STG.E.U16 desc[UR36][R16.64], R3 ;  /* 0x0000000310007986 */ /* 0x001fe2000c101524 */
[----:B------:R-:W-:Y:S05]  /*fa30*/  EXIT ;  /* 0x000000000000794d */ /* 0x000fea0003800000 */
.L_x_2055:
[----:B------:R-:W-:-:S13]  /*fa40*/  ISETP.GT.AND P0, PT, R0, 0x6, PT ;  /* 0x000000060000780c */ /* 0x000fda0003f04270 */
[----:B------:R-:W-:Y:S05]  /*fa50*/  @P0 BRA `(.L_x_2061) ;  /* 0x0000000000240947 */ /* 0x000fea0003800000 */
[----:B------:R-:W-:-:S13]  /*fa60*/  ISETP.NE.AND P0, PT, R0, 0x5, PT ;  /* 0x000000050000780c */ /* 0x000fda0003f05270 */
[----:B------:R-:W-:Y:S05]  /*fa70*/  @!P0 BRA `(.L_x_2062) ;  /* 0x0000000000108947 */ /* 0x000fea0003800000 */
[----:B------:R-:W-:-:S13]  /*fa80*/  ISETP.NE.AND P0, PT, R0, 0x6, PT ;  /* 0x000000060000780c */ /* 0x000fda0003f05270 */
[----:B------:R-:W-:Y:S05]  /*fa90*/  @P0 BRA `(.L_x_2058) ;  /* 0x0000000800940947 */ /* 0x000fea0003800000 */
[----:B------:R-:W-:Y:S01]  /*faa0*/  STG.E desc[UR36][R16.64], R2 ;  /* 0x0000000210007986 */ /* 0x000fe2000c101924 */
[----:B------:R-:W-:Y:S05]  /*fab0*/  EXIT ;  /* 0x000000000000794d */ /* 0x000fea0003800000 */
.L_x_2062:
[----:B------:R-:W-:-:S05]  /*fac0*/  F2FP.F16.F32.PACK_AB R2, RZ, R2 ;  /* 0x00000002ff02723e */ /* 0x000fca00000000ff */
[----:B------:R-:W-:Y:S01]  /*fad0*/  STG.E.U16 desc[UR36][R16.64], R2 ;  /* 0x0000000210007986 */ /* 0x000fe2000c101524 */
[----:B------:R-:W-:Y:S05]  /*fae0*/  EXIT ;  /* 0x000000000000794d */ /* 0x000fea0003800000 */
.L_x_2061:
[----:B------:R-:W-:-:S13]  /*faf0*/  ISETP.NE.AND P0, PT, R0, 0x7, PT ;  /* 0x000000070000780c */ /* 0x000fda0003f05270 */
[----:B------:R-:W-:Y:S05]  /*fb00*/  @!P0 BRA `(.L_x_2063) ;  /* 0x00000000002c8947 */ /* 0x000fea0003800000 */
[----:B------:R-:W-:-:S13]  /*fb10*/  ISETP.NE.AND P0, PT, R0, 0x8, PT ;  /* 0x000000080000780c */ /* 0x000fda0003f05270 */
[----:B------:R-:W-:Y:S05]  /*fb20*/  @!P0 BRA `(.L_x_2064) ;  /* 0x0000000000148947 */ /* 0x000fea0003800000 */
[----:B------:R-:W-:-:S13]  /*fb30*/  ISETP.NE.AND P0, PT, R0, 0x9, PT ;  /* 0x000000090000780c */ /* 0x000fda0003f05270 */
[----:B------:R-:W-:Y:S05]  /*fb40*/  @P0 BRA `(.L_x_2058) ;  /* 0x0000000800680947 */ /* 0x000fea0003800000 */
[----:B------:R-:W-:-:S05]  /*fb50*/  IMAD.MOV.U32 R3, RZ, RZ, RZ ;  /* 0x000000ffff037224 */ /* 0x000fca00078e00ff */
[----:B------:R-:W-:Y:S01]  /*fb60*/  STG.E.64 desc[UR36][R16.64], R2 ;  /* 0x0000000210007986 */ /* 0x000fe2000c101b24 */
[----:B------:R-:W-:Y:S05]  /*fb70*/  EXIT ;  /* 0x000000000000794d */ /* 0x000fea0003800000 */
.L_x_2064:
[----:B------:R-:W-:-:S04]  /*fb80*/  F2FP.F16.F32.PACK_AB R3, RZ, R2 ;  /* 0x00000002ff03723e */ /* 0x000fc800000000ff */
[----:B------:R-:W-:-:S05]  /*fb90*/  PRMT R3, R3, 0x5410, RZ ;  /* 0x0000541003037816 */ /* 0x000fca00000000ff */
[----:B------:R-:W-:Y:S01]  /*fba0*/  STG.E desc[UR36][R16.64], R3 ;  /* 0x0000000310007986 */ /* 0x000fe2000c101924 */
[----:B------:R-:W-:Y:S05]  /*fbb0*/  EXIT ;  /* 0x000000000000794d */ /* 0x000fea0003800000 */
.L_x_2063:
[----:B------:R-:W-:-:S06]  /*fbc0*/  FMUL.FTZ R2, R2, 1 ;  /* 0x3f80000002027820 */ /* 0x000fcc0000410000 */
[----:B------:R-:W0:Y:S02]  /*fbd0*/  F2F.F64.F32 R2, R2 ;  /* 0x0000000200027310 */ /* 0x000e240000201800 */
[----:B0-----:R-:W-:Y:S01]  /*fbe0*/  STG.E.64 desc[UR36][R16.64], R2 ;  /* 0x0000000210007986 */ /* 0x001fe2000c101b24 */
[----:B------:R-:W-:Y:S05]  /*fbf0*/  EXIT ;  /* 0x000000000000794d */ /* 0x000fea0003800000 */
.L_x_2054:
        /* <DEDUP_REMOVED lines=10> */
[----:B------:R-:W-:Y:S01]  /*fca0*/  STG.E.U8 desc[UR36][R16.64], R3 ;  /* 0x0000000310007986 */ /* 0x000fe2000c101124 */
[----:B------:R-:W-:Y:S05]  /*fcb0*/  EXIT ;  /* 0x000000000000794d */ /* 0x000fea0003800000 */
.L_x_2067:
[----:B------:R-:W-:Y:S01]  /*fcc0*/  FMUL.FTZ R4, R2, 1 ;  /* 0x3f80000002047820 */ /* 0x000fe20000410000 */
[----:B------:R-:W-:-:S05]  /*fcd0*/  CS2R R6, SRZ ;  /* 0x0000000000067805 */ /* 0x000fca000001ff00 */
[----:B------:R-:W0:Y:S02]  /*fce0*/  F2F.F64.F32 R4, R4 ;  /* 0x0000000400047310 */ /* 0x000e240000201800 */
[----:B0-----:R-:W-:Y:S01]  /*fcf0*/  STG.E.128 desc[UR36][R16.64], R4 ;  /* 0x0000000410007986 */ /* 0x001fe2000c101d24 */
[----:B------:R-:W-:Y:S05]  /*fd00*/  EXIT ;  /* 0x000000000000794d */ /* 0x000fea0003800000 */
.L_x_2066:
        /* <DEDUP_REMOVED lines=20> */
.L_x_2071:
[----:B------:R-:W-:Y:S05]  /*fe50*/  BSYNC B0 ;  /* 0x0000000000007941 */ /* 0x000fea0003800000 */
.L_x_2070:
[----:B------:R-:W-:-:S05]  /*fe60*/  LOP3.LUT R5, R0, R5, RZ, 0xfc, !PT ;  /* 0x0000000500057212 */ /* 0x000fca00078efcff */
[----:B------:R-:W-:Y:S01]  /*fe70*/  STG.E.U8 desc[UR36][R16.64], R5 ;  /* 0x0000000510007986 */ /* 0x000fe2000c101124 */
[----:B------:R-:W-:Y:S05]  /*fe80*/  EXIT ;  /* 0x000000000000794d */ /* 0x000fea0003800000 */
.L_x_2069:
        /* <DEDUP_REMOVED lines=12> */
.L_x_2073:
[----:B------:R-:W-:Y:S01]  /*ff50*/  IMAD.MOV.U32 R0, RZ, RZ, 0x7f ;  /* 0x0000007fff007424 */ /* 0x000fe200078e00ff */
[----:B------:R-:W-:-:S04]  /*ff60*/  ISETP.GT.U32.AND P0, PT, R4, 0x7f800000, PT ;  /* 0x7f8000000400780c */ /* 0x000fc80003f04070 */
[----:B------:R-:W-:-:S09]  /*ff70*/  SEL R0, R0, 0x7c, P0 ;  /* 0x0000007c00007807 */ /* 0x000fd20000000000 */
.L_x_2074:
[----:B------:R-:W-:Y:S05]  /*ff80*/  BSYNC B0 ;  /* 0x0000000000007941 */ /* 0x000fea0003800000 */
.L_x_2072:
[----:B------:R-:W-:-:S04]  /*ff90*/  LOP3.LUT R2, R2, 0x80000000, RZ, 0xc0, !PT ;  /* 0x8000000002027812 */ /* 0x000fc800078ec0ff */
[----:B------:R-:W-:-:S04]  /*ffa0*/  SHF.R.U32.HI R3, RZ, 0x18, R2 ;  /* 0x00000018ff037819 */ /* 0x000fc80000011602 */
[----:B------:R-:W-:-:S05]  /*ffb0*/  LOP3.LUT R3, R0, R3, RZ, 0xfc, !PT ;  /* 0x0000000300037212 */ /* 0x000fca00078efcff */
[----:B------:R-:W-:Y:S01]  /*ffc0*/  STG.E.U8 desc[UR36][R16.64], R3 ;  /* 0x0000000310007986 */ /* 0x000fe2000c101124 */
[----:B------:R-:W-:Y:S05]  /*ffd0*/  EXIT ;  /* 0x000000000000794d */ /* 0x000fea0003800000 */
.L_x_2068:
[----:B------:R-:W-:-:S05]  /*ffe0*/  F2FP.BF16.F32.PACK_AB R2, RZ, R2 ;  /* 0x00000002ff02723e */ /* 0x000fca00000010ff */
[----:B------:R-:W-:Y:S01]  /*fff0*/  STG.E.U16 desc[UR36][R16.64], R2 ;  /* 0x0000000210007986 */ /* 0x000fe2000c101524 */
[----:B------:R-:W-:Y:S05]  /*10000*/  EXIT ;  /* 0x000000000000794d */ /* 0x000fea0003800000 */
.L_x_2065:
        /* <DEDUP_REMOVED lines=9> */
[----:B0-----:R-:W-:Y:S01]  /*100a0*/  STG.E.U16 desc[UR36][R16.64], R3 ;  /* 0x0000000310007986 */ /* 0x001fe2000c101524 */
[----:B------:R-:W-:Y:S05]  /*100b0*/  EXIT ;  /* 0x000000000000794d */ /* 0x000fea0003800000 */
.L_x_2077:
        /* <DEDUP_REMOVED lines=16> */
.L_x_2080:
[----:B------:R-:W-:-:S04]  /*101c0*/  LOP3.LUT R2, R2, 0x80000000, RZ, 0xc0, !PT ;  /* 0x8000000002027812 */ /* 0x000fc800078ec0ff */
[----:B------:R-:W-:-:S04]  /*101d0*/  SHF.R.U32.HI R3, RZ, 0x18, R2 ;  /* 0x00000018ff037819 */ /* 0x000fc80000011602 */
[----:B------:R-:W-:-:S04]  /*101e0*/  LOP3.LUT R0, R0, R3, RZ, 0xfc, !PT ;  /* 0x0000000300007212 */ /* 0x000fc800078efcff */
[----:B------:R-:W-:-:S07]  /*101f0*/  PRMT R8, R0, 0x7610, R8 ;  /* 0x0000761000087816 */ /* 0x000fce0000000008 */
.L_x_2079:
[----:B------:R-:W-:Y:S05]  /*10200*/  BSYNC B0 ;  /* 0x0000000000007941 */ /* 0x000fea0003800000 */
.L_x_2078:
[----:B------:R-:W-:Y:S01]  /*10210*/  STG.E.U8 desc[UR36][R16.64], R8 ;  /* 0x0000000810007986 */ /* 0x000fe2000c101124 */
[----:B------:R-:W-:Y:S05]  /*10220*/  EXIT ;  /* 0x000000000000794d */ /* 0x000fea0003800000 */
.L_x_2076:
        /* <DEDUP_REMOVED lines=16> */
.L_x_2083:
[----:B------:R-:W-:-:S04]  /*10330*/  LOP3.LUT R2, R2, 0x80000000, RZ, 0xc0, !PT ;  /* 0x8000000002027812 */ /* 0x000fc800078ec0ff */
[----:B------:R-:W-:-:S04]  /*10340*/  SHF.R.U32.HI R3, RZ, 0x18, R2 ;  /* 0x00000018ff037819 */ /* 0x000fc80000011602 */
[----:B------:R-:W-:-:S04]  /*10350*/  LOP3.LUT R0, R0, R3, RZ, 0xfc, !PT ;  /* 0x0000000300007212 */ /* 0x000fc800078efcff */
[----:B------:R-:W-:-:S07]  /*10360*/  PRMT R8, R0, 0x7610, R8 ;  /* 0x0000761000087816 */ /* 0x000fce0000000008 */
.L_x_2082:
[----:B------:R-:W-:Y:S05]  /*10370*/  BSYNC B0 ;  /* 0x0000000000007941 */ /* 0x000fea0003800000 */
.L_x_2081:
[----:B------:R-:W-:Y:S01]  /*10380*/  STG.E.U8 desc[UR36][R16.64], R8 ;  /* 0x0000000810007986 */ /* 0x000fe2000c101124 */
[----:B------:R-:W-:Y:S05]  /*10390*/  EXIT ;  /* 0x000000000000794d */ /* 0x000fea0003800000 */
.L_x_2075:
        /* <DEDUP_REMOVED lines=21> */
.L_x_2058:
        /* <DEDUP_REMOVED lines=16> */
.L_x_2086:
[----:B------:R-:W-:Y:S05]  /*105f0*/  EXIT ;  /* 0x000000000000794d */ /* 0x000fea0003800000 */
.L_x_2085:
[----:B------:R-:W0:Y:S02]  /*10600*/  F2I.U64.TRUNC R2, R2 ;  /* 0x0000000200027311 */ /* 0x000e24000020d800 */
[----:B0-----:R-:W-:Y:S01]  /*10610*/  STG.E.64 desc[UR36][R16.64], R2 ;  /* 0x0000000210007986 */ /* 0x001fe2000c101b24 */
[----:B------:R-:W-:Y:S05]  /*10620*/  EXIT ;  /* 0x000000000000794d */ /* 0x000fea0003800000 */
.L_x_2084:
[----:B------:R-:W0:Y:S02]  /*10630*/  F2I.FTZ.U32.TRUNC.NTZ R3, R2 ;  /* 0x0000000200037305 */ /* 0x000e24000021f000 */
[----:B0-----:R-:W-:Y:S01]  /*10640*/  STG.E desc[UR36][R16.64], R3 ;  /* 0x0000000310007986 */ /* 0x001fe2000c101924 */
[----:B------:R-:W-:Y:S05]  /*10650*/  EXIT ;  /* 0x000000000000794d */ /* 0x000fea0003800000 */
.L_x_2087:
        /* <DEDUP_REMOVED lines=10> */
.L_x_5828:


//--------------------- .text._ZN2at6native27unrolled_elementwise_kernelIZZZNS0_68_GLOBAL__N__08176361_30_ActivationHardsigmoidKernel_cu_f5210f67_354627hardsigmoid_backward_kernelERNS_18TensorIteratorBaseEENKUlvE_clEvENKUlvE0_clEvEUlffE_St5arrayIPcLm3EELi4E23TrivialOffsetCalculatorILi2EjESB_ILi1EjENS0_6memory12LoadWithCastILi2EEENSE_13StoreWithCastILi1EEEEEviT_T0_T2_T3_T4_T5_ --------------------------
	.section	.text._ZN2at6native27unrolled_elementwise_kernelIZZZNS0_68_GLOBAL__N__08176361_30_ActivationHardsigmoidKernel_cu_f5210f67_354627hardsigmoid_backward_kernelERNS_18TensorIteratorBaseEENKUlvE_clEvENKUlvE0_clEvEUlffE_St5arrayIPcLm3EELi4E23TrivialOffsetCalculatorILi2EjESB_ILi1EjENS0_6memory12LoadWithCastILi2EEENSE_13StoreWithCastILi1EEEEEviT_T0_T2_T3_T4_T5_,"ax",@progbits
	.align	128
        .global         _ZN2at6native27unrolled_elementwise_kernelIZZZNS0_68_GLOBAL__N__08176361_30_ActivationHardsigmoidKernel_cu_f5210f67_354627hardsigmoid_backward_kernelERNS_18TensorIteratorBaseEENKUlvE_clEvENKUlvE0_clEvEUlffE_St5arrayIPcLm3EELi4E23TrivialOffsetCalculatorILi2EjESB_ILi1EjENS0_6memory12LoadWithCastILi2EEENSE_13StoreWithCastILi1EEEEEviT_T0_T2_T3_T4_T5_
        .type           _ZN2at6native27unrolled_elementwise_kernelIZZZNS0_68_GLOBAL__N__08176361_30_ActivationHardsigmoidKernel_cu_f5210f67_354627hardsigmoid_backward_kernelERNS_18TensorIteratorBaseEENKUlvE_clEvENKUlvE0_clEvEUlffE_St5arrayIPcLm3EELi4E23TrivialOffsetCalculatorILi2EjESB_ILi1EjENS0_6memory12LoadWithCastILi2EEENSE_13StoreWithCastILi1EEEEEviT_T0_T2_T3_T4_T5_,@function
        .size           _ZN2at6native27unrolled_elementwise_kernelIZZZNS0_68_GLOBAL__N__08176361_30_ActivationHardsigmoidKernel_cu_f5210f67_354627hardsigmoid_backward_kernelERNS_18TensorIteratorBaseEENKUlvE_clEvENKUlvE0_clEvEUlffE_St5arrayIPcLm3EELi4E23TrivialOffsetCalculatorILi2EjESB_ILi1EjENS0_6memory12LoadWithCastILi2EEENSE_13StoreWithCastILi1EEEEEviT_T0_T2_T3_T4_T5_,(.L_x_5829 - _ZN2at6native27unrolled_elementwise_kernelIZZZNS0_68_GLOBAL__N__08176361_30_ActivationHardsigmoidKernel_cu_f5210f67_354627hardsigmoid_backward_kernelERNS_18TensorIteratorBaseEENKUlvE_clEvENKUlvE0_clEvEUlffE_St5arrayIPcLm3EELi4E23TrivialOffsetCalculatorILi2EjESB_ILi1EjENS0_6memory12LoadWithCastILi2EEENSE_13StoreWithCastILi1EEEEEviT_T0_T2_T3_T4_T5_)
        .other          _ZN2at6native27unrolled_elementwise_kernelIZZZNS0_68_GLOBAL__N__08176361_30_ActivationHardsigmoidKernel_cu_f5210f67_354627hardsigmoid_backward_kernelERNS_18TensorIteratorBaseEENKUlvE_clEvENKUlvE0_clEvEUlffE_St5arrayIPcLm3EELi4E23TrivialOffsetCalculatorILi2EjESB_ILi1EjENS0_6memory12LoadWithCastILi2EEENSE_13StoreWithCastILi1EEEEEviT_T0_T2_T3_T4_T5_,@"STO_CUDA_ENTRY STV_DEFAULT"
_ZN2at6native27unrolled_elementwise_kernelIZZZNS0_68_GLOBAL__N__08176361_30_ActivationHardsigmoidKernel_cu_f5210f67_354627hardsigmoid_backward_kernelERNS_18TensorIteratorBaseEENKUlvE_clEvENKUlvE0_clEvEUlffE_St5arrayIPcLm3EELi4E23TrivialOffsetCalculatorILi2EjESB_ILi1EjENS0_6memory12LoadWithCastILi2EEENSE_13StoreWithCastILi1EEEEEviT_T0_T2_T3_T4_T5_:
.text._ZN2at6native27unrolled_elementwise_kernelIZZZNS0_68_GLOBAL__N__08176361_30_ActivationHardsigmoidKernel_cu_f5210f67_354627hardsigmoid_backward_kernelERNS_18TensorIteratorBaseEENKUlvE_clEvENKUlvE0_clEvEUlffE_St5arrayIPcLm3EELi4E23TrivialOffsetCalculatorILi2EjESB_ILi1EjENS0_6memory12LoadWithCastILi2EEENSE_13StoreWithCastILi1EEEEEviT_T0_T2_T3_T4_T5_:
[----:B------:R-:W0:Y:S01]  /*0000*/  LDC R1, c[0x0][0x28] ;  /* 0x00000a00ff017b82 */ /* 0x000e220000000800 */
[----:B------:R-:W1:Y:S07]  /*0010*/  S2R R2, SR_CTAID.X ;  /* 0x0000000000027919 */ /* 0x000e6e0000002500 */
[----:B------:R-:W1:Y:S01]  /*0020*/  LDC R17, c[0x0][0x210] ;  /* 0x00008400ff117b82 */ /* 0x000e620000000800 */
[----:B------:R-:W-:Y:S01]  /*0030*/  ULDC.64 UR36, c[0x0][0x208] ;  /* 0x0000820000247ab9 */ /* 0x000fe20000000a00 */
[----:B------:R-:W-:Y:S01]  /*0040*/  BSSY B7, `(.L_x_2088) ;  /* 0x00001d4000077945 */ /* 0x000fe20003800000 */
[----:B------:R-:W2:Y:S01]  /*0050*/  S2R R19, SR_TID.X ;  /* 0x0000000000137919 */ /* 0x000ea20000002100 */
[----:B------:R-:W-:-:S02]  /*0060*/  IMAD.MOV.U32 R22, RZ, RZ, RZ ;  /* 0x000000ffff167224 */ /* 0x000fc400078e00ff */
[----:B------:R-:W-:Y:S02]  /*0070*/  IMAD.MOV.U32 R18, RZ, RZ, RZ ;  /* 0x000000ffff127224 */ /* 0x000fe400078e00ff */
[----:B------:R-:W3:Y:S01]  /*0080*/  LDC.U8 R28, c[0x0][0x24c] ;  /* 0x00009300ff1c7b82 */ /* 0x000ee20000000000 */
[----:B------:R-:W-:-:S07]  /*0090*/  IMAD.MOV.U32 R27, RZ, RZ, RZ ;  /* 0x000000ffff1b7224 */ /* 0x000fce00078e00ff */
[----:B------:R-:W4:Y:S01]  /*00a0*/  LDC.U8 R23, c[0x0][0x24d] ;  /* 0x00009340ff177b82 */ /* 0x000f220000000000 */
[----:B-1----:R-:W-:-:S05]  /*00b0*/  IMAD R17, R2, -0x200, R17 ;  /* 0xfffffe0002117824 */ /* 0x002fca00078e0211 */
[----:B--2---:R-:W-:-:S13]  /*00c0*/  ISETP.GE.AND P0, PT, R19, R17, PT ;  /* 0x000000111300720c */ /* 0x004fda0003f06270 */
[----:B0--34-:R-:W-:Y:S05]  /*00d0*/  @P0 BRA `(.L_x_2089) ;  /* 0x0000001c00280947 */ /* 0x019fea0003800000 */
[----:B------:R-:W0:Y:S01]  /*00e0*/  LDC.64 R4, c[0x0][0x238] ;  /* 0x00008e00ff047b82 */ /* 0x000e220000000a00 */
[----:B------:R-:W-:Y:S01]  /*00f0*/  PRMT R0, R28, 0x9910, RZ ;  /* 0x000099101c007816 */ /* 0x000fe200000000ff */
[----:B------:R-:W-:Y:S01]  /*0100*/  IMAD R19, R2, 0x200, R19 ;  /* 0x0000020002137824 */ /* 0x000fe200078e0213 */
[----:B------:R-:W-:Y:S01]  /*0110*/  ULDC UR4, c[0x0][0x250] ;  /* 0x0000940000047ab9 */ /* 0x000fe20000000800 */
[----:B------:R-:W-:Y:S01]  /*0120*/  BSSY B6, `(.L_x_2090) ;  /* 0x00000e0000067945 */ /* 0x000fe20003800000 */
        /* <DEDUP_REMOVED lines=16> */
.L_x_2094:
[----:B------:R-:W2:Y:S02]  /*0230*/  LDG.E.U8 R4, desc[UR36][R4.64] ;  /* 0x0000002404047981 */ /* 0x000ea4000c1e1100 */
[----:B--2---:R-:W-:Y:S01]  /*0240*/  I2FP.F32.U32 R18, R4 ;  /* 0x0000000400127245 */ /* 0x004fe20000201000 */
[----:B------:R-:W-:Y:S06]  /*0250*/  BRA `(.L_x_2096) ;  /* 0x0000000c00307947 */ /* 0x000fec0003800000 */
.L_x_2093:
        /* <DEDUP_REMOVED lines=9> */
.L_x_2098:
[----:B------:R-:W2:Y:S02]  /*02f0*/  LDG.E R4, desc[UR36][R4.64] ;  /* 0x0000002404047981 */ /* 0x000ea4000c1e1900 */
[----:B--2---:R-:W-:Y:S01]  /*0300*/  I2FP.F32.S32 R18, R4 ;  /* 0x0000000400127245 */ /* 0x004fe20000201400 */
[----:B------:R-:W-:Y:S06]  /*0310*/  BRA `(.L_x_2096) ;  /* 0x0000000c00007947 */ /* 0x000fec0003800000 */
.L_x_2097:
[----:B------:R-:W2:Y:S02]  /*0320*/  LDG.E.U16 R4, desc[UR36][R4.64] ;  /* 0x0000002404047981 */ /* 0x000ea4000c1e1500 */
[----:B--2---:R2:W3:Y:S01]  /*0330*/  I2F.S16 R18, R4 ;  /* 0x0000000400127306 */ /* 0x0044e20000101400 */
[----:B------:R-:W-:Y:S05]  /*0340*/  BRA `(.L_x_2096) ;  /* 0x0000000800f47947 */ /* 0x000fea0003800000 */
.L_x_2092:
        /* <DEDUP_REMOVED lines=8> */
.L_x_2100:
[----:B------:R-:W2:Y:S02]  /*03d0*/  LDG.E.U16 R4, desc[UR36][R4.64] ;  /* 0x0000002404047981 */ /* 0x000ea4000c1e1500 */
[----:B--2---:R-:W-:Y:S01]  /*03e0*/  HADD2.F32 R18, -RZ, R4.H0_H0 ;  /* 0x20000004ff127230 */ /* 0x004fe20000004100 */
[----:B------:R-:W-:Y:S06]  /*03f0*/  BRA `(.L_x_2096) ;  /* 0x0000000800c87947 */ /* 0x000fec0003800000 */
.L_x_2099:
        /* <DEDUP_REMOVED lines=8> */
.L_x_2102:
[----:B------:R-:W2:Y:S02]  /*0480*/  LDG.E.U16 R4, desc[UR36][R4.64] ;  /* 0x0000002404047981 */ /* 0x000ea4000c1e1500 */
[----:B--2---:R-:W-:Y:S01]  /*0490*/  HADD2.F32 R18, -RZ, R4.H0_H0 ;  /* 0x20000004ff127230 */ /* 0x004fe20000004100 */
[----:B------:R-:W-:Y:S06]  /*04a0*/  BRA `(.L_x_2096) ;  /* 0x00000008009c7947 */ /* 0x000fec0003800000 */
.L_x_2101:
[----:B------:R-:W2:Y:S01]  /*04b0*/  LDG.E.64 R4, desc[UR36][R4.64] ;  /* 0x0000002404047981 */ /* 0x000ea2000c1e1b00 */
[----:B------:R-:W-:Y:S01]  /*04c0*/  UMOV UR4, 0xf0000000 ;  /* 0xf000000000047882 */ /* 0x000fe20000000000 */
[----:B------:R-:W-:Y:S01]  /*04d0*/  UMOV UR5, 0x380fffff ;  /* 0x380fffff00057882 */ /* 0x000fe20000000000 */
[----:B--2---:R-:W0:Y:S01]  /*04e0*/  F2F.F32.F64 R18, R4 ;  /* 0x0000000400127310 */ /* 0x004e220000301000 */
[----:B------:R-:W-:-:S14]  /*04f0*/  DSETP.GEU.AND P0, PT, |R4|, UR4, PT ;  /* 0x0000000404007e2a */ /* 0x000fdc000bf0e200 */
[----:B0-----:R-:W-:Y:S01]  /*0500*/  @!P0 FMUL R18, R18, 1.175494350822287508e-38 ;  /* 0x0080000012128820 */ /* 0x001fe20000400000 */
[----:B------:R-:W-:Y:S06]  /*0510*/  BRA `(.L_x_2096) ;  /* 0x0000000800807947 */ /* 0x000fec0003800000 */
.L_x_2091:
        /* <DEDUP_REMOVED lines=12> */
.L_x_2105:
[----:B------:R-:W2:Y:S01]  /*05e0*/  LDG.E.64 R4, desc[UR36][R4.64] ;  /* 0x0000002404047981 */ /* 0x000ea2000c1e1b00 */
[----:B------:R-:W-:Y:S01]  /*05f0*/  UMOV UR4, 0xf0000000 ;  /* 0xf000000000047882 */ /* 0x000fe20000000000 */
[----:B------:R-:W-:Y:S01]  /*0600*/  UMOV UR5, 0x380fffff ;  /* 0x380fffff00057882 */ /* 0x000fe20000000000 */
[----:B--2---:R-:W0:Y:S01]  /*0610*/  F2F.F32.F64 R18, R4 ;  /* 0x0000000400127310 */ /* 0x004e220000301000 */
[----:B------:R-:W-:-:S14]  /*0620*/  DSETP.GEU.AND P0, PT, |R4|, UR4, PT ;  /* 0x0000000404007e2a */ /* 0x000fdc000bf0e200 */
[----:B0-----:R-:W-:Y:S01]  /*0630*/  @!P0 FMUL R18, R18, 1.175494350822287508e-38 ;  /* 0x0080000012128820 */ /* 0x001fe20000400000 */
[----:B------:R-:W-:Y:S06]  /*0640*/  BRA `(.L_x_2096) ;  /* 0x0000000800347947 */ /* 0x000fec0003800000 */
.L_x_2104:
        /* <DEDUP_REMOVED lines=24> */
[----:B------:R-:W-:Y:S01]  /*07d0*/  LOP3.LUT R18, R3, 0x80000000, R18, 0xf8, !PT ;  /* 0x8000000003127812 */ /* 0x000fe200078ef812 */
[----:B------:R-:W-:Y:S06]  /*07e0*/  BRA `(.L_x_2096) ;  /* 0x0000000400cc7947 */ /* 0x000fec0003800000 */
.L_x_2107:
        /* <DEDUP_REMOVED lines=9> */
[----:B------:R-:W-:Y:S01]  /*0880*/  @P0 FMUL.FTZ R18, R3, 1.9259299443872358531e-34 ;  /* 0x0780000003120820 */ /* 0x000fe20000410000 */
[----:B------:R-:W-:Y:S02]  /*0890*/  IMAD.SHL.U32 R3, R4, 0x1000000, RZ ;  /* 0x0100000004037824 */ /* 0x000fe400078e00ff */
[----:B------:R-:W-:-:S05]  /*08a0*/  @!P0 FADD.FTZ R18, R0, -0.5 ;  /* 0xbf00000000128421 */ /* 0x000fca0000010000 */
[----:B------:R-:W-:Y:S01]  /*08b0*/  LOP3.LUT R18, R18, 0x80000000, R3, 0xf8, !PT ;  /* 0x8000000012127812 */ /* 0x000fe200078ef803 */
[----:B------:R-:W-:Y:S06]  /*08c0*/  BRA `(.L_x_2096) ;  /* 0x0000000400947947 */ /* 0x000fec0003800000 */
.L_x_2106:
[----:B------:R-:W2:Y:S02]  /*08d0*/  LDG.E.U16 R4, desc[UR36][R4.64] ;  /* 0x0000002404047981 */ /* 0x000ea4000c1e1500 */
[----:B--2---:R-:W-:Y:S01]  /*08e0*/  IMAD.U32 R18, R4, 0x10000, RZ ;  /* 0x0001000004127824 */ /* 0x004fe200078e00ff */
[----:B------:R-:W-:Y:S06]  /*08f0*/  BRA `(.L_x_2096) ;  /* 0x0000000400887947 */ /* 0x000fec0003800000 */
.L_x_2103:
        /* <DEDUP_REMOVED lines=11> */
.L_x_2110:
        /* <DEDUP_REMOVED lines=20> */
.L_x_2112:
[----:B------:R-:W-:Y:S05]  /*0af0*/  BSYNC B0 ;  /* 0x0000000000007941 */ /* 0x000fea0003800000 */
.L_x_2111:
[----:B------:R-:W-:Y:S01]  /*0b00*/  IMAD.SHL.U32 R3, R3, 0x100000, RZ ;  /* 0x0010000003037824 */ /* 0x000fe200078e00ff */
[----:B------:R-:W-:-:S04]  /*0b10*/  LEA R5, R0, 0x3b800000, 0x17 ;  /* 0x3b80000000057811 */ /* 0x000fc800078eb8ff */
[----:B------:R-:W-:Y:S01]  /*0b20*/  LOP3.LUT R18, R5, R3, R18, 0xfe, !PT ;  /* 0x0000000305127212 */ /* 0x000fe200078efe12 */
[----:B------:R-:W-:Y:S06]  /*0b30*/  BRA `(.L_x_2096) ;  /* 0x0000000000f87947 */ /* 0x000fec0003800000 */
.L_x_2109:
        /* <DEDUP_REMOVED lines=20> */
.L_x_2114:
[----:B------:R-:W-:Y:S05]  /*0c80*/  BSYNC B0 ;  /* 0x0000000000007941 */ /* 0x000fea0003800000 */
.L_x_2113:
[----:B------:R-:W-:Y:S01]  /*0c90*/  IMAD.SHL.U32 R3, R3, 0x200000, RZ ;  /* 0x0020000003037824 */ /* 0x000fe200078e00ff */
[----:B------:R-:W-:-:S04]  /*0ca0*/  LEA R5, R0, 0x37800000, 0x17 ;  /* 0x3780000000057811 */ /* 0x000fc800078eb8ff */
[----:B------:R-:W-:Y:S01]  /*0cb0*/  LOP3.LUT R18, R5, R3, R18, 0xfe, !PT ;  /* 0x0000000305127212 */ /* 0x000fe200078efe12 */
[----:B------:R-:W-:Y:S06]  /*0cc0*/  BRA `(.L_x_2096) ;  /* 0x0000000000947947 */ /* 0x000fec0003800000 */
.L_x_2108:
        /* <DEDUP_REMOVED lines=14> */
.L_x_2095:
        /* <DEDUP_REMOVED lines=16> */
.L_x_2117:
[----:B------:R-:W-:Y:S01]  /*0eb0*/  IMAD.MOV.U32 R18, RZ, RZ, RZ ;  /* 0x000000ffff127224 */ /* 0x000fe200078e00ff */
[----:B------:R-:W-:Y:S06]  /*0ec0*/  BRA `(.L_x_2096) ;  /* 0x0000000000147947 */ /* 0x000fec0003800000 */
.L_x_2116:
[----:B------:R-:W2:Y:S02]  /*0ed0*/  LDG.E.64 R4, desc[UR36][R4.64] ;  /* 0x0000002404047981 */ /* 0x000ea4000c1e1b00 */
[----:B--2---:R0:W1:Y:S01]  /*0ee0*/  I2F.U64 R18, R4 ;  /* 0x0000000400127312 */ /* 0x0040620000301000 */
[----:B------:R-:W-:Y:S05]  /*0ef0*/  BRA `(.L_x_2096) ;  /* 0x0000000000087947 */ /* 0x000fea0003800000 */
.L_x_2115:
[----:B------:R-:W2:Y:S02]  /*0f00*/  LDG.E R4, desc[UR36][R4.64] ;  /* 0x0000002404047981 */ /* 0x000ea4000c1e1900 */
[----:B--2---:R-:W-:-:S07]  /*0f10*/  I2FP.F32.U32 R18, R4 ;  /* 0x0000000400127245 */ /* 0x004fce0000201000 */
.L_x_2096:
[----:B------:R-:W-:Y:S05]  /*0f20*/  BSYNC B6 ;  /* 0x0000000000067941 */ /* 0x000fea0003800000 */
.L_x_2090:
[----:B0-2-4-:R-:W0:Y:S01]  /*0f30*/  LDC.64 R4, c[0x0][0x240] ;  /* 0x00009000ff047b82 */ /* 0x015e220000000a00 */
[----:B------:R-:W-:Y:S01]  /*0f40*/  PRMT R0, R23, 0x9910, RZ ;  /* 0x0000991017007816 */ /* 0x000fe200000000ff */
[----:B------:R-:W-:Y:S01]  /*0f50*/  ULDC UR4, c[0x0][0x254] ;  /* 0x0000950000047ab9 */ /* 0x000fe20000000800 */
[----:B------:R-:W-:Y:S01]  /*0f60*/  BSSY B6, `(.L_x_2118) ;  /* 0x00000df000067945 */ /* 0x000fe20003800000 */
        /* <DEDUP_REMOVED lines=14> */
[----:B--2---:R0:W2:Y:S01]  /*1050*/  I2F.S16 R27, R4 ;  /* 0x00000004001b7306 */ /* 0x0040a20000101400 */
[----:B------:R-:W-:Y:S05]  /*1060*/  BRA `(.L_x_2124) ;  /* 0x0000000c00387947 */ /* 0x000fea0003800000 */
.L_x_2122:
[----:B------:R-:W2:Y:S02]  /*1070*/  LDG.E.U8 R4, desc[UR36][R4.64] ;  /* 0x0000002404047981 */ /* 0x000ea4000c1e1100 */
[----:B--2---:R-:W-:Y:S01]  /*1080*/  I2FP.F32.U32 R27, R4 ;  /* 0x00000004001b7245 */ /* 0x004fe20000201000 */
[----:B------:R-:W-:Y:S06]  /*1090*/  BRA `(.L_x_2124) ;  /* 0x0000000c002c7947 */ /* 0x000fec0003800000 */
.L_x_2121:
        /* <DEDUP_REMOVED lines=9> */
.L_x_2126:
[----:B------:R-:W2:Y:S02]  /*1130*/  LDG.E R4, desc[UR36][R4.64] ;  /* 0x0000002404047981 */ /* 0x000ea4000c1e1900 */
[----:B--2---:R-:W-:Y:S01]  /*1140*/  I2FP.F32.S32 R27, R4 ;  /* 0x00000004001b7245 */ /* 0x004fe20000201400 */
[----:B------:R-:W-:Y:S06]  /*1150*/  BRA `(.L_x_2124) ;  /* 0x0000000800fc7947 */ /* 0x000fec0003800000 */
.L_x_2125:
[----:B------:R-:W2:Y:S02]  /*1160*/  LDG.E.U16 R4, desc[UR36][R4.64] ;  /* 0x0000002404047981 */ /* 0x000ea4000c1e1500 */
[----:B--2---:R0:W2:Y:S01]  /*1170*/  I2F.S16 R27, R4 ;  /* 0x00000004001b7306 */ /* 0x0040a20000101400 */
[----:B------:R-:W-:Y:S05]  /*1180*/  BRA `(.L_x_2124) ;  /* 0x0000000800f07947 */ /* 0x000fea0003800000 */
.L_x_2120:
        /* <DEDUP_REMOVED lines=8> */
.L_x_2128:
[----:B------:R-:W2:Y:S02]  /*1210*/  LDG.E.U16 R4, desc[UR36][R4.64] ;  /* 0x0000002404047981 */ /* 0x000ea4000c1e1500 */
[----:B--2---:R-:W-:Y:S01]  /*1220*/  HADD2.F32 R27, -RZ, R4.H0_H0 ;  /* 0x20000004ff1b7230 */ /* 0x004fe20000004100 */
[----:B------:R-:W-:Y:S06]  /*1230*/  BRA `(.L_x_2124) ;  /* 0x0000000800c47947 */ /* 0x000fec0003800000 */
.L_x_2127:
        /* <DEDUP_REMOVED lines=8> */
.L_x_2130:
[----:B------:R-:W2:Y:S02]  /*12c0*/  LDG.E.U16 R4, desc[UR36][R4.64] ;  /* 0x0000002404047981 */ /* 0x000ea4000c1e1500 */
[----:B--2---:R-:W-:Y:S01]  /*12d0*/  HADD2.F32 R27, -RZ, R4.H0_H0 ;  /* 0x20000004ff1b7230 */ /* 0x004fe20000004100 */
[----:B------:R-:W-:Y:S06]  /*12e0*/  BRA `(.L_x_2124) ;  /* 0x0000000800987947 */ /* 0x000fec0003800000 */
.L_x_2129:
[----:B------:R-:W2:Y:S01]  /*12f0*/  LDG.E.64 R4, desc[UR36][R4.64] ;  /* 0x0000002404047981 */ /* 0x000ea2000c1e1b00 */
[----:B------:R-:W-:Y:S01]  /*1300*/  UMOV UR4, 0xf0000000 ;  /* 0xf000000000047882 */ /* 0x000fe20000000000 */
[----:B------:R-:W-:Y:S01]  /*1310*/  UMOV UR5, 0x380fffff ;  /* 0x380fffff00057882 */ /* 0x000fe20000000000 */
[----:B--2---:R-:W0:Y:S01]  /*1320*/  F2F.F32.F64 R27, R4 ;  /* 0x00000004001b7310 */ /* 0x004e220000301000 */
[----:B------:R-:W-:-:S14]  /*1330*/  DSETP.GEU.AND P0, PT, |R4|, UR4, PT ;  /* 0x0000000404007e2a */ /* 0x000fdc000bf0e200 */
[----:B0-----:R-:W-:Y:S01]  /*1340*/  @!P0 FMUL R27, R27, 1.175494350822287508e-38 ;  /* 0x008000001b1b8820 */ /* 0x001fe20000400000 */
[----:B------:R-:W-:Y:S06]  /*1350*/  BRA `(.L_x_2124) ;  /* 0x00000008007c7947 */ /* 0x000fec0003800000 */
.L_x_2119:
        /* <DEDUP_REMOVED lines=12> */
.L_x_2133:
[----:B------:R-:W2:Y:S01]  /*1420*/  LDG.E.64 R4, desc[UR36][R4.64] ;  /* 0x0000002404047981 */ /* 0x000ea2000c1e1b00 */
[----:B------:R-:W-:Y:S01]  /*1430*/  UMOV UR4, 0xf0000000 ;  /* 0xf000000000047882 */ /* 0x000fe20000000000 */
[----:B------:R-:W-:Y:S01]  /*1440*/  UMOV UR5, 0x380fffff ;  /* 0x380fffff00057882 */ /* 0x000fe20000000000 */
[----:B--2---:R-:W0:Y:S01]  /*1450*/  F2F.F32.F64 R27, R4 ;  /* 0x00000004001b7310 */ /* 0x004e220000301000 */
[----:B------:R-:W-:-:S14]  /*1460*/  DSETP.GEU.AND P0, PT, |R4|, UR4, PT ;  /* 0x0000000404007e2a */ /* 0x000fdc000bf0e200 */
[----:B0-----:R-:W-:Y:S01]  /*1470*/  @!P0 FMUL R27, R27, 1.175494350822287508e-38 ;  /* 0x008000001b1b8820 */ /* 0x001fe20000400000 */
[----:B------:R-:W-:Y:S06]  /*1480*/  BRA `(.L_x_2124) ;  /* 0x0000000800307947 */ /* 0x000fec0003800000 */
.L_x_2132:
        /* <DEDUP_REMOVED lines=26> */
.L_x_2135:
        /* <DEDUP_REMOVED lines=13> */
.L_x_2134:
[----:B------:R-:W2:Y:S02]  /*1700*/  LDG.E.U16 R4, desc[UR36][R4.64] ;  /* 0x0000002404047981 */ /* 0x000ea4000c1e1500 */
[----:B--2---:R-:W-:Y:S01]  /*1710*/  IMAD.U32 R27, R4, 0x10000, RZ ;  /* 0x00010000041b7824 */ /* 0x004fe200078e00ff */
[----:B------:R-:W-:Y:S06]  /*1720*/  BRA `(.L_x_2124) ;  /* 0x0000000400887947 */ /* 0x000fec0003800000 */
.L_x_2131:
        /* <DEDUP_REMOVED lines=11> */
.L_x_2138:
        /* <DEDUP_REMOVED lines=20> */
.L_x_2140:
[----:B------:R-:W-:Y:S05]  /*1920*/  BSYNC B0 ;  /* 0x0000000000007941 */ /* 0x000fea0003800000 */
.L_x_2139:
[----:B------:R-:W-:Y:S01]  /*1930*/  IMAD.SHL.U32 R3, R3, 0x100000, RZ ;  /* 0x0010000003037824 */ /* 0x000fe200078e00ff */
[----:B------:R-:W-:-:S04]  /*1940*/  LEA R0, R0, 0x3b800000, 0x17 ;  /* 0x3b80000000007811 */ /* 0x000fc800078eb8ff */
[----:B------:R-:W-:Y:S01]  /*1950*/  LOP3.LUT R27, R0, R3, R27, 0xfe, !PT ;  /* 0x00000003001b7212 */ /* 0x000fe200078efe1b */
[----:B------:R-:W-:Y:S06]  /*1960*/  BRA `(.L_x_2124) ;  /* 0x0000000000f87947 */ /* 0x000fec0003800000 */
.L_x_2137:
        /* <DEDUP_REMOVED lines=20> */
.L_x_2142:
[----:B------:R-:W-:Y:S05]  /*1ab0*/  BSYNC B0 ;  /* 0x0000000000007941 */ /* 0x000fea0003800000 */
.L_x_2141:
[----:B------:R-:W-:Y:S01]  /*1ac0*/  IMAD.SHL.U32 R3, R3, 0x200000, RZ ;  /* 0x0020000003037824 */ /* 0x000fe200078e00ff */
[----:B------:R-:W-:-:S04]  /*1ad0*/  LEA R0, R0, 0x37800000, 0x17 ;  /* 0x3780000000007811 */ /* 0x000fc800078eb8ff */
[----:B------:R-:W-:Y:S01]  /*1ae0*/  LOP3.LUT R27, R0, R3, R27, 0xfe, !PT ;  /* 0x00000003001b7212 */ /* 0x000fe200078efe1b */
[----:B------:R-:W-:Y:S06]  /*1af0*/  BRA `(.L_x_2124) ;  /* 0x0000000000947947 */ /* 0x000fec0003800000 */
.L_x_2136:
        /* <DEDUP_REMOVED lines=14> */
.L_x_2123:
        /* <DEDUP_REMOVED lines=16> */
.L_x_2145:
[----:B------:R-:W-:Y:S01]  /*1ce0*/  IMAD.MOV.U32 R27, RZ, RZ, RZ ;  /* 0x000000ffff1b7224 */ /* 0x000fe200078e00ff */
[----:B------:R-:W-:Y:S06]  /*1cf0*/  BRA `(.L_x_2124) ;  /* 0x0000000000147947 */ /* 0x000fec0003800000 */
.L_x_2144:
[----:B------:R-:W2:Y:S02]  /*1d00*/  LDG.E.64 R4, desc[UR36][R4.64] ;  /* 0x0000002404047981 */ /* 0x000ea4000c1e1b00 */
[----:B--2---:R0:W2:Y:S01]  /*1d10*/  I2F.U64 R27, R4 ;  /* 0x00000004001b7312 */ /* 0x0040a20000301000 */
[----:B------:R-:W-:Y:S05]  /*1d20*/  BRA `(.L_x_2124) ;  /* 0x0000000000087947 */ /* 0x000fea0003800000 */
.L_x_2143:
[----:B------:R-:W2:Y:S02]  /*1d30*/  LDG.E R4, desc[UR36][R4.64] ;  /* 0x0000002404047981 */ /* 0x000ea4000c1e1900 */
[----:B--2---:R-:W-:-:S07]  /*1d40*/  I2FP.F32.U32 R27, R4 ;  /* 0x00000004001b7245 */ /* 0x004fce0000201000 */
.L_x_2124:
[----:B------:R-:W-:Y:S05]  /*1d50*/  BSYNC B6 ;  /* 0x0000000000067941 */ /* 0x000fea0003800000 */
.L_x_2118:
[----:B------:R-:W0:Y:S02]  /*1d60*/  S2R R19, SR_TID.X ;  /* 0x0000000000137919 */ /* 0x000e240000002100 */
[----:B0-----:R-:W-:-:S07]  /*1d70*/  VIADD R19, R19, 0x80 ;  /* 0x0000008013137836 */ /* 0x001fce0000000000 */
.L_x_2089:
[----:B------:R-:W-:Y:S05]  /*1d80*/  BSYNC B7 ;  /* 0x0000000000077941 */ /* 0x000fea0003800000 */
.L_x_2088:
[----:B------:R-:W-:Y:S01]  /*1d90*/  ISETP.GE.AND P0, PT, R19, R17, PT ;  /* 0x000000111300720c */ /* 0x000fe20003f06270 */
[----:B------:R-:W-:Y:S01]  /*1da0*/  BSSY B7, `(.L_x_2146) ;  /* 0x00001cb000077945 */ /* 0x000fe20003800000 */
[----:B------:R-:W-:-:S11]  /*1db0*/  IMAD.MOV.U32 R16, RZ, RZ, RZ ;  /* 0x000000ffff107224 */ /* 0x000fd600078e00ff */
[----:B------:R-:W-:Y:S05]  /*1dc0*/  @P0 BRA `(.L_x_2147) ;  /* 0x0000001c00200947 */ /* 0x000fea0003800000 */
[----:B----4-:R-:W0:Y:S01]  /*1dd0*/  LDC.64 R4, c[0x0][0x238] ;  /* 0x00008e00ff047b82 */ /* 0x010e220000000a00 */
        /* <DEDUP_REMOVED lines=17> */
[----:B------:R-:W4:Y:S02]  /*1ef0*/  LDG.E.S8 R4, desc[UR36][R4.64] ;  /* 0x0000002404047981 */ /* 0x000f24000c1e1300 */
[----:B----4-:R0:W4:Y:S01]  /*1f00*/  I2F.S16 R22, R4 ;  /* 0x0000000400167306 */ /* 0x0101220000101400 */
[----:B------:R-:W-:Y:S05]  /*1f10*/  BRA `(.L_x_2154) ;  /* 0x0000000c00387947 */ /* 0x000fea0003800000 */
.L_x_2152:
[----:B------:R-:W4:Y:S02]  /*1f20*/  LDG.E.U8 R4, desc[UR36][R4.64] ;  /* 0x0000002404047981 */ /* 0x000f24000c1e1100 */
[----:B----4-:R-:W-:Y:S01]  /*1f30*/  I2FP.F32.U32 R22, R4 ;  /* 0x0000000400167245 */ /* 0x010fe20000201000 */
[----:B------:R-:W-:Y:S06]  /*1f40*/  BRA `(.L_x_2154) ;  /* 0x0000000c002c7947 */ /* 0x000fec0003800000 */
.L_x_2151:
[----:B------:R-:W-:-:S13]  /*1f50*/  ISETP.NE.AND P0, PT, R0, 0x2, PT ;  /* 0x000000020000780c */ /* 0x000fda0003f05270 */
[----:B------:R-:W-:Y:S05]  /*1f60*/  @!P0 BRA `(.L_x_2155) ;  /* 0x0000000000288947 */ /* 0x000fea0003800000 */
[----:B------:R-:W-:-:S13]  /*1f70*/  ISETP.NE.AND P0, PT, R0, 0x3, PT ;  /* 0x000000030000780c */ /* 0x000fda0003f05270 */
[----:B------:R-:W-:Y:S05]  /*1f80*/  @!P0 BRA `(.L_x_2156) ;  /* 0x0000000000148947 */ /* 0x000fea0003800000 */
[----:B------:R-:W-:-:S13]  /*1f90*/  ISETP.NE.AND P0, PT, R0, 0x4, PT ;  /* 0x000000040000780c */ /* 0x000fda0003f05270 */
[----:B------:R-:W-:Y:S05]  /*1fa0*/  @P0 BRA `(.L_x_2153) ;  /* 0x0000000800b80947 */ /* 0x000fea0003800000 */
[----:B------:R-:W4:Y:S02]  /*1fb0*/  LDG.E.64 R4, desc[UR36][R4.64] ;  /* 0x0000002404047981 */ /* 0x000f24000c1e1b00 */
[----:B----4-:R0:W4:Y:S01]  /*1fc0*/  I2F.S64 R22, R4 ;  /* 0x0000000400167312 */ /* 0x0101220000301400 */
[----:B------:R-:W-:Y:S05]  /*1fd0*/  BRA `(.L_x_2154) ;  /* 0x0000000c00087947 */ /* 0x000fea0003800000 */
.L_x_2156:
[----:B------:R-:W4:Y:S02]  /*1fe0*/  LDG.E R4, desc[UR36][R4.64] ;  /* 0x0000002404047981 */ /* 0x000f24000c1e1900 */
[----:B----4-:R-:W-:Y:S01]  /*1ff0*/  I2FP.F32.S32 R22, R4 ;  /* 0x0000000400167245 */ /* 0x010fe20000201400 */
[----:B------:R-:W-:Y:S06]  /*2000*/  BRA `(.L_x_2154) ;  /* 0x0000000800fc7947 */ /* 0x000fec0003800000 */
.L_x_2155:
[----:B------:R-:W4:Y:S02]  /*2010*/  LDG.E.U16 R4, desc[UR36][R4.64] ;  /* 0x0000002404047981 */ /* 0x000f24000c1e1500 */
[----:B----4-:R0:W4:Y:S01]  /*2020*/  I2F.S16 R22, R4 ;  /* 0x0000000400167306 */ /* 0x0101220000101400 */
[----:B------:R-:W-:Y:S05]  /*2030*/  BRA `(.L_x_2154) ;  /* 0x0000000800f07947 */ /* 0x000fea0003800000 */
.L_x_2150:
        /* <DEDUP_REMOVED lines=8> */
.L_x_2158:
[----:B------:R-:W4:Y:S02]  /*20c0*/  LDG.E.U16 R4, desc[UR36][R4.64] ;  /* 0x0000002404047981 */ /* 0x000f24000c1e1500 */
[----:B----4-:R-:W-:Y:S01]  /*20d0*/  HADD2.F32 R22, -RZ, R4.H0_H0 ;  /* 0x20000004ff167230 */ /* 0x010fe20000004100 */
[----:B------:R-:W-:Y:S06]  /*20e0*/  BRA `(.L_x_2154) ;  /* 0x0000000800c47947 */ /* 0x000fec0003800000 */
.L_x_2157:
        /* <DEDUP_REMOVED lines=8> */
.L_x_2160:
[----:B------:R-:W4:Y:S02]  /*2170*/  LDG.E.U16 R4, desc[UR36][R4.64] ;  /* 0x0000002404047981 */ /* 0x000f24000c1e1500 */
[----:B----4-:R-:W-:Y:S01]  /*2180*/  HADD2.F32 R22, -RZ, R4.H0_H0 ;  /* 0x20000004ff167230 */ /* 0x010fe20000004100 */
[----:B------:R-:W-:Y:S06]  /*2190*/  BRA `(.L_x_2154) ;  /* 0x0000000800987947 */ /* 0x000fec0003800000 */
.L_x_2159:
[----:B------:R-:W4:Y:S01]  /*21a0*/  LDG.E.64 R4, desc[UR36][R4.64] ;  /* 0x0000002404047981 */ /* 0x000f22000c1e1b00 */
[----:B------:R-:W-:Y:S01]  /*21b0*/  UMOV UR4, 0xf0000000 ;  /* 0xf000000000047882 */ /* 0x000fe20000000000 */
[----:B------:R-:W-:Y:S01]  /*21c0*/  UMOV UR5, 0x380fffff ;  /* 0x380fffff00057882 */ /* 0x000fe20000000000 */
[----:B----4-:R-:W0:Y:S01]  /*21d0*/  F2F.F32.F64 R22, R4 ;  /* 0x0000000400167310 */ /* 0x010e220000301000 */
[----:B------:R-:W-:-:S14]  /*21e0*/  DSETP.GEU.AND P0, PT, |R4|, UR4, PT ;  /* 0x0000000404007e2a */ /* 0x000fdc000bf0e200 */
[----:B0-----:R-:W-:Y:S01]  /*21f0*/  @!P0 FMUL R22, R22, 1.175494350822287508e-38 ;  /* 0x0080000016168820 */ /* 0x001fe20000400000 */
[----:B------:R-:W-:Y:S06]  /*2200*/  BRA `(.L_x_2154) ;  /* 0x00000008007c7947 */ /* 0x000fec0003800000 */
.L_x_2149:
        /* <DEDUP_REMOVED lines=8> */
[----:B------:R-:W4:Y:S02]  /*2290*/  LDG.E.U8 R4, desc[UR36][R4.64] ;  /* 0x0000002404047981 */ /* 0x000f24000c1e1100 */
[----:B----4-:R-:W-:-:S04]  /*22a0*/  ISETP.NE.AND P0, PT, R4, RZ, PT ;  /* 0x000000ff0400720c */ /* 0x010fc80003f05270 */
[----:B------:R-:W-:Y:S01]  /*22b0*/  FSEL R22, RZ, 1, !P0 ;  /* 0x3f800000ff167808 */ /* 0x000fe20004000000 */
[----:B------:R-:W-:Y:S08]  /*22c0*/  BRA `(.L_x_2154) ;  /* 0x00000008004c7947 */ /* 0x000ff00003800000 */
.L_x_2163:
[----:B------:R-:W4:Y:S01]  /*22d0*/  LDG.E.64 R4, desc[UR36][R4.64] ;  /* 0x0000002404047981 */ /* 0x000f22000c1e1b00 */
[----:B------:R-:W-:Y:S01]  /*22e0*/  UMOV UR4, 0xf0000000 ;  /* 0xf000000000047882 */ /* 0x000fe20000000000 */
[----:B------:R-:W-:Y:S01]  /*22f0*/  UMOV UR5, 0x380fffff ;  /* 0x380fffff00057882 */ /* 0x000fe20000000000 */
[----:B----4-:R-:W0:Y:S01]  /*2300*/  F2F.F32.F64 R22, R4 ;  /* 0x0000000400167310 */ /* 0x010e220000301000 */
[----:B------:R-:W-:-:S14]  /*2310*/  DSETP.GEU.AND P0, PT, |R4|, UR4, PT ;  /* 0x0000000404007e2a */ /* 0x000fdc000bf0e200 */
[----:B0-----:R-:W-:Y:S01]  /*2320*/  @!P0 FMUL R22, R22, 1.175494350822287508e-38 ;  /* 0x0080000016168820 */ /* 0x001fe20000400000 */
[----:B------:R-:W-:Y:S06]  /*2330*/  BRA `(.L_x_2154) ;  /* 0x0000000800307947 */ /* 0x000fec0003800000 */
.L_x_2162:
[----:B------:R-:W-:-:S13]  /*2340*/  ISETP.NE.AND P0, PT, R0, 0xf, PT ;  /* 0x0000000f0000780c */ /* 0x000fda0003f05270 */
[----:B------:R-:W-:Y:S05]  /*2350*/  @!P0 BRA `(.L_x_2164) ;  /* 0x0000000000948947 */ /* 0x000fea0003800000 */
[----:B------:R-:W-:-:S13]  /*2360*/  ISETP.NE.AND P0, PT, R0, 0x17, PT ;  /* 0x000000170000780c */ /* 0x000fda0003f05270 */
[----:B------:R-:W-:Y:S05]  /*2370*/  @!P0 BRA `(.L_x_2165) ;  /* 0x0000000000588947 */ /* 0x000fea0003800000 */
[----:B------:R-:W-:-:S13]  /*2380*/  ISETP.NE.AND P0, PT, R0, 0x18, PT ;  /* 0x000000180000780c */ /* 0x000fda0003f05270 */
[----:B------:R-:W-:Y:S05]  /*2390*/  @P0 BRA `(.L_x_2153) ;  /* 0x0000000400bc0947 */ /* 0x000fea0003800000 */
[----:B------:R-:W4:Y:S01]  /*23a0*/  LDG.E.U8 R22, desc[UR36][R4.64] ;  /* 0x0000002404167981 */ /* 0x000f22000c1e1100 */
[----:B------:R-:W-:Y:S02]  /*23b0*/  IMAD.MOV.U32 R8, RZ, RZ, -0x800000 ;  /* 0xff800000ff087424 */ /* 0x000fe400078e00ff */
[----:B----4-:R-:W-:-:S05]  /*23c0*/  IMAD.SHL.U32 R22, R22, 0x1000000, RZ ;  /* 0x0100000016167824 */ /* 0x010fca00078e00ff */
        /* <DEDUP_REMOVED lines=17> */
.L_x_2165:
[----:B------:R-:W4:Y:S02]  /*24e0*/  LDG.E.U8 R4, desc[UR36][R4.64] ;  /* 0x0000002404047981 */ /* 0x000f24000c1e1100 */
[----:B----4-:R-:W-:-:S05]  /*24f0*/  IMAD.SHL.U32 R0, R4, 0x2000000, RZ ;  /* 0x0200000004007824 */ /* 0x010fca00078e00ff */
[----:B------:R-:W-:-:S13]  /*2500*/  ISETP.GE.U32.AND P0, PT, R0, 0x8000000, PT ;  /* 0x080000000000780c */ /* 0x000fda0003f06070 */
[C---:B------:R-:W-:Y:S02]  /*2510*/  @!P0 IMAD.SHL.U32 R0, R4.reuse, 0x100, RZ ;  /* 0x0000010004008824 */ /* 0x040fe400078e00ff */
[----:B------:R-:W-:-:S03]  /*2520*/  @P0 IMAD.SHL.U32 R3, R4, 0x200000, RZ ;  /* 0x0020000004030824 */ /* 0x000fc600078e00ff */
        /* <DEDUP_REMOVED lines=8> */
.L_x_2164:
[----:B------:R-:W4:Y:S02]  /*25b0*/  LDG.E.U16 R4, desc[UR36][R4.64] ;  /* 0x0000002404047981 */ /* 0x000f24000c1e1500 */
[----:B----4-:R-:W-:Y:S01]  /*25c0*/  IMAD.U32 R22, R4, 0x10000, RZ ;  /* 0x0001000004167824 */ /* 0x010fe200078e00ff */
[----:B------:R-:W-:Y:S06]  /*25d0*/  BRA `(.L_x_2154) ;  /* 0x0000000400887947 */ /* 0x000fec0003800000 */
.L_x_2161:
        /* <DEDUP_REMOVED lines=8> */
[----:B------:R-:W4:Y:S02]  /*2660*/  LDG.E.U16 R4, desc[UR36][R4.64] ;  /* 0x0000002404047981 */ /* 0x000f24000c1e1500 */
[----:B----4-:R-:W-:Y:S01]  /*2670*/  I2FP.F32.U32 R22, R4 ;  /* 0x0000000400167245 */ /* 0x010fe20000201000 */
[----:B------:R-:W-:Y:S06]  /*2680*/  BRA `(.L_x_2154) ;  /* 0x00000004005c7947 */ /* 0x000fec0003800000 */
.L_x_2168:
[----:B------:R-:W4:Y:S01]  /*2690*/  LDG.E.U8 R3, desc[UR36][R4.64] ;  /* 0x0000002404037981 */ /* 0x000f22000c1e1100 */
[----:B------:R-:W-:Y:S01]  /*26a0*/  IMAD.MOV.U32 R22, RZ, RZ, RZ ;  /* 0x000000ffff167224 */ /* 0x000fe200078e00ff */
[----:B----4-:R-:W-:-:S13]  /*26b0*/  ISETP.NE.AND P0, PT, R3, RZ, PT ;  /* 0x000000ff0300720c */ /* 0x010fda0003f05270 */
        /* <DEDUP_REMOVED lines=17> */
.L_x_2170:
[----:B------:R-:W-:Y:S05]  /*27d0*/  BSYNC B0 ;  /* 0x0000000000007941 */ /* 0x000fea0003800000 */
.L_x_2169:
[----:B------:R-:W-:Y:S01]  /*27e0*/  IMAD.SHL.U32 R3, R3, 0x100000, RZ ;  /* 0x0010000003037824 */ /* 0x000fe200078e00ff */
[----:B------:R-:W-:-:S04]  /*27f0*/  LEA R5, R0, 0x3b800000, 0x17 ;  /* 0x3b80000000057811 */ /* 0x000fc800078eb8ff */
[----:B------:R-:W-:Y:S01]  /*2800*/  LOP3.LUT R22, R5, R3, R22, 0xfe, !PT ;  /* 0x0000000305167212 */ /* 0x000fe200078efe16 */
[----:B------:R-:W-:Y:S06]  /*2810*/  BRA `(.L_x_2154) ;  /* 0x0000000000f87947 */ /* 0x000fec0003800000 */
.L_x_2167:
        /* <DEDUP_REMOVED lines=20> */
.L_x_2172:
[----:B------:R-:W-:Y:S05]  /*2960*/  BSYNC B0 ;  /* 0x0000000000007941 */ /* 0x000fea0003800000 */
.L_x_2171:
[----:B------:R-:W-:Y:S01]  /*2970*/  IMAD.SHL.U32 R3, R3, 0x200000, RZ ;  /* 0x0020000003037824 */ /* 0x000fe200078e00ff */
[----:B------:R-:W-:-:S04]  /*2980*/  LEA R5, R0, 0x37800000, 0x17 ;  /* 0x3780000000057811 */ /* 0x000fc800078eb8ff */
[----:B------:R-:W-:Y:S01]  /*2990*/  LOP3.LUT R22, R5, R3, R22, 0xfe, !PT ;  /* 0x0000000305167212 */ /* 0x000fe200078efe16 */
[----:B------:R-:W-:Y:S06]  /*29a0*/  BRA `(.L_x_2154) ;  /* 0x0000000000947947 */ /* 0x000fec0003800000 */
.L_x_2166:
[----:B------:R-:W-:-:S13]  /*29b0*/  ISETP.NE.AND P0, PT, R0, 0x1c, PT ;  /* 0x0000001c0000780c */ /* 0x000fda0003f05270 */
[----:B------:R-:W-:Y:S05]  /*29c0*/  @!P0 BRA `(.L_x_2173) ;  /* 0x0000000000848947 */ /* 0x000fea0003800000 */
[----:B------:R-:W-:-:S13]  /*29d0*/  ISETP.NE.AND P0, PT, R0, 0x1d, PT ;  /* 0x0000001d0000780c */ /* 0x000fda0003f05270 */
[----:B------:R-:W-:Y:S05]  /*29e0*/  @!P0 BRA `(.L_x_2174) ;  /* 0x0000000000708947 */ /* 0x000fea0003800000 */
[----:B------:R-:W-:-:S13]  /*29f0*/  ISETP.NE.AND P0, PT, R0, 0x2c, PT ;  /* 0x0000002c0000780c */ /* 0x000fda0003f05270 */
[----:B------:R-:W-:Y:S05]  /*2a00*/  @P0 BRA `(.L_x_2153) ;  /* 0x0000000000200947 */ /* 0x000fea0003800000 */
[----:B------:R-:W4:Y:S01]  /*2a10*/  LDG.E.U8 R4, desc[UR36][R4.64] ;  /* 0x0000002404047981 */ /* 0x000f22000c1e1100 */
[----:B------:R-:W-:Y:S01]  /*2a20*/  IMAD.MOV.U32 R22, RZ, RZ, 0x400000 ;  /* 0x00400000ff167424 */ /* 0x000fe200078e00ff */
[----:B----4-:R-:W-:-:S13]  /*2a30*/  ISETP.NE.AND P0, PT, R4, RZ, PT ;  /* 0x000000ff0400720c */ /* 0x010fda0003f05270 */
[----:B------:R-:W-:Y:S05]  /*2a40*/  @!P0 BRA `(.L_x_2154) ;  /* 0x00000000006c8947 */ /* 0x000fea0003800000 */
[----:B------:R-:W-:-:S13]  /*2a50*/  ISETP.NE.AND P0, PT, R4, 0xff, PT ;  /* 0x000000ff0400780c */ /* 0x000fda0003f05270 */
[----:B------:R-:W-:Y:S02]  /*2a60*/  @!P0 IMAD.MOV.U32 R22, RZ, RZ, 0x7f800001 ;  /* 0x7f800001ff168424 */ /* 0x000fe400078e00ff */
[----:B------:R-:W-:Y:S01]  /*2a70*/  @P0 IMAD.SHL.U32 R22, R4, 0x800000, RZ ;  /* 0x0080000004160824 */ /* 0x000fe200078e00ff */
[----:B------:R-:W-:Y:S06]  /*2a80*/  BRA `(.L_x_2154) ;  /* 0x00000000005c7947 */ /* 0x000fec0003800000 */
.L_x_2153:
        /* <DEDUP_REMOVED lines=15> */
[----:B0123-5:R-:W-:Y:S05]  /*2b80*/  CALL.ABS.NOINC R14 ;  /* 0x000000000e007343 */ /* 0x02ffea0003c00000 */
.L_x_2175:
[----:B------:R-:W-:Y:S01]  /*2b90*/  IMAD.MOV.U32 R22, RZ, RZ, RZ ;  /* 0x000000ffff167224 */ /* 0x000fe200078e00ff */
[----:B------:R-:W-:Y:S06]  /*2ba0*/  BRA `(.L_x_2154) ;  /* 0x0000000000147947 */ /* 0x000fec0003800000 */
.L_x_2174:
[----:B------:R-:W4:Y:S02]  /*2bb0*/  LDG.E.64 R4, desc[UR36][R4.64] ;  /* 0x0000002404047981 */ /* 0x000f24000c1e1b00 */
[----:B----4-:R0:W4:Y:S01]  /*2bc0*/  I2F.U64 R22, R4 ;  /* 0x0000000400167312 */ /* 0x0101220000301000 */
[----:B------:R-:W-:Y:S05]  /*2bd0*/  BRA `(.L_x_2154) ;  /* 0x0000000000087947 */ /* 0x000fea0003800000 */
.L_x_2173:
[----:B------:R-:W4:Y:S02]  /*2be0*/  LDG.E R4, desc[UR36][R4.64] ;  /* 0x0000002404047981 */ /* 0x000f24000c1e1900 */
[----:B----4-:R-:W-:-:S07]  /*2bf0*/  I2FP.F32.U32 R22, R4 ;  /* 0x0000000400167245 */ /* 0x010fce0000201000 */
.L_x_2154:
[----:B------:R-:W-:Y:S05]  /*2c00*/  BSYNC B6 ;  /* 0x0000000000067941 */ /* 0x000fea0003800000 */
.L_x_2148:
[----:B0-----:R-:W0:Y:S01]  /*2c10*/  LDC.64 R4, c[0x0][0x240] ;  /* 0x00009000ff047b82 */ /* 0x001e220000000a00 */
        /* <DEDUP_REMOVED lines=19> */
.L_x_2180:
[----:B------:R-:W2:Y:S02]  /*2d50*/  LDG.E.U8 R4, desc[UR36][R4.64] ;  /* 0x0000002404047981 */ /* 0x000ea4000c1e1100 */
[----:B--2---:R-:W-:Y:S01]  /*2d60*/  I2FP.F32.U32 R16, R4 ;  /* 0x0000000400107245 */ /* 0x004fe20000201000 */
[----:B------:R-:W-:Y:S06]  /*2d70*/  BRA `(.L_x_2182) ;  /* 0x0000000c002c7947 */ /* 0x000fec0003800000 */
.L_x_2179:
        /* <DEDUP_REMOVED lines=9> */
.L_x_2184:
[----:B------:R-:W2:Y:S02]  /*2e10*/  LDG.E R4, desc[UR36][R4.64] ;  /* 0x0000002404047981 */ /* 0x000ea4000c1e1900 */
[----:B--2---:R-:W-:Y:S01]  /*2e20*/  I2FP.F32.S32 R16, R4 ;  /* 0x0000000400107245 */ /* 0x004fe20000201400 */
[----:B------:R-:W-:Y:S06]  /*2e30*/  BRA `(.L_x_2182) ;  /* 0x0000000800fc7947 */ /* 0x000fec0003800000 */
.L_x_2183:
[----:B------:R-:W2:Y:S02]  /*2e40*/  LDG.E.U16 R4, desc[UR36][R4.64] ;  /* 0x0000002404047981 */ /* 0x000ea4000c1e1500 */
[----:B--2---:R0:W2:Y:S01]  /*2e50*/  I2F.S16 R16, R4 ;  /* 0x0000000400107306 */ /* 0x0040a20000101400 */
[----:B------:R-:W-:Y:S05]  /*2e60*/  BRA `(.L_x_2182) ;  /* 0x0000000800f07947 */ /* 0x000fea0003800000 */
.L_x_2178:
        /* <DEDUP_REMOVED lines=8> */
.L_x_2186:
[----:B------:R-:W2:Y:S02]  /*2ef0*/  LDG.E.U16 R4, desc[UR36][R4.64] ;  /* 0x0000002404047981 */ /* 0x000ea4000c1e1500 */
[----:B--2---:R-:W-:Y:S01]  /*2f00*/  HADD2.F32 R16, -RZ, R4.H0_H0 ;  /* 0x20000004ff107230 */ /* 0x004fe20000004100 */
[----:B------:R-:W-:Y:S06]  /*2f10*/  BRA `(.L_x_2182) ;  /* 0x0000000800c47947 */ /* 0x000fec0003800000 */
.L_x_2185:
        /* <DEDUP_REMOVED lines=8> */
.L_x_2188:
[----:B------:R-:W2:Y:S02]  /*2fa0*/  LDG.E.U16 R4, desc[UR36][R4.64] ;  /* 0x0000002404047981 */ /* 0x000ea4000c1e1500 */
[----:B--2---:R-:W-:Y:S01]  /*2fb0*/  HADD2.F32 R16, -RZ, R4.H0_H0 ;  /* 0x20000004ff107230 */ /* 0x004fe20000004100 */
[----:B------:R-:W-:Y:S06]  /*2fc0*/  BRA `(.L_x_2182) ;  /* 0x0000000800987947 */ /* 0x000fec0003800000 */
.L_x_2187:
[----:B------:R-:W2:Y:S01]  /*2fd0*/  LDG.E.64 R4, desc[UR36][R4.64] ;  /* 0x0000002404047981 */ /* 0x000ea2000c1e1b00 */
[----:B------:R-:W-:Y:S01]  /*2fe0*/  UMOV UR4, 0xf0000000 ;  /* 0xf000000000047882 */ /* 0x000fe20000000000 */
[----:B------:R-:W-:Y:S01]  /*2ff0*/  UMOV UR5, 0x380fffff ;  /* 0x380fffff00057882 */ /* 0x000fe20000000000 */
[----:B--2---:R-:W0:Y:S01]  /*3000*/  F2F.F32.F64 R16, R4 ;  /* 0x0000000400107310 */ /* 0x004e220000301000 */
[----:B------:R-:W-:-:S14]  /*3010*/  DSETP.GEU.AND P0, PT, |R4|, UR4, PT ;  /* 0x0000000404007e2a */ /* 0x000fdc000bf0e200 */
[----:B0-----:R-:W-:Y:S01]  /*3020*/  @!P0 FMUL R16, R16, 1.175494350822287508e-38 ;  /* 0x0080000010108820 */ /* 0x001fe20000400000 */
[----:B------:R-:W-:Y:S06]  /*3030*/  BRA `(.L_x_2182) ;  /* 0x00000008007c7947 */ /* 0x000fec0003800000 */
.L_x_2177:
        /* <DEDUP_REMOVED lines=12> */
.L_x_2191:
[----:B------:R-:W2:Y:S01]  /*3100*/  LDG.E.64 R4, desc[UR36][R4.64] ;  /* 0x0000002404047981 */ /* 0x000ea2000c1e1b00 */
[----:B------:R-:W-:Y:S01]  /*3110*/  UMOV UR4, 0xf0000000 ;  /* 0xf000000000047882 */ /* 0x000fe20000000000 */
[----:B------:R-:W-:Y:S01]  /*3120*/  UMOV UR5, 0x380fffff ;  /* 0x380fffff00057882 */ /* 0x000fe20000000000 */
[----:B--2---:R-:W0:Y:S01]  /*3130*/  F2F.F32.F64 R16, R4 ;  /* 0x0000000400107310 */ /* 0x004e220000301000 */
[----:B------:R-:W-:-:S14]  /*3140*/  DSETP.GEU.AND P0, PT, |R4|, UR4, PT ;  /* 0x0000000404007e2a */ /* 0x000fdc000bf0e200 */
[----:B0-----:R-:W-:Y:S01]  /*3150*/  @!P0 FMUL R16, R16, 1.175494350822287508e-38 ;  /* 0x0080000010108820 */ /* 0x001fe20000400000 */
[----:B------:R-:W-:Y:S06]  /*3160*/  BRA `(.L_x_2182) ;  /* 0x0000000800307947 */ /* 0x000fec0003800000 */
.L_x_2190:
        /* <DEDUP_REMOVED lines=26> */
.L_x_2193:
        /* <DEDUP_REMOVED lines=13> */
.L_x_2192:
[----:B------:R-:W2:Y:S02]  /*33e0*/  LDG.E.U16 R4, desc[UR36][R4.64] ;  /* 0x0000002404047981 */ /* 0x000ea4000c1e1500 */
[----:B--2---:R-:W-:Y:S01]  /*33f0*/  IMAD.U32 R16, R4, 0x10000, RZ ;  /* 0x0001000004107824 */ /* 0x004fe200078e00ff */
[----:B------:R-:W-:Y:S06]  /*3400*/  BRA `(.L_x_2182) ;  /* 0x0000000400887947 */ /* 0x000fec0003800000 */
.L_x_2189:
        /* <DEDUP_REMOVED lines=11> */
.L_x_2196:
        /* <DEDUP_REMOVED lines=20> */
.L_x_2198:
[----:B------:R-:W-:Y:S05]  /*3600*/  BSYNC B0 ;  /* 0x0000000000007941 */ /* 0x000fea0003800000 */
.L_x_2197:
[----:B------:R-:W-:Y:S01]  /*3610*/  IMAD.SHL.U32 R3, R3, 0x100000, RZ ;  /* 0x0010000003037824 */ /* 0x000fe200078e00ff */
[----:B------:R-:W-:-:S04]  /*3620*/  LEA R5, R0, 0x3b800000, 0x17 ;  /* 0x3b80000000057811 */ /* 0x000fc800078eb8ff */
[----:B------:R-:W-:Y:S01]  /*3630*/  LOP3.LUT R16, R5, R3, R16, 0xfe, !PT ;  /* 0x0000000305107212 */ /* 0x000fe200078efe10 */
[----:B------:R-:W-:Y:S06]  /*3640*/  BRA `(.L_x_2182) ;  /* 0x0000000000f87947 */ /* 0x000fec0003800000 */
.L_x_2195:
        /* <DEDUP_REMOVED lines=20> */
.L_x_2200:
[----:B------:R-:W-:Y:S05]  /*3790*/  BSYNC B0 ;  /* 0x0000000000007941 */ /* 0x000fea0003800000 */
.L_x_2199:
[----:B------:R-:W-:Y:S01]  /*37a0*/  IMAD.SHL.U32 R3, R3, 0x200000, RZ ;  /* 0x0020000003037824 */ /* 0x000fe200078e00ff */
[----:B------:R-:W-:-:S04]  /*37b0*/  LEA R5, R0, 0x37800000, 0x17 ;  /* 0x3780000000057811 */ /* 0x000fc800078eb8ff */
[----:B------:R-:W-:Y:S01]  /*37c0*/  LOP3.LUT R16, R5, R3, R16, 0xfe, !PT ;  /* 0x0000000305107212 */ /* 0x000fe200078efe10 */
[----:B------:R-:W-:Y:S06]  /*37d0*/  BRA `(.L_x_2182) ;  /* 0x0000000000947947 */ /* 0x000fec0003800000 */
.L_x_2194:
        /* <DEDUP_REMOVED lines=14> */
.L_x_2181:
        /* <DEDUP_REMOVED lines=15> */
[----:B012345:R-:W-:Y:S05]  /*39b0*/  CALL.ABS.NOINC R14 ;  /* 0x000000000e007343 */ /* 0x03ffea0003c00000 */
.L_x_2203:
[----:B------:R-:W-:Y:S01]  /*39c0*/  IMAD.MOV.U32 R16, RZ, RZ, RZ ;  /* 0x000000ffff107224 */ /* 0x000fe200078e00ff */
[----:B------:R-:W-:Y:S06]  /*39d0*/  BRA `(.L_x_2182) ;  /* 0x0000000000147947 */ /* 0x000fec0003800000 */
.L_x_2202:
[----:B------:R-:W2:Y:S02]  /*39e0*/  LDG.E.64 R4, desc[UR36][R4.64] ;  /* 0x0000002404047981 */ /* 0x000ea4000c1e1b00 */
[----:B--2---:R0:W2:Y:S01]  /*39f0*/  I2F.U64 R16, R4 ;  /* 0x0000000400107312 */ /* 0x0040a20000301000 */
[----:B------:R-:W-:Y:S05]  /*3a00*/  BRA `(.L_x_2182) ;  /* 0x0000000000087947 */ /* 0x000fea0003800000 */
.L_x_2201:
[----:B------:R-:W2:Y:S02]  /*3a10*/  LDG.E R4, desc[UR36][R4.64] ;  /* 0x0000002404047981 */ /* 0x000ea4000c1e1900 */
[----:B--2---:R-:W-:-:S07]  /*3a20*/  I2FP.F32.U32 R16, R4 ;  /* 0x0000000400107245 */ /* 0x004fce0000201000 */
.L_x_2182:
[----:B------:R-:W-:Y:S05]  /*3a30*/  BSYNC B6 ;  /* 0x0000000000067941 */ /* 0x000fea0003800000 */
.L_x_2176:
[----:B------:R-:W-:-:S07]  /*3a40*/  VIADD R19, R19, 0x80 ;  /* 0x0000008013137836 */ /* 0x000fce0000000000 */
.L_x_2147:
[----:B------:R-:W-:Y:S05]  /*3a50*/  BSYNC B7 ;  /* 0x0000000000077941 */ /* 0x000fea0003800000 */
.L_x_2146:
[----:B------:R-:W-:Y:S01]  /*3a60*/  ISETP.GE.AND P0, PT, R19, R17, PT ;  /* 0x000000111300720c */ /* 0x000fe20003f06270 */
[----:B------:R-:W-:Y:S01]  /*3a70*/  BSSY B7, `(.L_x_2204) ;  /* 0x00001cd000077945 */ /* 0x000fe20003800000 */
[----:B------:R-:W-:Y:S01]  /*3a80*/  IMAD.MOV.U32 R23, RZ, RZ, RZ ;  /* 0x000000ffff177224 */ /* 0x000fe200078e00ff */
[----:B------:R-:W-:-:S10]  /*3a90*/  CS2R R24, SRZ ;  /* 0x0000000000187805 */ /* 0x000fd4000001ff00 */
[----:B------:R-:W-:Y:S05]  /*3aa0*/  @P0 BRA `(.L_x_2205) ;  /* 0x0000001c00240947 */ /* 0x000fea0003800000 */
[----:B0---4-:R-:W0:Y:S01]  /*3ab0*/  LDC.64 R4, c[0x0][0x238] ;  /* 0x00008e00ff047b82 */ /* 0x011e220000000a00 */
        /* <DEDUP_REMOVED lines=20> */
.L_x_2210:
[----:B------:R-:W4:Y:S02]  /*3c00*/  LDG.E.U8 R4, desc[UR36][R4.64] ;  /* 0x0000002404047981 */ /* 0x000f24000c1e1100 */
[----:B----4-:R-:W-:Y:S01]  /*3c10*/  I2FP.F32.U32 R24, R4 ;  /* 0x0000000400187245 */ /* 0x010fe20000201000 */
[----:B------:R-:W-:Y:S06]  /*3c20*/  BRA `(.L_x_2212) ;  /* 0x0000000c002c7947 */ /* 0x000fec0003800000 */
.L_x_2209:
        /* <DEDUP_REMOVED lines=9> */
.L_x_2214:
[----:B------:R-:W4:Y:S02]  /*3cc0*/  LDG.E R4, desc[UR36][R4.64] ;  /* 0x0000002404047981 */ /* 0x000f24000c1e1900 */
[----:B----4-:R-:W-:Y:S01]  /*3cd0*/  I2FP.F32.S32 R24, R4 ;  /* 0x0000000400187245 */ /* 0x010fe20000201400 */
[----:B------:R-:W-:Y:S06]  /*3ce0*/  BRA `(.L_x_2212) ;  /* 0x0000000800fc7947 */ /* 0x000fec0003800000 */
.L_x_2213:
[----:B------:R-:W4:Y:S02]  /*3cf0*/  LDG.E.U16 R4, desc[UR36][R4.64] ;  /* 0x0000002404047981 */ /* 0x000f24000c1e1500 */
[----:B----4-:R0:W4:Y:S01]  /*3d00*/  I2F.S16 R24, R4 ;  /* 0x0000000400187306 */ /* 0x0101220000101400 */
[----:B------:R-:W-:Y:S05]  /*3d10*/  BRA `(.L_x_2212) ;  /* 0x0000000800f07947 */ /* 0x000fea0003800000 */
.L_x_2208:
        /* <DEDUP_REMOVED lines=8> */
.L_x_2216:
[----:B------:R-:W4:Y:S02]  /*3da0*/  LDG.E.U16 R4, desc[UR36][R4.64] ;  /* 0x0000002404047981 */ /* 0x000f24000c1e1500 */
[----:B----4-:R-:W-:Y:S01]  /*3db0*/  HADD2.F32 R24, -RZ, R4.H0_H0 ;  /* 0x20000004ff187230 */ /* 0x010fe20000004100 */
[----:B------:R-:W-:Y:S06]  /*3dc0*/  BRA `(.L_x_2212) ;  /* 0x0000000800c47947 */ /* 0x000fec0003800000 */
.L_x_2215:
        /* <DEDUP_REMOVED lines=8> */
.L_x_2218:
[----:B------:R-:W4:Y:S02]  /*3e50*/  LDG.E.U16 R4, desc[UR36][R4.64] ;  /* 0x0000002404047981 */ /* 0x000f24000c1e1500 */
[----:B----4-:R-:W-:Y:S01]  /*3e60*/  HADD2.F32 R24, -RZ, R4.H0_H0 ;  /* 0x20000004ff187230 */ /* 0x010fe20000004100 */
[----:B------:R-:W-:Y:S06]  /*3e70*/  BRA `(.L_x_2212) ;  /* 0x0000000800987947 */ /* 0x000fec0003800000 */
.L_x_2217:
[----:B------:R-:W4:Y:S01]  /*3e80*/  LDG.E.64 R4, desc[UR36][R4.64] ;  /* 0x0000002404047981 */ /* 0x000f22000c1e1b00 */
[----:B------:R-:W-:Y:S01]  /*3e90*/  UMOV UR4, 0xf0000000 ;  /* 0xf000000000047882 */ /* 0x000fe20000000000 */
[----:B------:R-:W-:Y:S01]  /*3ea0*/  UMOV UR5, 0x380fffff ;  /* 0x380fffff00057882 */ /* 0x000fe20000000000 */
[----:B----4-:R-:W0:Y:S01]  /*3eb0*/  F2F.F32.F64 R24, R4 ;  /* 0x0000000400187310 */ /* 0x010e220000301000 */
[----:B------:R-:W-:-:S14]  /*3ec0*/  DSETP.GEU.AND P0, PT, |R4|, UR4, PT ;  /* 0x0000000404007e2a */ /* 0x000fdc000bf0e200 */
[----:B0-----:R-:W-:Y:S01]  /*3ed0*/  @!P0 FMUL R24, R24, 1.175494350822287508e-38 ;  /* 0x0080000018188820 */ /* 0x001fe20000400000 */
[----:B------:R-:W-:Y:S06]  /*3ee0*/  BRA `(.L_x_2212) ;  /* 0x00000008007c7947 */ /* 0x000fec0003800000 */
.L_x_2207:
        /* <DEDUP_REMOVED lines=12> */
.L_x_2221:
[----:B------:R-:W4:Y:S01]  /*3fb0*/  LDG.E.64 R4, desc[UR36][R4.64] ;  /* 0x0000002404047981 */ /* 0x000f22000c1e1b00 */
[----:B------:R-:W-:Y:S01]  /*3fc0*/  UMOV UR4, 0xf0000000 ;  /* 0xf000000000047882 */ /* 0x000fe20000000000 */
[----:B------:R-:W-:Y:S01]  /*3fd0*/  UMOV UR5, 0x380fffff ;  /* 0x380fffff00057882 */ /* 0x000fe20000000000 */
[----:B----4-:R-:W0:Y:S01]  /*3fe0*/  F2F.F32.F64 R24, R4 ;  /* 0x0000000400187310 */ /* 0x010e220000301000 */
[----:B------:R-:W-:-:S14]  /*3ff0*/  DSETP.GEU.AND P0, PT, |R4|, UR4, PT ;  /* 0x0000000404007e2a */ /* 0x000fdc000bf0e200 */
[----:B0-----:R-:W-:Y:S01]  /*4000*/  @!P0 FMUL R24, R24, 1.175494350822287508e-38 ;  /* 0x0080000018188820 */ /* 0x001fe20000400000 */
[----:B------:R-:W-:Y:S06]  /*4010*/  BRA `(.L_x_2212) ;  /* 0x0000000800307947 */ /* 0x000fec0003800000 */
.L_x_2220:
        /* <DEDUP_REMOVED lines=26> */
.L_x_2223:
        /* <DEDUP_REMOVED lines=13> */
.L_x_2222:
[----:B------:R-:W4:Y:S02]  /*4290*/  LDG.E.U16 R4, desc[UR36][R4.64] ;  /* 0x0000002404047981 */ /* 0x000f24000c1e1500 */
[----:B----4-:R-:W-:Y:S01]  /*42a0*/  IMAD.U32 R24, R4, 0x10000, RZ ;  /* 0x0001000004187824 */ /* 0x010fe200078e00ff */
[----:B------:R-:W-:Y:S06]  /*42b0*/  BRA `(.L_x_2212) ;  /* 0x0000000400887947 */ /* 0x000fec0003800000 */
.L_x_2219:
        /* <DEDUP_REMOVED lines=11> */
.L_x_2226:
        /* <DEDUP_REMOVED lines=20> */
.L_x_2228:
[----:B------:R-:W-:Y:S05]  /*44b0*/  BSYNC B0 ;  /* 0x0000000000007941 */ /* 0x000fea0003800000 */
.L_x_2227:
[----:B------:R-:W-:Y:S01]  /*44c0*/  IMAD.SHL.U32 R3, R3, 0x100000, RZ ;  /* 0x0010000003037824 */ /* 0x000fe200078e00ff */
[----:B------:R-:W-:-:S04]  /*44d0*/  LEA R5, R0, 0x3b800000, 0x17 ;  /* 0x3b80000000057811 */ /* 0x000fc800078eb8ff */
[----:B------:R-:W-:Y:S01]  /*44e0*/  LOP3.LUT R24, R5, R3, R24, 0xfe, !PT ;  /* 0x0000000305187212 */ /* 0x000fe200078efe18 */
[----:B------:R-:W-:Y:S06]  /*44f0*/  BRA `(.L_x_2212) ;  /* 0x0000000000f87947 */ /* 0x000fec0003800000 */
.L_x_2225:
        /* <DEDUP_REMOVED lines=20> */
.L_x_2230:
[----:B------:R-:W-:Y:S05]  /*4640*/  BSYNC B0 ;  /* 0x0000000000007941 */ /* 0x000fea0003800000 */
.L_x_2229:
[----:B------:R-:W-:Y:S01]  /*4650*/  IMAD.SHL.U32 R3, R3, 0x200000, RZ ;  /* 0x0020000003037824 */ /* 0x000fe200078e00ff */
[----:B------:R-:W-:-:S04]  /*4660*/  LEA R5, R0, 0x37800000, 0x17 ;  /* 0x3780000000057811 */ /* 0x000fc800078eb8ff */
[----:B------:R-:W-:Y:S01]  /*4670*/  LOP3.LUT R24, R5, R3, R24, 0xfe, !PT ;  /* 0x0000000305187212 */ /* 0x000fe200078efe18 */
[----:B------:R-:W-:Y:S06]  /*4680*/  BRA `(.L_x_2212) ;  /* 0x0000000000947947 */ /* 0x000fec0003800000 */
.L_x_2224:
        /* <DEDUP_REMOVED lines=14> */
.L_x_2211:
        /* <DEDUP_REMOVED lines=16> */
.L_x_2233:
[----:B------:R-:W-:Y:S01]  /*4870*/  IMAD.MOV.U32 R24, RZ, RZ, RZ ;  /* 0x000000ffff187224 */ /* 0x000fe200078e00ff */
[----:B------:R-:W-:Y:S06]  /*4880*/  BRA `(.L_x_2212) ;  /* 0x0000000000147947 */ /* 0x000fec0003800000 */
.L_x_2232:
[----:B------:R-:W4:Y:S02]  /*4890*/  LDG.E.64 R4, desc[UR36][R4.64] ;  /* 0x0000002404047981 */ /* 0x000f24000c1e1b00 */
[----:B----4-:R0:W4:Y:S01]  /*48a0*/  I2F.U64 R24, R4 ;  /* 0x0000000400187312 */ /* 0x0101220000301000 */
[----:B------:R-:W-:Y:S05]  /*48b0*/  BRA `(.L_x_2212) ;  /* 0x0000000000087947 */ /* 0x000fea0003800000 */
.L_x_2231:
[----:B------:R-:W4:Y:S02]  /*48c0*/  LDG.E R4, desc[UR36][R4.64] ;  /* 0x0000002404047981 */ /* 0x000f24000c1e1900 */
[----:B----4-:R-:W-:-:S07]  /*48d0*/  I2FP.F32.U32 R24, R4 ;  /* 0x0000000400187245 */ /* 0x010fce0000201000 */
.L_x_2212:
[----:B------:R-:W-:Y:S05]  /*48e0*/  BSYNC B6 ;  /* 0x0000000000067941 */ /* 0x000fea0003800000 */
.L_x_2206:
[----:B------:R-:W1:Y:S01]  /*48f0*/  LDC.U8 R3, c[0x0][0x24d] ;  /* 0x00009340ff037b82 */ /* 0x000e620000000000 */
[----:B------:R-:W-:Y:S01]  /*4900*/  ULDC UR4, c[0x0][0x254] ;  /* 0x0000950000047ab9 */ /* 0x000fe20000000800 */
[----:B------:R-:W-:Y:S01]  /*4910*/  BSSY B6, `(.L_x_2234) ;  /* 0x00000e1000067945 */ /* 0x000fe20003800000 */
        /* <DEDUP_REMOVED lines=18> */
.L_x_2238:
[----:B------:R-:W2:Y:S02]  /*4a40*/  LDG.E.U8 R4, desc[UR36][R4.64] ;  /* 0x0000002404047981 */ /* 0x000ea4000c1e1100 */
[----:B--2---:R-:W-:Y:S01]  /*4a50*/  I2FP.F32.U32 R25, R4 ;  /* 0x0000000400197245 */ /* 0x004fe20000201000 */
[----:B------:R-:W-:Y:S06]  /*4a60*/  BRA `(.L_x_2240) ;  /* 0x0000000c002c7947 */ /* 0x000fec0003800000 */
.L_x_2237:
        /* <DEDUP_REMOVED lines=9> */
.L_x_2242:
[----:B------:R-:W2:Y:S02]  /*4b00*/  LDG.E R4, desc[UR36][R4.64] ;  /* 0x0000002404047981 */ /* 0x000ea4000c1e1900 */
[----:B--2---:R-:W-:Y:S01]  /*4b10*/  I2FP.F32.S32 R25, R4 ;  /* 0x0000000400197245 */ /* 0x004fe20000201400 */
[----:B------:R-:W-:Y:S06]  /*4b20*/  BRA `(.L_x_2240) ;  /* 0x0000000800fc7947 */ /* 0x000fec0003800000 */
.L_x_2241:
[----:B------:R-:W2:Y:S02]  /*4b30*/  LDG.E.U16 R4, desc[UR36][R4.64] ;  /* 0x0000002404047981 */ /* 0x000ea4000c1e1500 */
[----:B--2---:R0:W1:Y:S01]  /*4b40*/  I2F.S16 R25, R4 ;  /* 0x0000000400197306 */ /* 0x0040620000101400 */
[----:B------:R-:W-:Y:S05]  /*4b50*/  BRA `(.L_x_2240) ;  /* 0x0000000800f07947 */ /* 0x000fea0003800000 */
.L_x_2236:
        /* <DEDUP_REMOVED lines=8> */
.L_x_2244:
[----:B------:R-:W2:Y:S02]  /*4be0*/  LDG.E.U16 R4, desc[UR36][R4.64] ;  /* 0x0000002404047981 */ /* 0x000ea4000c1e1500 */
[----:B--2---:R-:W-:Y:S01]  /*4bf0*/  HADD2.F32 R25, -RZ, R4.H0_H0 ;  /* 0x20000004ff197230 */ /* 0x004fe20000004100 */
[----:B------:R-:W-:Y:S06]  /*4c00*/  BRA `(.L_x_2240) ;  /* 0x0000000800c47947 */ /* 0x000fec0003800000 */
.L_x_2243:
        /* <DEDUP_REMOVED lines=8> */
.L_x_2246:
[----:B------:R-:W2:Y:S02]  /*4c90*/  LDG.E.U16 R4, desc[UR36][R4.64] ;  /* 0x0000002404047981 */ /* 0x000ea4000c1e1500 */
[----:B--2---:R-:W-:Y:S01]  /*4ca0*/  HADD2.F32 R25, -RZ, R4.H0_H0 ;  /* 0x20000004ff197230 */ /* 0x004fe20000004100 */
[----:B------:R-:W-:Y:S06]  /*4cb0*/  BRA `(.L_x_2240) ;  /* 0x0000000800987947 */ /* 0x000fec0003800000 */
.L_x_2245:
[----:B------:R-:W2:Y:S01]  /*4cc0*/  LDG.E.64 R4, desc[UR36][R4.64] ;  /* 0x0000002404047981 */ /* 0x000ea2000c1e1b00 */
[----:B------:R-:W-:Y:S01]  /*4cd0*/  UMOV UR4, 0xf0000000 ;  /* 0xf000000000047882 */ /* 0x000fe20000000000 */
[----:B------:R-:W-:Y:S01]  /*4ce0*/  UMOV UR5, 0x380fffff ;  /* 0x380fffff00057882 */ /* 0x000fe20000000000 */
[----:B--2---:R-:W0:Y:S01]  /*4cf0*/  F2F.F32.F64 R25, R4 ;  /* 0x0000000400197310 */ /* 0x004e220000301000 */
[----:B------:R-:W-:-:S14]  /*4d00*/  DSETP.GEU.AND P0, PT, |R4|, UR4, PT ;  /* 0x0000000404007e2a */ /* 0x000fdc000bf0e200 */
[----:B0-----:R-:W-:Y:S01]  /*4d10*/  @!P0 FMUL R25, R25, 1.175494350822287508e-38 ;  /* 0x0080000019198820 */ /* 0x001fe20000400000 */
[----:B------:R-:W-:Y:S06]  /*4d20*/  BRA `(.L_x_2240) ;  /* 0x00000008007c7947 */ /* 0x000fec0003800000 */
.L_x_2235:
        /* <DEDUP_REMOVED lines=12> */
.L_x_2249:
[----:B------:R-:W2:Y:S01]  /*4df0*/  LDG.E.64 R4, desc[UR36][R4.64] ;  /* 0x0000002404047981 */ /* 0x000ea2000c1e1b00 */
[----:B------:R-:W-:Y:S01]  /*4e00*/  UMOV UR4, 0xf0000000 ;  /* 0xf000000000047882 */ /* 0x000fe20000000000 */
[----:B------:R-:W-:Y:S01]  /*4e10*/  UMOV UR5, 0x380fffff ;  /* 0x380fffff00057882 */ /* 0x000fe20000000000 */
[----:B--2---:R-:W0:Y:S01]  /*4e20*/  F2F.F32.F64 R25, R4 ;  /* 0x0000000400197310 */ /* 0x004e220000301000 */
[----:B------:R-:W-:-:S14]  /*4e30*/  DSETP.GEU.AND P0, PT, |R4|, UR4, PT ;  /* 0x0000000404007e2a */ /* 0x000fdc000bf0e200 */
[----:B0-----:R-:W-:Y:S01]  /*4e40*/  @!P0 FMUL R25, R25, 1.175494350822287508e-38 ;  /* 0x0080000019198820 */ /* 0x001fe20000400000 */
[----:B------:R-:W-:Y:S06]  /*4e50*/  BRA `(.L_x_2240) ;  /* 0x0000000800307947 */ /* 0x000fec0003800000 */
.L_x_2248:
        /* <DEDUP_REMOVED lines=26> */
.L_x_2251:
        /* <DEDUP_REMOVED lines=13> */
.L_x_2250:
[----:B------:R-:W2:Y:S02]  /*50d0*/  LDG.E.U16 R4, desc[UR36][R4.64] ;  /* 0x0000002404047981 */ /* 0x000ea4000c1e1500 */
[----:B--2---:R-:W-:Y:S01]  /*50e0*/  IMAD.U32 R25, R4, 0x10000, RZ ;  /* 0x0001000004197824 */ /* 0x004fe200078e00ff */
[----:B------:R-:W-:Y:S06]  /*50f0*/  BRA `(.L_x_2240) ;  /* 0x0000000400887947 */ /* 0x000fec0003800000 */
.L_x_2247:
        /* <DEDUP_REMOVED lines=11> */
.L_x_2254:
        /* <DEDUP_REMOVED lines=20> */
.L_x_2256:
[----:B------:R-:W-:Y:S05]  /*52f0*/  BSYNC B0 ;  /* 0x0000000000007941 */ /* 0x000fea0003800000 */
.L_x_2255:
[----:B------:R-:W-:Y:S01]  /*5300*/  IMAD.SHL.U32 R3, R3, 0x100000, RZ ;  /* 0x0010000003037824 */ /* 0x000fe200078e00ff */
[----:B------:R-:W-:-:S04]  /*5310*/  LEA R0, R0, 0x3b800000, 0x17 ;  /* 0x3b80000000007811 */ /* 0x000fc800078eb8ff */
[----:B------:R-:W-:Y:S01]  /*5320*/  LOP3.LUT R25, R0, R3, R25, 0xfe, !PT ;  /* 0x0000000300197212 */ /* 0x000fe200078efe19 */
[----:B------:R-:W-:Y:S06]  /*5330*/  BRA `(.L_x_2240) ;  /* 0x0000000000f87947 */ /* 0x000fec0003800000 */
.L_x_2253:
        /* <DEDUP_REMOVED lines=20> */
.L_x_2258:
[----:B------:R-:W-:Y:S05]  /*5480*/  BSYNC B0 ;  /* 0x0000000000007941 */ /* 0x000fea0003800000 */
.L_x_2257:
[----:B------:R-:W-:Y:S01]  /*5490*/  IMAD.SHL.U32 R3, R3, 0x200000, RZ ;  /* 0x0020000003037824 */ /* 0x000fe200078e00ff */
[----:B------:R-:W-:-:S04]  /*54a0*/  LEA R0, R0, 0x37800000, 0x17 ;  /* 0x3780000000007811 */ /* 0x000fc800078eb8ff */
[----:B------:R-:W-:Y:S01]  /*54b0*/  LOP3.LUT R25, R0, R3, R25, 0xfe, !PT ;  /* 0x0000000300197212 */ /* 0x000fe200078efe19 */
[----:B------:R-:W-:Y:S06]  /*54c0*/  BRA `(.L_x_2240) ;  /* 0x0000000000947947 */ /* 0x000fec0003800000 */
.L_x_2252:
        /* <DEDUP_REMOVED lines=14> */
.L_x_2239:
        /* <DEDUP_REMOVED lines=16> */
.L_x_2261:
[----:B------:R-:W-:Y:S01]  /*56b0*/  IMAD.MOV.U32 R25, RZ, RZ, RZ ;  /* 0x000000ffff197224 */ /* 0x000fe200078e00ff */
[----:B------:R-:W-:Y:S06]  /*56c0*/  BRA `(.L_x_2240) ;  /* 0x0000000000147947 */ /* 0x000fec0003800000 */
.L_x_2260:
[----:B------:R-:W2:Y:S02]  /*56d0*/  LDG.E.64 R4, desc[UR36][R4.64] ;  /* 0x0000002404047981 */ /* 0x000ea4000c1e1b00 */
[----:B--2---:R0:W1:Y:S01]  /*56e0*/  I2F.U64 R25, R4 ;  /* 0x0000000400197312 */ /* 0x0040620000301000 */
[----:B------:R-:W-:Y:S05]  /*56f0*/  BRA `(.L_x_2240) ;  /* 0x0000000000087947 */ /* 0x000fea0003800000 */
.L_x_2259:
[----:B------:R-:W2:Y:S02]  /*5700*/  LDG.E R4, desc[UR36][R4.64] ;  /* 0x0000002404047981 */ /* 0x000ea4000c1e1900 */
[----:B--2---:R-:W-:-:S07]  /*5710*/  I2FP.F32.U32 R25, R4 ;  /* 0x0000000400197245 */ /* 0x004fce0000201000 */
.L_x_2240:
[----:B------:R-:W-:Y:S05]  /*5720*/  BSYNC B6 ;  /* 0x0000000000067941 */ /* 0x000fea0003800000 */
.L_x_2234:
[----:B------:R-:W-:-:S07]  /*5730*/  VIADD R19, R19, 0x80 ;  /* 0x0000008013137836 */ /* 0x000fce0000000000 */
.L_x_2205:
[----:B------:R-:W-:Y:S05]  /*5740*/  BSYNC B7 ;  /* 0x0000000000077941 */ /* 0x000fea0003800000 */
.L_x_2204:
[----:B------:R-:W-:Y:S01]  /*5750*/  ISETP.GE.AND P0, PT, R19, R17, PT ;  /* 0x000000111300720c */ /* 0x000fe20003f06270 */
[----:B------:R-:W-:Y:S01]  /*5760*/  BSSY B7, `(.L_x_2262) ;  /* 0x00001c6000077945 */ /* 0x000fe20003800000 */
[----:B------:R-:W-:-:S11]  /*5770*/  IMAD.MOV.U32 R26, RZ, RZ, RZ ;  /* 0x000000ffff1a7224 */ /* 0x000fd600078e00ff */
        /* <DEDUP_REMOVED lines=22> */
.L_x_2268:
[----:B------:R-:W4:Y:S02]  /*58e0*/  LDG.E.U8 R4, desc[UR36][R4.64] ;  /* 0x0000002404047981 */ /* 0x000f24000c1e1100 */
[----:B----4-:R-:W-:Y:S01]  /*58f0*/  I2FP.F32.U32 R26, R4 ;  /* 0x00000004001a7245 */ /* 0x010fe20000201000 */
[----:B------:R-:W-:Y:S06]  /*5900*/  BRA `(.L_x_2270) ;  /* 0x0000000c002c7947 */ /* 0x000fec0003800000 */
.L_x_2267:
        /* <DEDUP_REMOVED lines=9> */
.L_x_2272:
[----:B------:R-:W4:Y:S02]  /*59a0*/  LDG.E R4, desc[UR36][R4.64] ;  /* 0x0000002404047981 */ /* 0x000f24000c1e1900 */
[----:B----4-:R-:W-:Y:S01]  /*59b0*/  I2FP.F32.S32 R26, R4 ;  /* 0x00000004001a7245 */ /* 0x010fe20000201400 */
[----:B------:R-:W-:Y:S06]  /*59c0*/  BRA `(.L_x_2270) ;  /* 0x0000000800fc7947 */ /* 0x000fec0003800000 */
.L_x_2271:
[----:B------:R-:W4:Y:S02]  /*59d0*/  LDG.E.U16 R4, desc[UR36][R4.64] ;  /* 0x0000002404047981 */ /* 0x000f24000c1e1500 */
[----:B----4-:R0:W4:Y:S01]  /*59e0*/  I2F.S16 R26, R4 ;  /* 0x00000004001a7306 */ /* 0x0101220000101400 */
[----:B------:R-:W-:Y:S05]  /*59f0*/  BRA `(.L_x_2270) ;  /* 0x0000000800f07947 */ /* 0x000fea0003800000 */
.L_x_2266:
        /* <DEDUP_REMOVED lines=8> */
.L_x_2274:
[----:B------:R-:W4:Y:S02]  /*5a80*/  LDG.E.U16 R4, desc[UR36][R4.64] ;  /* 0x0000002404047981 */ /* 0x000f24000c1e1500 */
[----:B----4-:R-:W-:Y:S01]  /*5a90*/  HADD2.F32 R26, -RZ, R4.H0_H0 ;  /* 0x20000004ff1a7230 */ /* 0x010fe20000004100 */
[----:B------:R-:W-:Y:S06]  /*5aa0*/  BRA `(.L_x_2270) ;  /* 0x0000000800c47947 */ /* 0x000fec0003800000 */
.L_x_2273:
        /* <DEDUP_REMOVED lines=8> */
.L_x_2276:
[----:B------:R-:W4:Y:S02]  /*5b30*/  LDG.E.U16 R4, desc[UR36][R4.64] ;  /* 0x0000002404047981 */ /* 0x000f24000c1e1500 */
[----:B----4-:R-:W-:Y:S01]  /*5b40*/  HADD2.F32 R26, -RZ, R4.H0_H0 ;  /* 0x20000004ff1a7230 */ /* 0x010fe20000004100 */
[----:B------:R-:W-:Y:S06]  /*5b50*/  BRA `(.L_x_2270) ;  /* 0x0000000800987947 */ /* 0x000fec0003800000 */
.L_x_2275:
[----:B------:R-:W4:Y:S01]  /*5b60*/  LDG.E.64 R4, desc[UR36][R4.64] ;  /* 0x0000002404047981 */ /* 0x000f22000c1e1b00 */
[----:B------:R-:W-:Y:S01]  /*5b70*/  UMOV UR4, 0xf0000000 ;  /* 0xf000000000047882 */ /* 0x000fe20000000000 */
[----:B------:R-:W-:Y:S01]  /*5b80*/  UMOV UR5, 0x380fffff ;  /* 0x380fffff00057882 */ /* 0x000fe20000000000 */
[----:B----4-:R-:W0:Y:S01]  /*5b90*/  F2F.F32.F64 R26, R4 ;  /* 0x00000004001a7310 */ /* 0x010e220000301000 */
[----:B------:R-:W-:-:S14]  /*5ba0*/  DSETP.GEU.AND P0, PT, |R4|, UR4, PT ;  /* 0x0000000404007e2a */ /* 0x000fdc000bf0e200 */
[----:B0-----:R-:W-:Y:S01]  /*5bb0*/  @!P0 FMUL R26, R26, 1.175494350822287508e-38 ;  /* 0x008000001a1a8820 */ /* 0x001fe20000400000 */
[----:B------:R-:W-:Y:S06]  /*5bc0*/  BRA `(.L_x_2270) ;  /* 0x00000008007c7947 */ /* 0x000fec0003800000 */
.L_x_2265:
        /* <DEDUP_REMOVED lines=12> */
.L_x_2279:
[----:B------:R-:W4:Y:S01]  /*5c90*/  LDG.E.64 R4, desc[UR36][R4.64] ;  /* 0x0000002404047981 */ /* 0x000f22000c1e1b00 */
[----:B------:R-:W-:Y:S01]  /*5ca0*/  UMOV UR4, 0xf0000000 ;  /* 0xf000000000047882 */ /* 0x000fe20000000000 */
[----:B------:R-:W-:Y:S01]  /*5cb0*/  UMOV UR5, 0x380fffff ;  /* 0x380fffff00057882 */ /* 0x000fe20000000000 */
[----:B----4-:R-:W0:Y:S01]  /*5cc0*/  F2F.F32.F64 R26, R4 ;  /* 0x00000004001a7310 */ /* 0x010e220000301000 */
[----:B------:R-:W-:-:S14]  /*5cd0*/  DSETP.GEU.AND P0, PT, |R4|, UR4, PT ;  /* 0x0000000404007e2a */ /* 0x000fdc000bf0e200 */
[----:B0-----:R-:W-:Y:S01]  /*5ce0*/  @!P0 FMUL R26, R26, 1.175494350822287508e-38 ;  /* 0x008000001a1a8820 */ /* 0x001fe20000400000 */
[----:B------:R-:W-:Y:S06]  /*5cf0*/  BRA `(.L_x_2270) ;  /* 0x0000000800307947 */ /* 0x000fec0003800000 */
.L_x_2278:
        /* <DEDUP_REMOVED lines=26> */
.L_x_2281:
        /* <DEDUP_REMOVED lines=13> */
.L_x_2280:
[----:B------:R-:W4:Y:S02]  /*5f70*/  LDG.E.U16 R4, desc[UR36][R4.64] ;  /* 0x0000002404047981 */ /* 0x000f24000c1e1500 */
[----:B----4-:R-:W-:Y:S01]  /*5f80*/  IMAD.U32 R26, R4, 0x10000, RZ ;  /* 0x00010000041a7824 */ /* 0x010fe200078e00ff */
[----:B------:R-:W-:Y:S06]  /*5f90*/  BRA `(.L_x_2270) ;  /* 0x0000000400887947 */ /* 0x000fec0003800000 */
.L_x_2277:
        /* <DEDUP_REMOVED lines=11> */
.L_x_2284:
        /* <DEDUP_REMOVED lines=20> */
.L_x_2286:
[----:B------:R-:W-:Y:S05]  /*6190*/  BSYNC B0 ;  /* 0x0000000000007941 */ /* 0x000fea0003800000 */
.L_x_2285:
[----:B------:R-:W-:Y:S01]  /*61a0*/  IMAD.SHL.U32 R3, R3, 0x100000, RZ ;  /* 0x0010000003037824 */ /* 0x000fe200078e00ff */
[----:B------:R-:W-:-:S04]  /*61b0*/  LEA R5, R0, 0x3b800000, 0x17 ;  /* 0x3b80000000057811 */ /* 0x000fc800078eb8ff */
[----:B------:R-:W-:Y:S01]  /*61c0*/  LOP3.LUT R26, R5, R3, R26, 0xfe, !PT ;  /* 0x00000003051a7212 */ /* 0x000fe200078efe1a */
[----:B------:R-:W-:Y:S06]  /*61d0*/  BRA `(.L_x_2270) ;  /* 0x0000000000f87947 */ /* 0x000fec0003800000 */
.L_x_2283:
        /* <DEDUP_REMOVED lines=20> */
.L_x_2288:
[----:B------:R-:W-:Y:S05]  /*6320*/  BSYNC B0 ;  /* 0x0000000000007941 */ /* 0x000fea0003800000 */
.L_x_2287:
[----:B------:R-:W-:Y:S01]  /*6330*/  IMAD.SHL.U32 R3, R3, 0x200000, RZ ;  /* 0x0020000003037824 */ /* 0x000fe200078e00ff */
[----:B------:R-:W-:-:S04]  /*6340*/  LEA R5, R0, 0x37800000, 0x17 ;  /* 0x3780000000057811 */ /* 0x000fc800078eb8ff */
[----:B------:R-:W-:Y:S01]  /*6350*/  LOP3.LUT R26, R5, R3, R26, 0xfe, !PT ;  /* 0x00000003051a7212 */ /* 0x000fe200078efe1a */
[----:B------:R-:W-:Y:S06]  /*6360*/  BRA `(.L_x_2270) ;  /* 0x0000000000947947 */ /* 0x000fec0003800000 */
.L_x_2282:
        /* <DEDUP_REMOVED lines=14> */
.L_x_2269:
        /* <DEDUP_REMOVED lines=16> */
.L_x_2291:
[----:B------:R-:W-:Y:S01]  /*6550*/  IMAD.MOV.U32 R26, RZ, RZ, RZ ;  /* 0x000000ffff1a7224 */ /* 0x000fe200078e00ff */
[----:B------:R-:W-:Y:S06]  /*6560*/  BRA `(.L_x_2270) ;  /* 0x0000000000147947 */ /* 0x000fec0003800000 */
.L_x_2290:
[----:B------:R-:W4:Y:S02]  /*6570*/  LDG.E.64 R4, desc[UR36][R4.64] ;  /* 0x0000002404047981 */ /* 0x000f24000c1e1b00 */
[----:B----4-:R0:W4:Y:S01]  /*6580*/  I2F.U64 R26, R4 ;  /* 0x00000004001a7312 */ /* 0x0101220000301000 */
[----:B------:R-:W-:Y:S05]  /*6590*/  BRA `(.L_x_2270) ;  /* 0x0000000000087947 */ /* 0x000fea0003800000 */
.L_x_2289:
[----:B------:R-:W4:Y:S02]  /*65a0*/  LDG.E R4, desc[UR36][R4.64] ;  /* 0x0000002404047981 */ /* 0x000f24000c1e1900 */
[----:B----4-:R-:W-:-:S07]  /*65b0*/  I2FP.F32.U32 R26, R4 ;  /* 0x00000004001a7245 */ /* 0x010fce0000201000 */
.L_x_2270:
[----:B------:R-:W-:Y:S05]  /*65c0*/  BSYNC B6 ;  /* 0x0000000000067941 */ /* 0x000fea0003800000 */
.L_x_2264:
        /* <DEDUP_REMOVED lines=20> */
.L_x_2295:
[----:B------:R-:W2:Y:S02]  /*6710*/  LDG.E.U8 R4, desc[UR36][R4.64] ;  /* 0x0000002404047981 */ /* 0x000ea4000c1e1100 */
[----:B--2---:R-:W-:Y:S01]  /*6720*/  I2FP.F32.U32 R23, R4 ;  /* 0x0000000400177245 */ /* 0x004fe20000201000 */
[----:B------:R-:W-:Y:S06]  /*6730*/  BRA `(.L_x_2263) ;  /* 0x0000000c00207947 */ /* 0x000fec0003800000 */
.L_x_2294:
        /* <DEDUP_REMOVED lines=9> */
.L_x_2298:
[----:B------:R-:W2:Y:S02]  /*67d0*/  LDG.E R4, desc[UR36][R4.64] ;  /* 0x0000002404047981 */ /* 0x000ea4000c1e1900 */
[----:B--2---:R-:W-:Y:S01]  /*67e0*/  I2FP.F32.S32 R23, R4 ;  /* 0x0000000400177245 */ /* 0x004fe20000201400 */
[----:B------:R-:W-:Y:S06]  /*67f0*/  BRA `(.L_x_2263) ;  /* 0x0000000800f07947 */ /* 0x000fec0003800000 */
.L_x_2297:
[----:B------:R-:W2:Y:S02]  /*6800*/  LDG.E.U16 R4, desc[UR36][R4.64] ;  /* 0x0000002404047981 */ /* 0x000ea4000c1e1500 */
[----:B--2---:R0:W1:Y:S01]  /*6810*/  I2F.S16 R23, R4 ;  /* 0x0000000400177306 */ /* 0x0040620000101400 */
[----:B------:R-:W-:Y:S05]  /*6820*/  BRA `(.L_x_2263) ;  /* 0x0000000800e47947 */ /* 0x000fea0003800000 */
.L_x_2293:
        /* <DEDUP_REMOVED lines=8> */
.L_x_2300:
[----:B------:R-:W2:Y:S02]  /*68b0*/  LDG.E.U16 R4, desc[UR36][R4.64] ;  /* 0x0000002404047981 */ /* 0x000ea4000c1e1500 */
[----:B--2---:R-:W-:Y:S01]  /*68c0*/  HADD2.F32 R23, -RZ, R4.H0_H0 ;  /* 0x20000004ff177230 */ /* 0x004fe20000004100 */
[----:B------:R-:W-:Y:S06]  /*68d0*/  BRA `(.L_x_2263) ;  /* 0x0000000800b87947 */ /* 0x000fec0003800000 */
.L_x_2299:
        /* <DEDUP_REMOVED lines=8> */
.L_x_2302:
[----:B------:R-:W2:Y:S02]  /*6960*/  LDG.E.U16 R4, desc[UR36][R4.64] ;  /* 0x0000002404047981 */ /* 0x000ea4000c1e1500 */
[----:B--2---:R-:W-:Y:S01]  /*6970*/  HADD2.F32 R23, -RZ, R4.H0_H0 ;  /* 0x20000004ff177230 */ /* 0x004fe20000004100 */
[----:B------:R-:W-:Y:S06]  /*6980*/  BRA `(.L_x_2263) ;  /* 0x00000008008c7947 */ /* 0x000fec0003800000 */
.L_x_2301:
[----:B------:R-:W2:Y:S01]  /*6990*/  LDG.E.64 R4, desc[UR36][R4.64] ;  /* 0x0000002404047981 */ /* 0x000ea2000c1e1b00 */
[----:B------:R-:W-:Y:S01]  /*69a0*/  UMOV UR4, 0xf0000000 ;  /* 0xf000000000047882 */ /* 0x000fe20000000000 */
[----:B------:R-:W-:Y:S01]  /*69b0*/  UMOV UR5, 0x380fffff ;  /* 0x380fffff00057882 */ /* 0x000fe20000000000 */
[----:B--2---:R-:W0:Y:S01]  /*69c0*/  F2F.F32.F64 R23, R4 ;  /* 0x0000000400177310 */ /* 0x004e220000301000 */
[----:B------:R-:W-:-:S14]  /*69d0*/  DSETP.GEU.AND P0, PT, |R4|, UR4, PT ;  /* 0x0000000404007e2a */ /* 0x000fdc000bf0e200 */
[----:B0-----:R-:W-:Y:S01]  /*69e0*/  @!P0 FMUL R23, R23, 1.175494350822287508e-38 ;  /* 0x0080000017178820 */ /* 0x001fe20000400000 */
[----:B------:R-:W-:Y:S06]  /*69f0*/  BRA `(.L_x_2263) ;  /* 0x0000000800707947 */ /* 0x000fec0003800000 */
.L_x_2292:
        /* <DEDUP_REMOVED lines=12> */
.L_x_2305:
[----:B------:R-:W2:Y:S01]  /*6ac0*/  LDG.E.64 R4, desc[UR36][R4.64] ;  /* 0x0000002404047981 */ /* 0x000ea2000c1e1b00 */
[----:B------:R-:W-:Y:S01]  /*6ad0*/  UMOV UR4, 0xf0000000 ;  /* 0xf000000000047882 */ /* 0x000fe20000000000 */
[----:B------:R-:W-:Y:S01]  /*6ae0*/  UMOV UR5, 0x380fffff ;  /* 0x380fffff00057882 */ /* 0x000fe20000000000 */
[----:B--2---:R-:W0:Y:S01]  /*6af0*/  F2F.F32.F64 R23, R4 ;  /* 0x0000000400177310 */ /* 0x004e220000301000 */
[----:B------:R-:W-:-:S14]  /*6b00*/  DSETP.GEU.AND P0, PT, |R4|, UR4, PT ;  /* 0x0000000404007e2a */ /* 0x000fdc000bf0e200 */
[----:B0-----:R-:W-:Y:S01]  /*6b10*/  @!P0 FMUL R23, R23, 1.175494350822287508e-38 ;  /* 0x0080000017178820 */ /* 0x001fe20000400000 */
[----:B------:R-:W-:Y:S06]  /*6b20*/  BRA `(.L_x_2263) ;  /* 0x0000000800247947 */ /* 0x000fec0003800000 */
.L_x_2304:
        /* <DEDUP_REMOVED lines=26> */
.L_x_2307:
        /* <DEDUP_REMOVED lines=13> */
.L_x_2306:
[----:B------:R-:W2:Y:S02]  /*6da0*/  LDG.E.U16 R4, desc[UR36][R4.64] ;  /* 0x0000002404047981 */ /* 0x000ea4000c1e1500 */
[----:B--2---:R-:W-:Y:S01]  /*6db0*/  IMAD.U32 R23, R4, 0x10000, RZ ;  /* 0x0001000004177824 */ /* 0x004fe200078e00ff */
[----:B------:R-:W-:Y:S06]  /*6dc0*/  BRA `(.L_x_2263) ;  /* 0x00000004007c7947 */ /* 0x000fec0003800000 */
.L_x_2303:
        /* <DEDUP_REMOVED lines=11> */
.L_x_2310:
[----:B------:R-:W2:Y:S02]  /*6e80*/  LDG.E.U8 R3, desc[UR36][R4.64] ;  /* 0x0000002404037981 */ /* 0x000ea4000c1e1100 */
        /* <DEDUP_REMOVED lines=18> */
.L_x_2312:
[----:B------:R-:W-:Y:S05]  /*6fb0*/  BSYNC B0 ;  /* 0x0000000000007941 */ /* 0x000fea0003800000 */
.L_x_2311:
[----:B------:R-:W-:Y:S01]  /*6fc0*/  IMAD.SHL.U32 R3, R3, 0x100000, RZ ;  /* 0x0010000003037824 */ /* 0x000fe200078e00ff */
[----:B------:R-:W-:-:S04]  /*6fd0*/  LEA R0, R0, 0x3b800000, 0x17 ;  /* 0x3b80000000007811 */ /* 0x000fc800078eb8ff */
[----:B------:R-:W-:Y:S01]  /*6fe0*/  LOP3.LUT R23, R0, R3, R23, 0xfe, !PT ;  /* 0x0000000300177212 */ /* 0x000fe200078efe17 */
[----:B------:R-:W-:Y:S06]  /*6ff0*/  BRA `(.L_x_2263) ;  /* 0x0000000000f07947 */ /* 0x000fec0003800000 */
.L_x_2309:
        /* <DEDUP_REMOVED lines=19> */
.L_x_2314:
[----:B------:R-:W-:Y:S05]  /*7130*/  BSYNC B0 ;  /* 0x0000000000007941 */ /* 0x000fea0003800000 */
.L_x_2313:
[----:B------:R-:W-:Y:S01]  /*7140*/  IMAD.SHL.U32 R3, R3, 0x200000, RZ ;  /* 0x0020000003037824 */ /* 0x000fe200078e00ff */
[----:B------:R-:W-:-:S04]  /*7150*/  LEA R0, R0, 0x37800000, 0x17 ;  /* 0x3780000000007811 */ /* 0x000fc800078eb8ff */
[----:B------:R-:W-:Y:S01]  /*7160*/  LOP3.LUT R23, R0, R3, R23, 0xfe, !PT ;  /* 0x0000000300177212 */ /* 0x000fe200078efe17 */
[----:B------:R-:W-:Y:S06]  /*7170*/  BRA `(.L_x_2263) ;  /* 0x0000000000907947 */ /* 0x000fec0003800000 */
.L_x_2308:
        /* <DEDUP_REMOVED lines=14> */
.L_x_2296:
        /* <DEDUP_REMOVED lines=16> */
.L_x_2317:
[----:B------:R-:W-:Y:S05]  /*7360*/  BRA `(.L_x_2263) ;  /* 0x0000000000147947 */ /* 0x000fea0003800000 */
.L_x_2316:
[----:B------:R-:W2:Y:S02]  /*7370*/  LDG.E.64 R4, desc[UR36][R4.64] ;  /* 0x0000002404047981 */ /* 0x000ea4000c1e1b00 */
[----:B--2---:R0:W1:Y:S01]  /*7380*/  I2F.U64 R23, R4 ;  /* 0x0000000400177312 */ /* 0x0040620000301000 */
[----:B------:R-:W-:Y:S05]  /*7390*/  BRA `(.L_x_2263) ;  /* 0x0000000000087947 */ /* 0x000fea0003800000 */
.L_x_2315:
[----:B------:R-:W2:Y:S02]  /*73a0*/  LDG.E R4, desc[UR36][R4.64] ;  /* 0x0000002404047981 */ /* 0x000ea4000c1e1900 */
[----:B--2---:R-:W-:-:S07]  /*73b0*/  I2FP.F32.U32 R23, R4 ;  /* 0x0000000400177245 */ /* 0x004fce0000201000 */
.L_x_2263:
[----:B------:R-:W-:Y:S05]  /*73c0*/  BSYNC B7 ;  /* 0x0000000000077941 */ /* 0x000fea0003800000 */
.L_x_2262:
[----:B------:R-:W0:Y:S01]  /*73d0*/  S2R R19, SR_TID.X ;  /* 0x0000000000137919 */ /* 0x000e220000002100 */
[C---:B--2--5:R-:W-:Y:S01]  /*73e0*/  FSETP.GEU.FTZ.AND P2, PT, R27.reuse, 3, PT ;  /* 0x404000001b00780b */ /* 0x064fe20003f5e000 */
[----:B01-34-:R-:W-:Y:S01]  /*73f0*/  FMUL.FTZ R4, R18, 0.16666667163372039795 ;  /* 0x3e2aaaab12047820 */ /* 0x01bfe20000410000 */
[----:B------:R-:W-:Y:S01]  /*7400*/  FSETP.GT.FTZ.AND P0, PT, R27, -3, PT ;  /* 0xc04000001b00780b */ /* 0x000fe20003f14000 */
[----:B------:R-:W-:Y:S01]  /*7410*/  FMUL.FTZ R22, R22, 0.16666667163372039795 ;  /* 0x3e2aaaab16167820 */ /* 0x000fe20000410000 */
[----:B------:R-:W-:Y:S01]  /*7420*/  FSETP.GEU.FTZ.AND P5, PT, R16, 3, PT ;  /* 0x404000001000780b */ /* 0x000fe20003fbe000 */
[----:B------:R-:W-:Y:S01]  /*7430*/  FMUL.FTZ R24, R24, 0.16666667163372039795 ;  /* 0x3e2aaaab18187820 */ /* 0x000fe20000410000 */
[----:B------:R-:W-:Y:S01]  /*7440*/  FSETP.GT.FTZ.AND P6, PT, R16, -3, PT ;  /* 0xc04000001000780b */ /* 0x000fe20003fd4000 */
[----:B------:R-:W-:Y:S01]  /*7450*/  FMUL.FTZ R18, R26, 0.16666667163372039795 ;  /* 0x3e2aaaab1a127820 */ /* 0x000fe20000410000 */
[----:B------:R-:W-:Y:S01]  /*7460*/  PLOP3.LUT P0, PT, P0, P2, PT, 0x20, 0x0 ;  /* 0x000000000000781c */ /* 0x000fe20000704470 */
[----:B------:R-:W0:Y:S01]  /*7470*/  LDC.U8 R16, c[0x0][0x258] ;  /* 0x00009600ff107b82 */ /* 0x000e220000000000 */
[C---:B------:R-:W-:Y:S01]  /*7480*/  FSETP.GEU.FTZ.AND P1, PT, R23.reuse, 3, PT ;  /* 0x404000001700780b */ /* 0x040fe20003f3e000 */
[----:B------:R-:W-:Y:S01]  /*7490*/  BSSY B6, `(.L_x_2318) ;  /* 0x00000f7000067945 */ /* 0x000fe20003800000 */
[----:B------:R-:W-:-:S02]  /*74a0*/  FSETP.GT.FTZ.AND P2, PT, R23, -3, PT ;  /* 0xc04000001700780b */ /* 0x000fc40003f54000 */
[C---:B------:R-:W-:Y:S02]  /*74b0*/  FSETP.GEU.FTZ.AND P4, PT, R25.reuse, 3, PT ;  /* 0x404000001900780b */ /* 0x040fe40003f9e000 */
[----:B------:R-:W-:Y:S02]  /*74c0*/  PLOP3.LUT P1, PT, P2, P1, PT, 0x20, 0x0 ;  /* 0x000000000000781c */ /* 0x000fe40001722470 */
[----:B------:R-:W-:Y:S02]  /*74d0*/  FSETP.GT.FTZ.AND P3, PT, R25, -3, PT ;  /* 0xc04000001900780b */ /* 0x000fe40003f74000 */
[----:B------:R-:W-:Y:S02]  /*74e0*/  PLOP3.LUT P5, PT, P6, P5, PT, 0x20, 0x0 ;  /* 0x000000000000781c */ /* 0x000fe400037aa470 */
[----:B------:R-:W-:Y:S02]  /*74f0*/  PLOP3.LUT P3, PT, P3, P4, PT, 0x20, 0x0 ;  /* 0x000000000000781c */ /* 0x000fe40001f68470 */
[----:B------:R-:W-:-:S02]  /*7500*/  FSEL R4, R4, RZ, P0 ;  /* 0x000000ff04047208 */ /* 0x000fc40000000000 */
[----:B------:R-:W-:Y:S02]  /*7510*/  FSEL R22, R22, RZ, P5 ;  /* 0x000000ff16167208 */ /* 0x000fe40002800000 */
[----:B------:R-:W-:Y:S02]  /*7520*/  FSEL R24, R24, RZ, P3 ;  /* 0x000000ff18187208 */ /* 0x000fe40001800000 */
[----:B------:R-:W-:Y:S02]  /*7530*/  FSEL R18, R18, RZ, P1 ;  /* 0x000000ff12127208 */ /* 0x000fe40000800000 */
[----:B------:R-:W-:-:S13]  /*7540*/  ISETP.GE.AND P2, PT, R19, R17, PT ;  /* 0x000000111300720c */ /* 0x000fda0003f46270 */
[----:B------:R-:W-:Y:S05]  /*7550*/  @P2 BRA `(.L_x_2319) ;  /* 0x0000000c00a82947 */ /* 0x000fea0003800000 */
[----:B------:R-:W1:Y:S01]  /*7560*/  LDC.64 R8, c[0x0][0x230] ;  /* 0x00008c00ff087b82 */ /* 0x000e620000000a00 */
[----:B------:R-:W-:Y:S01]  /*7570*/  IMAD R0, R2, 0x200, R19 ;  /* 0x0000020002007824 */ /* 0x000fe200078e0213 */
[----:B0-----:R-:W-:Y:S01]  /*7580*/  PRMT R5, R16, 0x9910, RZ ;  /* 0x0000991010057816 */ /* 0x001fe200000000ff */
[----:B------:R-:W-:Y:S01]  /*7590*/  ULDC UR4, c[0x0][0x25c] ;  /* 0x0000970000047ab9 */ /* 0x000fe20000000800 */
[----:B------:R-:W-:Y:S02]  /*75a0*/  VIADD R19, R19, 0x80 ;  /* 0x0000008013137836 */ /* 0x000fe40000000000 */
[----:B------:R-:W-:Y:S02]  /*75b0*/  IMAD R3, R0, UR4, RZ ;  /* 0x0000000400037c24 */ /* 0x000fe4000f8e02ff */
[----:B------:R-:W-:-:S05]  /*75c0*/  IMAD.MOV.U32 R0, RZ, RZ, R5 ;  /* 0x000000ffff007224 */ /* 0x000fca00078e0005 */
[----:B------:R-:W-:Y:S02]  /*75d0*/  ISETP.GT.AND P0, PT, R0, 0x9, PT ;  /* 0x000000090000780c */ /* 0x000fe40003f04270 */
[----:B-1----:R-:W-:-:S05]  /*75e0*/  IADD3 R8, P1, R3, R8, RZ ;  /* 0x0000000803087210 */ /* 0x002fca0007f3e0ff */
        /* <DEDUP_REMOVED lines=13> */
.L_x_2323:
[----:B------:R-:W0:Y:S02]  /*76c0*/  F2I.S64.TRUNC R4, R4 ;  /* 0x0000000400047311 */ /* 0x000e24000020d900 */
[----:B0-----:R-:W-:-:S05]  /*76d0*/  IMAD.MOV.U32 R3, RZ, RZ, R4 ;  /* 0x000000ffff037224 */ /* 0x001fca00078e0004 */
[----:B------:R0:W-:Y:S01]  /*76e0*/  STG.E.U8 desc[UR36][R8.64], R3 ;  /* 0x0000000308007986 */ /* 0x0001e2000c101124 */
[----:B------:R-:W-:Y:S05]  /*76f0*/  BRA `(.L_x_2319) ;  /* 0x0000000c00407947 */ /* 0x000fea0003800000 */
.L_x_2322:
        /* <DEDUP_REMOVED lines=9> */
.L_x_2326:
[----:B------:R-:W0:Y:S02]  /*7790*/  F2I.FTZ.TRUNC.NTZ R3, R4 ;  /* 0x0000000400037305 */ /* 0x000e24000021f100 */
[----:B0-----:R0:W-:Y:S01]  /*77a0*/  STG.E desc[UR36][R8.64], R3 ;  /* 0x0000000308007986 */ /* 0x0011e2000c101924 */
[----:B------:R-:W-:Y:S05]  /*77b0*/  BRA `(.L_x_2319) ;  /* 0x0000000c00107947 */ /* 0x000fea0003800000 */
.L_x_2325:
[----:B------:R-:W0:Y:S02]  /*77c0*/  F2I.FTZ.TRUNC.NTZ R3, R4 ;  /* 0x0000000400037305 */ /* 0x000e24000021f100 */
[----:B0-----:R0:W-:Y:S01]  /*77d0*/  STG.E.U16 desc[UR36][R8.64], R3 ;  /* 0x0000000308007986 */ /* 0x0011e2000c101524 */
[----:B------:R-:W-:Y:S05]  /*77e0*/  BRA `(.L_x_2319) ;  /* 0x0000000c00047947 */ /* 0x000fea0003800000 */
.L_x_2321:
        /* <DEDUP_REMOVED lines=8> */
.L_x_2328:
[----:B------:R-:W-:-:S05]  /*7870*/  F2FP.F16.F32.PACK_AB R4, RZ, R4 ;  /* 0x00000004ff04723e */ /* 0x000fca00000000ff */
[----:B------:R0:W-:Y:S01]  /*7880*/  STG.E.U16 desc[UR36][R8.64], R4 ;  /* 0x0000000408007986 */ /* 0x0001e2000c101524 */
[----:B------:R-:W-:Y:S05]  /*7890*/  BRA `(.L_x_2319) ;  /* 0x0000000800d87947 */ /* 0x000fea0003800000 */
.L_x_2327:
        /* <DEDUP_REMOVED lines=9> */
.L_x_2330:
[----:B------:R-:W-:-:S04]  /*7930*/  F2FP.F16.F32.PACK_AB R3, RZ, R4 ;  /* 0x00000004ff03723e */ /* 0x000fc800000000ff */
[----:B------:R-:W-:-:S05]  /*7940*/  PRMT R3, R3, 0x5410, RZ ;  /* 0x0000541003037816 */ /* 0x000fca00000000ff */
[----:B------:R3:W-:Y:S01]  /*7950*/  STG.E desc[UR36][R8.64], R3 ;  /* 0x0000000308007986 */ /* 0x0007e2000c101924 */
[----:B------:R-:W-:Y:S05]  /*7960*/  BRA `(.L_x_2319) ;  /* 0x0000000800a47947 */ /* 0x000fea0003800000 */
.L_x_2329:
[----:B------:R-:W-:-:S06]  /*7970*/  FMUL.FTZ R4, R4, 1 ;  /* 0x3f80000004047820 */ /* 0x000fcc0000410000 */
[----:B------:R-:W0:Y:S02]  /*7980*/  F2F.F64.F32 R4, R4 ;  /* 0x0000000400047310 */ /* 0x000e240000201800 */
[----:B0-----:R1:W-:Y:S01]  /*7990*/  STG.E.64 desc[UR36][R8.64], R4 ;  /* 0x0000000408007986 */ /* 0x0013e2000c101b24 */
[----:B------:R-:W-:Y:S05]  /*79a0*/  BRA `(.L_x_2319) ;  /* 0x0000000800947947 */ /* 0x000fea0003800000 */
.L_x_2320:
        /* <DEDUP_REMOVED lines=12> */
.L_x_2333:
[----:B------:R-:W-:Y:S01]  /*7a70*/  FMUL.FTZ R4, R4, 1 ;  /* 0x3f80000004047820 */ /* 0x000fe20000410000 */
[----:B------:R-:W-:-:S05]  /*7a80*/  CS2R R6, SRZ ;  /* 0x0000000000067805 */ /* 0x000fca000001ff00 */
[----:B------:R-:W0:Y:S02]  /*7a90*/  F2F.F64.F32 R4, R4 ;  /* 0x0000000400047310 */ /* 0x000e240000201800 */
[----:B0-----:R0:W-:Y:S01]  /*7aa0*/  STG.E.128 desc[UR36][R8.64], R4 ;  /* 0x0000000408007986 */ /* 0x0011e2000c101d24 */
[----:B------:R-:W-:Y:S05]  /*7ab0*/  BRA `(.L_x_2319) ;  /* 0x0000000800507947 */ /* 0x000fea0003800000 */
.L_x_2332:
        /* <DEDUP_REMOVED lines=20> */
.L_x_2337:
[----:B------:R-:W-:Y:S05]  /*7c00*/  BSYNC B0 ;  /* 0x0000000000007941 */ /* 0x000fea0003800000 */
.L_x_2336:
[----:B------:R-:W-:-:S05]  /*7c10*/  LOP3.LUT R5, R0, R5, RZ, 0xfc, !PT ;  /* 0x0000000500057212 */ /* 0x000fca00078efcff */
[----:B------:R0:W-:Y:S01]  /*7c20*/  STG.E.U8 desc[UR36][R8.64], R5 ;  /* 0x0000000508007986 */ /* 0x0001e2000c101124 */
[----:B------:R-:W-:Y:S05]  /*7c30*/  BRA `(.L_x_2319) ;  /* 0x0000000400f07947 */ /* 0x000fea0003800000 */
.L_x_2335:
        /* <DEDUP_REMOVED lines=12> */
.L_x_2339:
[----:B------:R-:W-:Y:S01]  /*7d00*/  IMAD.MOV.U32 R0, RZ, RZ, 0x7f ;  /* 0x0000007fff007424 */ /* 0x000fe200078e00ff */
[----:B------:R-:W-:-:S04]  /*7d10*/  ISETP.GT.U32.AND P0, PT, R5, 0x7f800000, PT ;  /* 0x7f8000000500780c */ /* 0x000fc80003f04070 */
[----:B------:R-:W-:-:S09]  /*7d20*/  SEL R0, R0, 0x7c, P0 ;  /* 0x0000007c00007807 */ /* 0x000fd20000000000 */
.L_x_2340:
[----:B------:R-:W-:Y:S05]  /*7d30*/  BSYNC B0 ;  /* 0x0000000000007941 */ /* 0x000fea0003800000 */
.L_x_2338:
[----:B------:R-:W-:-:S04]  /*7d40*/  LOP3.LUT R4, R4, 0x80000000, RZ, 0xc0, !PT ;  /* 0x8000000004047812 */ /* 0x000fc800078ec0ff */
[----:B------:R-:W-:-:S04]  /*7d50*/  SHF.R.U32.HI R3, RZ, 0x18, R4 ;  /* 0x00000018ff037819 */ /* 0x000fc80000011604 */
[----:B------:R-:W-:-:S05]  /*7d60*/  LOP3.LUT R3, R0, R3, RZ, 0xfc, !PT ;  /* 0x0000000300037212 */ /* 0x000fca00078efcff */
[----:B------:R0:W-:Y:S01]  /*7d70*/  STG.E.U8 desc[UR36][R8.64], R3 ;  /* 0x0000000308007986 */ /* 0x0001e2000c101124 */
[----:B------:R-:W-:Y:S05]  /*7d80*/  BRA `(.L_x_2319) ;  /* 0x00000004009c7947 */ /* 0x000fea0003800000 */
.L_x_2334:
[----:B------:R-:W-:-:S05]  /*7d90*/  F2FP.BF16.F32.PACK_AB R4, RZ, R4 ;  /* 0x00000004ff04723e */ /* 0x000fca00000010ff */
[----:B------:R0:W-:Y:S01]  /*7da0*/  STG.E.U16 desc[UR36][R8.64], R4 ;  /* 0x0000000408007986 */ /* 0x0001e2000c101524 */
[----:B------:R-:W-:Y:S05]  /*7db0*/  BRA `(.L_x_2319) ;  /* 0x0000000400907947 */ /* 0x000fea0003800000 */
.L_x_2331:
        /* <DEDUP_REMOVED lines=11> */
.L_x_2343:
        /* <DEDUP_REMOVED lines=16> */
.L_x_2346:
[----:B------:R-:W-:-:S04]  /*7f70*/  LOP3.LUT R4, R4, 0x80000000, RZ, 0xc0, !PT ;  /* 0x8000000004047812 */ /* 0x000fc800078ec0ff */
[----:B------:R-:W-:-:S04]  /*7f80*/  SHF.R.U32.HI R4, RZ, 0x18, R4 ;  /* 0x00000018ff047819 */ /* 0x000fc80000011604 */
[----:B------:R-:W-:-:S04]  /*7f90*/  LOP3.LUT R3, R3, R4, RZ, 0xfc, !PT ;  /* 0x0000000403037212 */ /* 0x000fc800078efcff */
[----:B------:R-:W-:-:S07]  /*7fa0*/  PRMT R0, R3, 0x7610, R0 ;  /* 0x0000761003007816 */ /* 0x000fce0000000000 */
.L_x_2345:
[----:B------:R-:W-:Y:S05]  /*7fb0*/  BSYNC B0 ;  /* 0x0000000000007941 */ /* 0x000fea0003800000 */
.L_x_2344:
[----:B------:R0:W-:Y:S01]  /*7fc0*/  STG.E.U8 desc[UR36][R8.64], R0 ;  /* 0x0000000008007986 */ /* 0x0001e2000c101124 */
[----:B------:R-:W-:Y:S05]  /*7fd0*/  BRA `(.L_x_2319) ;  /* 0x0000000400087947 */ /* 0x000fea0003800000 */
.L_x_2342:
        /* <DEDUP_REMOVED lines=16> */
.L_x_2349:
[----:B------:R-:W-:-:S04]  /*80e0*/  LOP3.LUT R4, R4, 0x80000000, RZ, 0xc0, !PT ;  /* 0x8000000004047812 */ /* 0x000fc800078ec0ff */
[----:B------:R-:W-:-:S04]  /*80f0*/  SHF.R.U32.HI R4, RZ, 0x18, R4 ;  /* 0x00000018ff047819 */ /* 0x000fc80000011604 */
[----:B------:R-:W-:-:S04]  /*8100*/  LOP3.LUT R3, R3, R4, RZ, 0xfc, !PT ;  /* 0x0000000403037212 */ /* 0x000fc800078efcff */
[----:B------:R-:W-:-:S07]  /*8110*/  PRMT R0, R3, 0x7610, R0 ;  /* 0x0000761003007816 */ /* 0x000fce0000000000 */
.L_x_2348:
[----:B------:R-:W-:Y:S05]  /*8120*/  BSYNC B0 ;  /* 0x0000000000007941 */ /* 0x000fea0003800000 */
.L_x_2347:
[----:B------:R0:W-:Y:S01]  /*8130*/  STG.E.U8 desc[UR36][R8.64], R0 ;  /* 0x0000000008007986 */ /* 0x0001e2000c101124 */
[----:B------:R-:W-:Y:S05]  /*8140*/  BRA `(.L_x_2319) ;  /* 0x0000000000ac7947 */ /* 0x000fea0003800000 */
.L_x_2341:
        /* <DEDUP_REMOVED lines=21> */
.L_x_2324:
        /* <DEDUP_REMOVED lines=16> */
.L_x_2352:
[----:B------:R-:W-:Y:S05]  /*83a0*/  BRA `(.L_x_2319) ;  /* 0x0000000000147947 */ /* 0x000fea0003800000 */
.L_x_2351:
[----:B------:R-:W0:Y:S02]  /*83b0*/  F2I.U64.TRUNC R4, R4 ;  /* 0x0000000400047311 */ /* 0x000e24000020d800 */
[----:B0-----:R0:W-:Y:S01]  /*83c0*/  STG.E.64 desc[UR36][R8.64], R4 ;  /* 0x0000000408007986 */ /* 0x0011e2000c101b24 */
[----:B------:R-:W-:Y:S05]  /*83d0*/  BRA `(.L_x_2319) ;  /* 0x0000000000087947 */ /* 0x000fea0003800000 */
.L_x_2350:
[----:B------:R-:W0:Y:S02]  /*83e0*/  F2I.FTZ.U32.TRUNC.NTZ R3, R4 ;  /* 0x0000000400037305 */ /* 0x000e24000021f000 */
[----:B0-----:R0:W-:Y:S02]  /*83f0*/  STG.E desc[UR36][R8.64], R3 ;  /* 0x0000000308007986 */ /* 0x0011e4000c101924 */
.L_x_2319:
[----:B------:R-:W-:Y:S05]  /*8400*/  BSYNC B6 ;  /* 0x0000000000067941 */ /* 0x000fea0003800000 */
.L_x_2318:
        /* <DEDUP_REMOVED lines=24> */
.L_x_2358:
[----:B------:R-:W0:Y:S02]  /*8590*/  F2I.S64.TRUNC R22, R22 ;  /* 0x0000001600167311 */ /* 0x000e24000020d900 */
[----:B0-----:R-:W-:-:S05]  /*85a0*/  IMAD.MOV.U32 R3, RZ, RZ, R22 ;  /* 0x000000ffff037224 */ /* 0x001fca00078e0016 */
[----:B------:R0:W-:Y:S01]  /*85b0*/  STG.E.U8 desc[UR36][R8.64], R3 ;  /* 0x0000000308007986 */ /* 0x0001e2000c101124 */
[----:B------:R-:W-:Y:S05]  /*85c0*/  BRA `(.L_x_2360) ;  /* 0x0000000c00407947 */ /* 0x000fea0003800000 */
.L_x_2357:
        /* <DEDUP_REMOVED lines=9> */
.L_x_2362:
[----:B------:R-:W0:Y:S02]  /*8660*/  F2I.FTZ.TRUNC.NTZ R3, R22 ;  /* 0x0000001600037305 */ /* 0x000e24000021f100 */
[----:B0-----:R0:W-:Y:S01]  /*8670*/  STG.E desc[UR36][R8.64], R3 ;  /* 0x0000000308007986 */ /* 0x0011e2000c101924 */
[----:B------:R-:W-:Y:S05]  /*8680*/  BRA `(.L_x_2360) ;  /* 0x0000000c00107947 */ /* 0x000fea0003800000 */
.L_x_2361:
[----:B------:R-:W0:Y:S02]  /*8690*/  F2I.FTZ.TRUNC.NTZ R3, R22 ;  /* 0x0000001600037305 */ /* 0x000e24000021f100 */
[----:B0-----:R0:W-:Y:S01]  /*86a0*/  STG.E.U16 desc[UR36][R8.64], R3 ;  /* 0x0000000308007986 */ /* 0x0011e2000c101524 */
[----:B------:R-:W-:Y:S05]  /*86b0*/  BRA `(.L_x_2360) ;  /* 0x0000000c00047947 */ /* 0x000fea0003800000 */
.L_x_2356:
        /* <DEDUP_REMOVED lines=8> */
.L_x_2364:
[----:B------:R-:W-:-:S05]  /*8740*/  F2FP.F16.F32.PACK_AB R22, RZ, R22 ;  /* 0x00000016ff16723e */ /* 0x000fca00000000ff */
[----:B------:R4:W-:Y:S01]  /*8750*/  STG.E.U16 desc[UR36][R8.64], R22 ;  /* 0x0000001608007986 */ /* 0x0009e2000c101524 */
[----:B------:R-:W-:Y:S05]  /*8760*/  BRA `(.L_x_2360) ;  /* 0x0000000800d87947 */ /* 0x000fea0003800000 */
.L_x_2363:
        /* <DEDUP_REMOVED lines=9> */
.L_x_2366:
[----:B------:R-:W-:-:S04]  /*8800*/  F2FP.F16.F32.PACK_AB R3, RZ, R22 ;  /* 0x00000016ff03723e */ /* 0x000fc800000000ff */
[----:B------:R-:W-:-:S05]  /*8810*/  PRMT R3, R3, 0x5410, RZ ;  /* 0x0000541003037816 */ /* 0x000fca00000000ff */
[----:B------:R2:W-:Y:S01]  /*8820*/  STG.E desc[UR36][R8.64], R3 ;  /* 0x0000000308007986 */ /* 0x0005e2000c101924 */
[----:B------:R-:W-:Y:S05]  /*8830*/  BRA `(.L_x_2360) ;  /* 0x0000000800a47947 */ /* 0x000fea0003800000 */
.L_x_2365:
[----:B------:R-:W-:-:S06]  /*8840*/  FMUL.FTZ R4, R22, 1 ;  /* 0x3f80000016047820 */ /* 0x000fcc0000410000 */
[----:B------:R-:W0:Y:S02]  /*8850*/  F2F.F64.F32 R4, R4 ;  /* 0x0000000400047310 */ /* 0x000e240000201800 */
[----:B0-----:R0:W-:Y:S01]  /*8860*/  STG.E.64 desc[UR36][R8.64], R4 ;  /* 0x0000000408007986 */ /* 0x0011e2000c101b24 */
[----:B------:R-:W-:Y:S05]  /*8870*/  BRA `(.L_x_2360) ;  /* 0x0000000800947947 */ /* 0x000fea0003800000 */
.L_x_2355:
        /* <DEDUP_REMOVED lines=12> */
.L_x_2369:
[----:B------:R-:W-:Y:S01]  /*8940*/  FMUL.FTZ R4, R22, 1 ;  /* 0x3f80000016047820 */ /* 0x000fe20000410000 */
[----:B------:R-:W-:-:S05]  /*8950*/  CS2R R6, SRZ ;  /* 0x0000000000067805 */ /* 0x000fca000001ff00 */
[----:B------:R-:W0:Y:S02]  /*8960*/  F2F.F64.F32 R4, R4 ;  /* 0x0000000400047310 */ /* 0x000e240000201800 */
[----:B0-----:R0:W-:Y:S01]  /*8970*/  STG.E.128 desc[UR36][R8.64], R4 ;  /* 0x0000000408007986 */ /* 0x0011e2000c101d24 */
[----:B------:R-:W-:Y:S05]  /*8980*/  BRA `(.L_x_2360) ;  /* 0x0000000800507947 */ /* 0x000fea0003800000 */
.L_x_2368:
        /* <DEDUP_REMOVED lines=20> */
.L_x_2373:
[----:B------:R-:W-:Y:S05]  /*8ad0*/  BSYNC B0 ;  /* 0x0000000000007941 */ /* 0x000fea0003800000 */
.L_x_2372:
[----:B------:R-:W-:-:S05]  /*8ae0*/  LOP3.LUT R5, R0, R5, RZ, 0xfc, !PT ;  /* 0x0000000500057212 */ /* 0x000fca00078efcff */
[----:B------:R0:W-:Y:S01]  /*8af0*/  STG.E.U8 desc[UR36][R8.64], R5 ;  /* 0x0000000508007986 */ /* 0x0001e2000c101124 */
[----:B------:R-:W-:Y:S05]  /*8b00*/  BRA `(.L_x_2360) ;  /* 0x0000000400f07947 */ /* 0x000fea0003800000 */
.L_x_2371:
        /* <DEDUP_REMOVED lines=12> */
.L_x_2375:
[----:B------:R-:W-:Y:S01]  /*8bd0*/  IMAD.MOV.U32 R0, RZ, RZ, 0x7f ;  /* 0x0000007fff007424 */ /* 0x000fe200078e00ff */
[----:B------:R-:W-:-:S04]  /*8be0*/  ISETP.GT.U32.AND P0, PT, R4, 0x7f800000, PT ;  /* 0x7f8000000400780c */ /* 0x000fc80003f04070 */
[----:B------:R-:W-:-:S09]  /*8bf0*/  SEL R0, R0, 0x7c, P0 ;  /* 0x0000007c00007807 */ /* 0x000fd20000000000 */
.L_x_2376:
[----:B------:R-:W-:Y:S05]  /*8c00*/  BSYNC B0 ;  /* 0x0000000000007941 */ /* 0x000fea0003800000 */
.L_x_2374:
[----:B------:R-:W-:-:S04]  /*8c10*/  LOP3.LUT R22, R22, 0x80000000, RZ, 0xc0, !PT ;  /* 0x8000000016167812 */ /* 0x000fc800078ec0ff */
[----:B------:R-:W-:-:S04]  /*8c20*/  SHF.R.U32.HI R3, RZ, 0x18, R22 ;  /* 0x00000018ff037819 */ /* 0x000fc80000011616 */
[----:B------:R-:W-:-:S05]  /*8c30*/  LOP3.LUT R3, R0, R3, RZ, 0xfc, !PT ;  /* 0x0000000300037212 */ /* 0x000fca00078efcff */
[----:B------:R0:W-:Y:S01]  /*8c40*/  STG.E.U8 desc[UR36][R8.64], R3 ;  /* 0x0000000308007986 */ /* 0x0001e2000c101124 */
[----:B------:R-:W-:Y:S05]  /*8c50*/  BRA `(.L_x_2360) ;  /* 0x00000004009c7947 */ /* 0x000fea0003800000 */
.L_x_2370:
[----:B------:R-:W-:-:S05]  /*8c60*/  F2FP.BF16.F32.PACK_AB R22, RZ, R22 ;  /* 0x00000016ff16723e */ /* 0x000fca00000010ff */
[----:B------:R0:W-:Y:S01]  /*8c70*/  STG.E.U16 desc[UR36][R8.64], R22 ;  /* 0x0000001608007986 */ /* 0x0001e2000c101524 */
[----:B------:R-:W-:Y:S05]  /*8c80*/  BRA `(.L_x_2360) ;  /* 0x0000000400907947 */ /* 0x000fea0003800000 */
.L_x_2367:
        /* <DEDUP_REMOVED lines=11> */
.L_x_2379:
        /* <DEDUP_REMOVED lines=16> */
.L_x_2382:
[----:B------:R-:W-:-:S04]  /*8e40*/  LOP3.LUT R22, R22, 0x80000000, RZ, 0xc0, !PT ;  /* 0x8000000016167812 */ /* 0x000fc800078ec0ff */
[----:B------:R-:W-:-:S04]  /*8e50*/  SHF.R.U32.HI R3, RZ, 0x18, R22 ;  /* 0x00000018ff037819 */ /* 0x000fc80000011616 */
[----:B------:R-:W-:-:S04]  /*8e60*/  LOP3.LUT R0, R0, R3, RZ, 0xfc, !PT ;  /* 0x0000000300007212 */ /* 0x000fc800078efcff */
[----:B------:R-:W-:-:S07]  /*8e70*/  PRMT R4, R0, 0x7610, R4 ;  /* 0x0000761000047816 */ /* 0x000fce0000000004 */
.L_x_2381:
[----:B------:R-:W-:Y:S05]  /*8e80*/  BSYNC B0 ;  /* 0x0000000000007941 */ /* 0x000fea0003800000 */
.L_x_2380:
[----:B------:R0:W-:Y:S01]  /*8e90*/  STG.E.U8 desc[UR36][R8.64], R4 ;  /* 0x0000000408007986 */ /* 0x0001e2000c101124 */
[----:B------:R-:W-:Y:S05]  /*8ea0*/  BRA `(.L_x_2360) ;  /* 0x0000000400087947 */ /* 0x000fea0003800000 */
.L_x_2378:
        /* <DEDUP_REMOVED lines=16> */
.L_x_2385:
[----:B------:R-:W-:-:S04]  /*8fb0*/  LOP3.LUT R22, R22, 0x80000000, RZ, 0xc0, !PT ;  /* 0x8000000016167812 */ /* 0x000fc800078ec0ff */
[----:B------:R-:W-:-:S04]  /*8fc0*/  SHF.R.U32.HI R3, RZ, 0x18, R22 ;  /* 0x00000018ff037819 */ /* 0x000fc80000011616 */
[----:B------:R-:W-:-:S04]  /*8fd0*/  LOP3.LUT R0, R0, R3, RZ, 0xfc, !PT ;  /* 0x0000000300007212 */ /* 0x000fc800078efcff */
[----:B------:R-:W-:-:S07]  /*8fe0*/  PRMT R4, R0, 0x7610, R4 ;  /* 0x0000761000047816 */ /* 0x000fce0000000004 */
.L_x_2384:
[----:B------:R-:W-:Y:S05]  /*8ff0*/  BSYNC B0 ;  /* 0x0000000000007941 */ /* 0x000fea0003800000 */
.L_x_2383:
[----:B------:R0:W-:Y:S01]  /*9000*/  STG.E.U8 desc[UR36][R8.64], R4 ;  /* 0x0000000408007986 */ /* 0x0001e2000c101124 */
[----:B------:R-:W-:Y:S05]  /*9010*/  BRA `(.L_x_2360) ;  /* 0x0000000000ac7947 */ /* 0x000fea0003800000 */
.L_x_2377:
        /* <DEDUP_REMOVED lines=21> */
.L_x_2359:
        /* <DEDUP_REMOVED lines=16> */
.L_x_2388:
[----:B------:R-:W-:Y:S05]  /*9270*/  BRA `(.L_x_2360) ;  /* 0x0000000000147947 */ /* 0x000fea0003800000 */
.L_x_2387:
[----:B------:R-:W0:Y:S02]  /*9280*/  F2I.U64.TRUNC R22, R22 ;  /* 0x0000001600167311 */ /* 0x000e24000020d800 */
[----:B0-----:R0:W-:Y:S01]  /*9290*/  STG.E.64 desc[UR36][R8.64], R22 ;  /* 0x0000001608007986 */ /* 0x0011e2000c101b24 */
[----:B------:R-:W-:Y:S05]  /*92a0*/  BRA `(.L_x_2360) ;  /* 0x0000000000087947 */ /* 0x000fea0003800000 */
.L_x_2386:
[----:B------:R-:W0:Y:S02]  /*92b0*/  F2I.FTZ.U32.TRUNC.NTZ R3, R22 ;  /* 0x0000001600037305 */ /* 0x000e24000021f000 */
[----:B0-----:R0:W-:Y:S02]  /*92c0*/  STG.E desc[UR36][R8.64], R3 ;  /* 0x0000000308007986 */ /* 0x0011e4000c101924 */
.L_x_2360:
        /* <DEDUP_REMOVED lines=24> */
.L_x_2392:
[----:B------:R-:W0:Y:S02]  /*9450*/  F2I.S64.TRUNC R24, R24 ;  /* 0x0000001800187311 */ /* 0x000e24000020d900 */
[----:B0-----:R-:W-:-:S05]  /*9460*/  IMAD.MOV.U32 R3, RZ, RZ, R24 ;  /* 0x000000ffff037224 */ /* 0x001fca00078e0018 */
[----:B------:R0:W-:Y:S01]  /*9470*/  STG.E.U8 desc[UR36][R8.64], R3 ;  /* 0x0000000308007986 */ /* 0x0001e2000c101124 */
[----:B------:R-:W-:Y:S05]  /*9480*/  BRA `(.L_x_2394) ;  /* 0x0000000c00407947 */ /* 0x000fea0003800000 */
.L_x_2391:
        /* <DEDUP_REMOVED lines=9> */
.L_x_2396:
[----:B------:R-:W0:Y:S02]  /*9520*/  F2I.FTZ.TRUNC.NTZ R3, R24 ;  /* 0x0000001800037305 */ /* 0x000e24000021f100 */
[----:B0-----:R0:W-:Y:S01]  /*9530*/  STG.E desc[UR36][R8.64], R3 ;  /* 0x0000000308007986 */ /* 0x0011e2000c101924 */
[----:B------:R-:W-:Y:S05]  /*9540*/  BRA `(.L_x_2394) ;  /* 0x0000000c00107947 */ /* 0x000fea0003800000 */
.L_x_2395:
[----:B------:R-:W0:Y:S02]  /*9550*/  F2I.FTZ.TRUNC.NTZ R3, R24 ;  /* 0x0000001800037305 */ /* 0x000e24000021f100 */
[----:B0-----:R0:W-:Y:S01]  /*9560*/  STG.E.U16 desc[UR36][R8.64], R3 ;  /* 0x0000000308007986 */ /* 0x0011e2000c101524 */
[----:B------:R-:W-:Y:S05]  /*9570*/  BRA `(.L_x_2394) ;  /* 0x0000000c00047947 */ /* 0x000fea0003800000 */
.L_x_2390:
        /* <DEDUP_REMOVED lines=8> */
.L_x_2398:
[----:B------:R-:W-:-:S05]  /*9600*/  F2FP.F16.F32.PACK_AB R24, RZ, R24 ;  /* 0x00000018ff18723e */ /* 0x000fca00000000ff */
[----:B------:R0:W-:Y:S01]  /*9610*/  STG.E.U16 desc[UR36][R8.64], R24 ;  /* 0x0000001808007986 */ /* 0x0001e2000c101524 */
[----:B------:R-:W-:Y:S05]  /*9620*/  BRA `(.L_x_2394) ;  /* 0x0000000800d87947 */ /* 0x000fea0003800000 */
.L_x_2397:
        /* <DEDUP_REMOVED lines=9> */
.L_x_2400:
[----:B------:R-:W-:-:S04]  /*96c0*/  F2FP.F16.F32.PACK_AB R3, RZ, R24 ;  /* 0x00000018ff03723e */ /* 0x000fc800000000ff */
[----:B------:R-:W-:-:S05]  /*96d0*/  PRMT R3, R3, 0x5410, RZ ;  /* 0x0000541003037816 */ /* 0x000fca00000000ff */
[----:B------:R0:W-:Y:S01]  /*96e0*/  STG.E desc[UR36][R8.64], R3 ;  /* 0x0000000308007986 */ /* 0x0001e2000c101924 */
[----:B------:R-:W-:Y:S05]  /*96f0*/  BRA `(.L_x_2394) ;  /* 0x0000000800a47947 */ /* 0x000fea0003800000 */
.L_x_2399:
[----:B------:R-:W-:-:S06]  /*9700*/  FMUL.FTZ R4, R24, 1 ;  /* 0x3f80000018047820 */ /* 0x000fcc0000410000 */
[----:B------:R-:W0:Y:S02]  /*9710*/  F2F.F64.F32 R4, R4 ;  /* 0x0000000400047310 */ /* 0x000e240000201800 */
[----:B0-----:R0:W-:Y:S01]  /*9720*/  STG.E.64 desc[UR36][R8.64], R4 ;  /* 0x0000000408007986 */ /* 0x0011e2000c101b24 */
[----:B------:R-:W-:Y:S05]  /*9730*/  BRA `(.L_x_2394) ;  /* 0x0000000800947947 */ /* 0x000fea0003800000 */
.L_x_2389:
        /* <DEDUP_REMOVED lines=12> */
.L_x_2403:
[----:B------:R-:W-:Y:S01]  /*9800*/  FMUL.FTZ R4, R24, 1 ;  /* 0x3f80000018047820 */ /* 0x000fe20000410000 */
[----:B------:R-:W-:-:S05]  /*9810*/  CS2R R6, SRZ ;  /* 0x0000000000067805 */ /* 0x000fca000001ff00 */
[----:B------:R-:W0:Y:S02]  /*9820*/  F2F.F64.F32 R4, R4 ;  /* 0x0000000400047310 */ /* 0x000e240000201800 */
[----:B0-----:R0:W-:Y:S01]  /*9830*/  STG.E.128 desc[UR36][R8.64], R4 ;  /* 0x0000000408007986 */ /* 0x0011e2000c101d24 */
[----:B------:R-:W-:Y:S05]  /*9840*/  BRA `(.L_x_2394) ;  /* 0x0000000800507947 */ /* 0x000fea0003800000 */
.L_x_2402:
        /* <DEDUP_REMOVED lines=20> */
.L_x_2407:
[----:B------:R-:W-:Y:S05]  /*9990*/  BSYNC B0 ;  /* 0x0000000000007941 */ /* 0x000fea0003800000 */
.L_x_2406:
[----:B------:R-:W-:-:S05]  /*99a0*/  LOP3.LUT R5, R0, R5, RZ, 0xfc, !PT ;  /* 0x0000000500057212 */ /* 0x000fca00078efcff */
[----:B------:R0:W-:Y:S01]  /*99b0*/  STG.E.U8 desc[UR36][R8.64], R5 ;  /* 0x0000000508007986 */ /* 0x0001e2000c101124 */
[----:B------:R-:W-:Y:S05]  /*99c0*/  BRA `(.L_x_2394) ;  /* 0x0000000400f07947 */ /* 0x000fea0003800000 */
.L_x_2405:
        /* <DEDUP_REMOVED lines=12> */
.L_x_2409:
[----:B------:R-:W-:Y:S01]  /*9a90*/  IMAD.MOV.U32 R0, RZ, RZ, 0x7f ;  /* 0x0000007fff007424 */ /* 0x000fe200078e00ff */
[----:B------:R-:W-:-:S04]  /*9aa0*/  ISETP.GT.U32.AND P0, PT, R4, 0x7f800000, PT ;  /* 0x7f8000000400780c */ /* 0x000fc80003f04070 */
[----:B------:R-:W-:-:S09]  /*9ab0*/  SEL R0, R0, 0x7c, P0 ;  /* 0x0000007c00007807 */ /* 0x000fd20000000000 */
.L_x_2410:
[----:B------:R-:W-:Y:S05]  /*9ac0*/  BSYNC B0 ;  /* 0x0000000000007941 */ /* 0x000fea0003800000 */
.L_x_2408:
[----:B------:R-:W-:-:S04]  /*9ad0*/  LOP3.LUT R24, R24, 0x80000000, RZ, 0xc0, !PT ;  /* 0x8000000018187812 */ /* 0x000fc800078ec0ff */
[----:B------:R-:W-:-:S04]  /*9ae0*/  SHF.R.U32.HI R3, RZ, 0x18, R24 ;  /* 0x00000018ff037819 */ /* 0x000fc80000011618 */
[----:B------:R-:W-:-:S05]  /*9af0*/  LOP3.LUT R3, R0, R3, RZ, 0xfc, !PT ;  /* 0x0000000300037212 */ /* 0x000fca00078efcff */
[----:B------:R0:W-:Y:S01]  /*9b00*/  STG.E.U8 desc[UR36][R8.64], R3 ;  /* 0x0000000308007986 */ /* 0x0001e2000c101124 */
[----:B------:R-:W-:Y:S05]  /*9b10*/  BRA `(.L_x_2394) ;  /* 0x00000004009c7947 */ /* 0x000fea0003800000 */
.L_x_2404:
[----:B------:R-:W-:-:S05]  /*9b20*/  F2FP.BF16.F32.PACK_AB R24, RZ, R24 ;  /* 0x00000018ff18723e */ /* 0x000fca00000010ff */
[----:B------:R0:W-:Y:S01]  /*9b30*/  STG.E.U16 desc[UR36][R8.64], R24 ;  /* 0x0000001808007986 */ /* 0x0001e2000c101524 */
[----:B------:R-:W-:Y:S05]  /*9b40*/  BRA `(.L_x_2394) ;  /* 0x0000000400907947 */ /* 0x000fea0003800000 */
.L_x_2401:
        /* <DEDUP_REMOVED lines=11> */
.L_x_2413:
        /* <DEDUP_REMOVED lines=16> */
.L_x_2416:
[----:B------:R-:W-:-:S04]  /*9d00*/  LOP3.LUT R24, R24, 0x80000000, RZ, 0xc0, !PT ;  /* 0x8000000018187812 */ /* 0x000fc800078ec0ff */
[----:B------:R-:W-:-:S04]  /*9d10*/  SHF.R.U32.HI R3, RZ, 0x18, R24 ;  /* 0x00000018ff037819 */ /* 0x000fc80000011618 */
[----:B------:R-:W-:-:S04]  /*9d20*/  LOP3.LUT R0, R0, R3, RZ, 0xfc, !PT ;  /* 0x0000000300007212 */ /* 0x000fc800078efcff */
[----:B------:R-:W-:-:S07]  /*9d30*/  PRMT R4, R0, 0x7610, R4 ;  /* 0x0000761000047816 */ /* 0x000fce0000000004 */
.L_x_2415:
[----:B------:R-:W-:Y:S05]  /*9d40*/  BSYNC B0 ;  /* 0x0000000000007941 */ /* 0x000fea0003800000 */
.L_x_2414:
[----:B------:R0:W-:Y:S01]  /*9d50*/  STG.E.U8 desc[UR36][R8.64], R4 ;  /* 0x0000000408007986 */ /* 0x0001e2000c101124 */
[----:B------:R-:W-:Y:S05]  /*9d60*/  BRA `(.L_x_2394) ;  /* 0x0000000400087947 */ /* 0x000fea0003800000 */
.L_x_2412:
        /* <DEDUP_REMOVED lines=16> */
.L_x_2419:
[----:B------:R-:W-:-:S04]  /*9e70*/  LOP3.LUT R24, R24, 0x80000000, RZ, 0xc0, !PT ;  /* 0x8000000018187812 */ /* 0x000fc800078ec0ff */
[----:B------:R-:W-:-:S04]  /*9e80*/  SHF.R.U32.HI R3, RZ, 0x18, R24 ;  /* 0x00000018ff037819 */ /* 0x000fc80000011618 */
[----:B------:R-:W-:-:S04]  /*9e90*/  LOP3.LUT R0, R0, R3, RZ, 0xfc, !PT ;  /* 0x0000000300007212 */ /* 0x000fc800078efcff */
[----:B------:R-:W-:-:S07]  /*9ea0*/  PRMT R4, R0, 0x7610, R4 ;  /* 0x0000761000047816 */ /* 0x000fce0000000004 */
.L_x_2418:
[----:B------:R-:W-:Y:S05]  /*9eb0*/  BSYNC B0 ;  /* 0x0000000000007941 */ /* 0x000fea0003800000 */
.L_x_2417:
[----:B------:R3:W-:Y:S01]  /*9ec0*/  STG.E.U8 desc[UR36][R8.64], R4 ;  /* 0x0000000408007986 */ /* 0x0007e2000c101124 */
[----:B------:R-:W-:Y:S05]  /*9ed0*/  BRA `(.L_x_2394) ;  /* 0x0000000000ac7947 */ /* 0x000fea0003800000 */
.L_x_2411:
        /* <DEDUP_REMOVED lines=21> */
.L_x_2393:
        /* <DEDUP_REMOVED lines=16> */
.L_x_2422:
[----:B------:R-:W-:Y:S05]  /*a130*/  BRA `(.L_x_2394) ;  /* 0x0000000000147947 */ /* 0x000fea0003800000 */
.L_x_2421:
[----:B------:R-:W0:Y:S02]  /*a140*/  F2I.U64.TRUNC R24, R24 ;  /* 0x0000001800187311 */ /* 0x000e24000020d800 */
[----:B0-----:R2:W-:Y:S01]  /*a150*/  STG.E.64 desc[UR36][R8.64], R24 ;  /* 0x0000001808007986 */ /* 0x0015e2000c101b24 */
[----:B------:R-:W-:Y:S05]  /*a160*/  BRA `(.L_x_2394) ;  /* 0x0000000000087947 */ /* 0x000fea0003800000 */
.L_x_2420:
[----:B------:R-:W0:Y:S02]  /*a170*/  F2I.FTZ.U32.TRUNC.NTZ R3, R24 ;  /* 0x0000001800037305 */ /* 0x000e24000021f000 */
[----:B0-----:R0:W-:Y:S02]  /*a180*/  STG.E desc[UR36][R8.64], R3 ;  /* 0x0000000308007986 */ /* 0x0011e4000c101924 */
.L_x_2394:
[----:B------:R-:W-:-:S07]  /*a190*/  VIADD R19, R19, 0x80 ;  /* 0x0000008013137836 */ /* 0x000fce0000000000 */
.L_x_2354:
[----:B------:R-:W-:Y:S05]  /*a1a0*/  BSYNC B6 ;  /* 0x0000000000067941 */ /* 0x000fea0003800000 */
.L_x_2353:
        /* <DEDUP_REMOVED lines=22> */
.L_x_2426:
[----:B------:R-:W0:Y:S02]  /*a310*/  F2I.S64.TRUNC R18, R18 ;  /* 0x0000001200127311 */ /* 0x000e24000020d900 */
[----:B0-----:R-:W-:-:S05]  /*a320*/  IMAD.MOV.U32 R5, RZ, RZ, R18 ;  /* 0x000000ffff057224 */ /* 0x001fca00078e0012 */
[----:B------:R-:W-:Y:S01]  /*a330*/  STG.E.U8 desc[UR36][R2.64], R5 ;  /* 0x0000000502007986 */ /* 0x000fe2000c101124 */
[----:B------:R-:W-:Y:S05]  /*a340*/  EXIT ;  /* 0x000000000000794d */ /* 0x000fea0003800000 */
.L_x_2425:
        /* <DEDUP_REMOVED lines=9> */
.L_x_2429:
[----:B------:R-:W0:Y:S02]  /*a3e0*/  F2I.FTZ.TRUNC.NTZ R5, R18 ;  /* 0x0000001200057305 */ /* 0x000e24000021f100 */
[----:B0-----:R-:W-:Y:S01]  /*a3f0*/  STG.E desc[UR36][R2.64], R5 ;  /* 0x0000000502007986 */ /* 0x001fe2000c101924 */
[----:B------:R-:W-:Y:S05]  /*a400*/  EXIT ;  /* 0x000000000000794d */ /* 0x000fea0003800000 */
.L_x_2428:
[----:B------:R-:W0:Y:S02]  /*a410*/  F2I.FTZ.TRUNC.NTZ R5, R18 ;  /* 0x0000001200057305 */ /* 0x000e24000021f100 */
[----:B0-----:R-:W-:Y:S01]  /*a420*/  STG.E.U16 desc[UR36][R2.64], R5 ;  /* 0x0000000502007986 */ /* 0x001fe2000c101524 */
[----:B------:R-:W-:Y:S05]  /*a430*/  EXIT ;  /* 0x000000000000794d */ /* 0x000fea0003800000 */
.L_x_2424:
        /* <DEDUP_REMOVED lines=8> */
.L_x_2431:
[----:B------:R-:W-:-:S05]  /*a4c0*/  F2FP.F16.F32.PACK_AB R18, RZ, R18 ;  /* 0x00000012ff12723e */ /* 0x000fca00000000ff */
[----:B------:R-:W-:Y:S01]  /*a4d0*/  STG.E.U16 desc[UR36][R2.64], R18 ;  /* 0x0000001202007986 */ /* 0x000fe2000c101524 */
[----:B------:R-:W-:Y:S05]  /*a4e0*/  EXIT ;  /* 0x000000000000794d */ /* 0x000fea0003800000 */
.L_x_2430:
        /* <DEDUP_REMOVED lines=9> */
.L_x_2433:
[----:B------:R-:W-:-:S04]  /*a580*/  F2FP.F16.F32.PACK_AB R5, RZ, R18 ;  /* 0x00000012ff05723e */ /* 0x000fc800000000ff */
[----:B------:R-:W-:-:S05]  /*a590*/  PRMT R5, R5, 0x5410, RZ ;  /* 0x0000541005057816 */ /* 0x000fca00000000ff */
[----:B------:R-:W-:Y:S01]  /*a5a0*/  STG.E desc[UR36][R2.64], R5 ;  /* 0x0000000502007986 */ /* 0x000fe2000c101924 */
[----:B------:R-:W-:Y:S05]  /*a5b0*/  EXIT ;  /* 0x000000000000794d */ /* 0x000fea0003800000 */
.L_x_2432:
[----:B------:R-:W-:-:S06]  /*a5c0*/  FMUL.FTZ R4, R18, 1 ;  /* 0x3f80000012047820 */ /* 0x000fcc0000410000 */
[----:B------:R-:W0:Y:S02]  /*a5d0*/  F2F.F64.F32 R4, R4 ;  /* 0x0000000400047310 */ /* 0x000e240000201800 */
[----:B0-----:R-:W-:Y:S01]  /*a5e0*/  STG.E.64 desc[UR36][R2.64], R4 ;  /* 0x0000000402007986 */ /* 0x001fe2000c101b24 */
[----:B------:R-:W-:Y:S05]  /*a5f0*/  EXIT ;  /* 0x000000000000794d */ /* 0x000fea0003800000 */
.L_x_2423:
        /* <DEDUP_REMOVED lines=12> */
.L_x_2436:
[----:B------:R-:W-:Y:S01]  /*a6c0*/  FMUL.FTZ R4, R18, 1 ;  /* 0x3f80000012047820 */ /* 0x000fe20000410000 */
[----:B------:R-:W-:-:S05]  /*a6d0*/  CS2R R6, SRZ ;  /* 0x0000000000067805 */ /* 0x000fca000001ff00 */
[----:B------:R-:W0:Y:S02]  /*a6e0*/  F2F.F64.F32 R4, R4 ;  /* 0x0000000400047310 */ /* 0x000e240000201800 */
[----:B0-----:R-:W-:Y:S01]  /*a6f0*/  STG.E.128 desc[UR36][R2.64], R4 ;  /* 0x0000000402007986 */ /* 0x001fe2000c101d24 */
[----:B------:R-:W-:Y:S05]  /*a700*/  EXIT ;  /* 0x000000000000794d */ /* 0x000fea0003800000 */
.L_x_2435:
        /* <DEDUP_REMOVED lines=20> */
.L_x_2440:
[----:B------:R-:W-:Y:S05]  /*a850*/  BSYNC B0 ;  /* 0x0000000000007941 */ /* 0x000fea0003800000 */
.L_x_2439:
[----:B------:R-:W-:-:S05]  /*a860*/  LOP3.LUT R7, R0, R7, RZ, 0xfc, !PT ;  /* 0x0000000700077212 */ /* 0x000fca00078efcff */
[----:B------:R-:W-:Y:S01]  /*a870*/  STG.E.U8 desc[UR36][R2.64], R7 ;  /* 0x0000000702007986 */ /* 0x000fe2000c101124 */
[----:B------:R-:W-:Y:S05]  /*a880*/  EXIT ;  /* 0x000000000000794d */ /* 0x000fea0003800000 */
.L_x_2438:
[----:B------:R-:W-:Y:S01]  /*a890*/  LOP3.LUT R4, R18, 0x7fffffff, RZ, 0xc0, !PT ;  /* 0x7fffffff12047812 */ /* 0x000fe200078ec0ff */
[----:B------:R-:W-:Y:S03]  /*a8a0*/  BSSY B0, `(.L_x_2441) ;  /* 0x000000e000007945 */ /* 0x000fe60003800000 */
        /* <DEDUP_REMOVED lines=10> */
.L_x_2442:
[----:B------:R-:W-:Y:S01]  /*a950*/  IMAD.MOV.U32 R0, RZ, RZ, 0x7f ;  /* 0x0000007fff007424 */ /* 0x000fe200078e00ff */
[----:B------:R-:W-:-:S04]  /*a960*/  ISETP.GT.U32.AND P0, PT, R4, 0x7f800000, PT ;  /* 0x7f8000000400780c */ /* 0x000fc80003f04070 */
[----:B------:R-:W-:-:S09]  /*a970*/  SEL R0, R0, 0x7c, P0 ;  /* 0x0000007c00007807 */ /* 0x000fd20000000000 */
.L_x_2443:
[----:B------:R-:W-:Y:S05]  /*a980*/  BSYNC B0 ;  /* 0x0000000000007941 */ /* 0x000fea0003800000 */
.L_x_2441:
[----:B------:R-:W-:-:S04]  /*a990*/  LOP3.LUT R18, R18, 0x80000000, RZ, 0xc0, !PT ;  /* 0x8000000012127812 */ /* 0x000fc800078ec0ff */
[----:B------:R-:W-:-:S04]  /*a9a0*/  SHF.R.U32.HI R5, RZ, 0x18, R18 ;  /* 0x00000018ff057819 */ /* 0x000fc80000011612 */
[----:B------:R-:W-:-:S05]  /*a9b0*/  LOP3.LUT R5, R0, R5, RZ, 0xfc, !PT ;  /* 0x0000000500057212 */ /* 0x000fca00078efcff */
[----:B------:R-:W-:Y:S01]  /*a9c0*/  STG.E.U8 desc[UR36][R2.64], R5 ;  /* 0x0000000502007986 */ /* 0x000fe2000c101124 */
[----:B------:R-:W-:Y:S05]  /*a9d0*/  EXIT ;  /* 0x000000000000794d */ /* 0x000fea0003800000 */
.L_x_2437:
[----:B------:R-:W-:-:S05]  /*a9e0*/  F2FP.BF16.F32.PACK_AB R18, RZ, R18 ;  /* 0x00000012ff12723e */ /* 0x000fca00000010ff */
[----:B------:R-:W-:Y:S01]  /*a9f0*/  STG.E.U16 desc[UR36][R2.64], R18 ;  /* 0x0000001202007986 */ /* 0x000fe2000c101524 */
[----:B------:R-:W-:Y:S05]  /*aa00*/  EXIT ;  /* 0x000000000000794d */ /* 0x000fea0003800000 */
.L_x_2434:
        /* <DEDUP_REMOVED lines=11> */
.L_x_2446:
        /* <DEDUP_REMOVED lines=16> */
.L_x_2449:
[----:B------:R-:W-:-:S04]  /*abc0*/  LOP3.LUT R18, R18, 0x80000000, RZ, 0xc0, !PT ;  /* 0x8000000012127812 */ /* 0x000fc800078ec0ff */
[----:B------:R-:W-:-:S04]  /*abd0*/  SHF.R.U32.HI R5, RZ, 0x18, R18 ;  /* 0x00000018ff057819 */ /* 0x000fc80000011612 */
[----:B------:R-:W-:-:S04]  /*abe0*/  LOP3.LUT R4, R4, R5, RZ, 0xfc, !PT ;  /* 0x0000000504047212 */ /* 0x000fc800078efcff */
[----:B------:R-:W-:-:S07]  /*abf0*/  PRMT R0, R4, 0x7610, R0 ;  /* 0x0000761004007816 */ /* 0x000fce0000000000 */
.L_x_2448:
[----:B------:R-:W-:Y:S05]  /*ac00*/  BSYNC B0 ;  /* 0x0000000000007941 */ /* 0x000fea0003800000 */
.L_x_2447:
[----:B------:R-:W-:Y:S01]  /*ac10*/  STG.E.U8 desc[UR36][R2.64], R0 ;  /* 0x0000000002007986 */ /* 0x000fe2000c101124 */
[----:B------:R-:W-:Y:S05]  /*ac20*/  EXIT ;  /* 0x000000000000794d */ /* 0x000fea0003800000 */
.L_x_2445:
        /* <DEDUP_REMOVED lines=16> */
.L_x_2452:
[----:B------:R-:W-:-:S04]  /*ad30*/  LOP3.LUT R18, R18, 0x80000000, RZ, 0xc0, !PT ;  /* 0x8000000012127812 */ /* 0x000fc800078ec0ff */
[----:B------:R-:W-:-:S04]  /*ad40*/  SHF.R.U32.HI R5, RZ, 0x18, R18 ;  /* 0x00000018ff057819 */ /* 0x000fc80000011612 */
[----:B------:R-:W-:-:S04]  /*ad50*/  LOP3.LUT R4, R4, R5, RZ, 0xfc, !PT ;  /* 0x0000000504047212 */ /* 0x000fc800078efcff */
[----:B------:R-:W-:-:S07]  /*ad60*/  PRMT R0, R4, 0x7610, R0 ;  /* 0x0000761004007816 */ /* 0x000fce0000000000 */
.L_x_2451:
[----:B------:R-:W-:Y:S05]  /*ad70*/  BSYNC B0 ;  /* 0x0000000000007941 */ /* 0x000fea0003800000 */
.L_x_2450:
[----:B------:R-:W-:Y:S01]  /*ad80*/  STG.E.U8 desc[UR36][R2.64], R0 ;  /* 0x0000000002007986 */ /* 0x000fe2000c101124 */
[----:B------:R-:W-:Y:S05]  /*ad90*/  EXIT ;  /* 0x000000000000794d */ /* 0x000fea0003800000 */
.L_x_2444:
        /* <DEDUP_REMOVED lines=21> */
.L_x_2427:
        /* <DEDUP_REMOVED lines=16> */
.L_x_2455:
[----:B------:R-:W-:Y:S05]  /*aff0*/  EXIT ;  /* 0x000000000000794d */ /* 0x000fea0003800000 */
.L_x_2454:
[----:B------:R-:W0:Y:S02]  /*b000*/  F2I.U64.TRUNC R18, R18 ;  /* 0x0000001200127311 */ /* 0x000e24000020d800 */
[----:B0-----:R-:W-:Y:S01]  /*b010*/  STG.E.64 desc[UR36][R2.64], R18 ;  /* 0x0000001202007986 */ /* 0x001fe2000c101b24 */
[----:B------:R-:W-:Y:S05]  /*b020*/  EXIT ;  /* 0x000000000000794d */ /* 0x000fea0003800000 */
.L_x_2453:
[----:B------:R-:W0:Y:S02]  /*b030*/  F2I.FTZ.U32.TRUNC.NTZ R5, R18 ;  /* 0x0000001200057305 */ /* 0x000e24000021f000 */
[----:B0-----:R-:W-:Y:S01]  /*b040*/  STG.E desc[UR36][R2.64], R5 ;  /* 0x0000000502007986 */ /* 0x001fe2000c101924 */
[----:B------:R-:W-:Y:S05]  /*b050*/  EXIT ;  /* 0x000000000000794d */ /* 0x000fea0003800000 */
.L_x_2456:
        /* <DEDUP_REMOVED lines=10> */
.L_x_5829:


//--------------------- .text._ZN2at6native18elementwise_kernelILi128ELi2EZNS0_22gpu_kernel_impl_nocastIZZZNS0_68_GLOBAL__N__08176361_30_ActivationHardsigmoidKernel_cu_f5210f67_354627hardsigmoid_backward_kernelERNS_18TensorIteratorBaseEENKUlvE_clEvENKUlvE0_clEvEUlffE_EEvS5_RKT_EUliE_EEviT1_ --------------------------
	.section	.text._ZN2at6native18elementwise_kernelILi128ELi2EZNS0_22gpu_kernel_impl_nocastIZZZNS0_68_GLOBAL__N__08176361_30_ActivationHardsigmoidKernel_cu_f5210f67_354627hardsigmoid_backward_kernelERNS_18TensorIteratorBaseEENKUlvE_clEvENKUlvE0_clEvEUlffE_EEvS5_RKT_EUliE_EEviT1_,"ax",@progbits
	.align	128
        .global         _ZN2at6native18elementwise_kernelILi128ELi2EZNS0_22gpu_kernel_impl_nocastIZZZNS0_68_GLOBAL__N__08176361_30_ActivationHardsigmoidKernel_cu_f5210f67_354627hardsigmoid_backward_kernelERNS_18TensorIteratorBaseEENKUlvE_clEvENKUlvE0_clEvEUlffE_EEvS5_RKT_EUliE_EEviT1_
        .type           _ZN2at6native18elementwise_kernelILi128ELi2EZNS0_22gpu_kernel_impl_nocastIZZZNS0_68_GLOBAL__N__08176361_30_ActivationHardsigmoidKernel_cu_f5210f67_354627hardsigmoid_backward_kernelERNS_18TensorIteratorBaseEENKUlvE_clEvENKUlvE0_clEvEUlffE_EEvS5_RKT_EUliE_EEviT1_,@function
        .size           _ZN2at6native18elementwise_kernelILi128ELi2EZNS0_22gpu_kernel_impl_nocastIZZZNS0_68_GLOBAL__N__08176361_30_ActivationHardsigmoidKernel_cu_f5210f67_354627hardsigmoid_backward_kernelERNS_18TensorIteratorBaseEENKUlvE_clEvENKUlvE0_clEvEUlffE_EEvS5_RKT_EUliE_EEviT1_,(.L_x_5830 - _ZN2at6native18elementwise_kernelILi128ELi2EZNS0_22gpu_kernel_impl_nocastIZZZNS0_68_GLOBAL__N__08176361_30_ActivationHardsigmoidKernel_cu_f5210f67_354627hardsigmoid_backward_kernelERNS_18TensorIteratorBaseEENKUlvE_clEvENKUlvE0_clEvEUlffE_EEvS5_RKT_EUliE_EEviT1_)
        .other          _ZN2at6native18elementwise_kernelILi128ELi2EZNS0_22gpu_kernel_impl_nocastIZZZNS0_68_GLOBAL__N__08176361_30_ActivationHardsigmoidKernel_cu_f5210f67_354627hardsigmoid_backward_kernelERNS_18TensorIteratorBaseEENKUlvE_clEvENKUlvE0_clEvEUlffE_EEvS5_RKT_EUliE_EEviT1_,@"STO_CUDA_ENTRY STV_DEFAULT"
_ZN2at6native18elementwise_kernelILi128ELi2EZNS0_22gpu_kernel_impl_nocastIZZZNS0_68_GLOBAL__N__08176361_30_ActivationHardsigmoidKernel_cu_f5210f67_354627hardsigmoid_backward_kernelERNS_18TensorIteratorBaseEENKUlvE_clEvENKUlvE0_clEvEUlffE_EEvS5_RKT_EUliE_EEviT1_:
.text._ZN2at6native18elementwise_kernelILi128ELi2EZNS0_22gpu_kernel_impl_nocastIZZZNS0_68_GLOBAL__N__08176361_30_ActivationHardsigmoidKernel_cu_f5210f67_354627hardsigmoid_backward_kernelERNS_18TensorIteratorBaseEENKUlvE_clEvENKUlvE0_clEvEUlffE_EEvS5_RKT_EUliE_EEviT1_:
[----:B------:R-:W-:Y:S01]  /*0000*/  LDC R1, c[0x0][0x28] ;  /* 0x00000a00ff017b82 */ /* 0x000fe20000000800 */
[----:B------:R-:W0:Y:S01]  /*0010*/  S2R R0, SR_CTAID.X ;  /* 0x0000000000007919 */ /* 0x000e220000002500 */
[----:B------:R-:W-:Y:S01]  /*0020*/  ULDC UR6, c[0x0][0x210] ;  /* 0x0000840000067ab9 */ /* 0x000fe20000000800 */
[----:B------:R-:W-:Y:S01]  /*0030*/  ULDC.64 UR4, c[0x0][0x208] ;  /* 0x0000820000047ab9 */ /* 0x000fe20000000a00 */
[----:B------:R-:W-:Y:S01]  /*0040*/  BSSY B0, `(.L_x_2457) ;  /* 0x0000179000007945 */ /* 0x000fe20003800000 */
[----:B------:R-:W0:Y:S02]  /*0050*/  S2R R3, SR_TID.X ;  /* 0x0000000000037919 */ /* 0x000e240000002100 */
[----:B0-----:R-:W-:-:S04]  /*0060*/  LEA R0, R0, R3, 0x8 ;  /* 0x0000000300007211 */ /* 0x001fc800078e40ff */
[----:B------:R-:W-:Y:S02]  /*0070*/  ISETP.GE.AND P0, PT, R0, UR6, PT ;  /* 0x0000000600007c0c */ /* 0x000fe4000bf06270 */
[----:B------:R-:W-:-:S11]  /*0080*/  MOV R9, R0 ;  /* 0x0000000000097202 */ /* 0x000fd60000000f00 */
[----:B------:R-:W-:Y:S05]  /*0090*/  @P0 BRA `(.L_x_2458) ;  /* 0x0000001400cc0947 */ /* 0x000fea0003800000 */
[----:B------:R-:W0:Y:S01]  /*00a0*/  LDC R5, c[0x0][0x218] ;  /* 0x00008600ff057b82 */ /* 0x000e220000000800 */
[----:B------:R-:W-:Y:S01]  /*00b0*/  HFMA2.MMA R4, -RZ, RZ, 0, 0 ;  /* 0x00000000ff047435 */ /* 0x000fe200000001ff */
[----:B------:R-:W-:Y:S02]  /*00c0*/  CS2R R2, SRZ ;  /* 0x0000000000027805 */ /* 0x000fe4000001ff00 */
        /* <DEDUP_REMOVED lines=350> */
.L_x_2459:
[----:B------:R-:W-:Y:S01]  /*16b0*/  ULDC.64 UR10, c[0x0][0x488] ;  /* 0x00012200000a7ab9 */ /* 0x000fe20000000a00 */
[----:B------:R-:W-:Y:S01]  /*16c0*/  ULDC.64 UR8, c[0x0][0x480] ;  /* 0x0001200000087ab9 */ /* 0x000fe20000000a00 */
[----:B------:R-:W-:Y:S02]  /*16d0*/  IADD3 R4, P1, R4, UR10, RZ ;  /* 0x0000000a04047c10 */ /* 0x000fe4000ff3e0ff */
[----:B------:R-:W-:Y:S02]  /*16e0*/  IADD3 R6, P0, R2, UR8, RZ ;  /* 0x0000000802067c10 */ /* 0x000fe4000ff1e0ff */
[----:B------:R-:W-:Y:S02]  /*16f0*/  IADD3.X R5, RZ, UR11, RZ, P1, !PT ;  /* 0x0000000bff057c10 */ /* 0x000fe40008ffe4ff */
[----:B------:R-:W-:Y:S01]  /*1700*/  IADD3.X R7, RZ, UR9, RZ, P0, !PT ;  /* 0x00000009ff077c10 */ /* 0x000fe200087fe4ff */
[----:B------:R-:W-:Y:S02]  /*1710*/  ULDC.64 UR8, c[0x0][0x478] ;  /* 0x00011e0000087ab9 */ /* 0x000fe40000000a00 */
[----:B------:R-:W2:Y:S04]  /*1720*/  LDG.E R4, desc[UR4][R4.64] ;  /* 0x0000000404047981 */ /* 0x000ea8000c1e1900 */
[----:B------:R-:W3:Y:S01]  /*1730*/  LDG.E R6, desc[UR4][R6.64] ;  /* 0x0000000406067981 */ /* 0x000ee2000c1e1900 */
[----:B------:R-:W-:-:S02]  /*1740*/  IADD3 R2, P1, R3, UR8, RZ ;  /* 0x0000000803027c10 */ /* 0x000fc4000ff3e0ff */
[----:B------:R-:W-:Y:S02]  /*1750*/  IADD3 R9, R0, 0x80, RZ ;  /* 0x0000008000097810 */ /* 0x000fe40007ffe0ff */
[----:B------:R-:W-:Y:S02]  /*1760*/  IADD3.X R3, RZ, UR9, RZ, P1, !PT ;  /* 0x00000009ff037c10 */ /* 0x000fe40008ffe4ff */
[C---:B--2---:R-:W-:Y:S02]  /*1770*/  FSETP.GT.FTZ.AND P0, PT, R4.reuse, -3, PT ;  /* 0xc04000000400780b */ /* 0x044fe40003f14000 */
[----:B------:R-:W-:Y:S01]  /*1780*/  FSETP.GEU.FTZ.AND P2, PT, R4, 3, PT ;  /* 0x404000000400780b */ /* 0x000fe20003f5e000 */
[----:B---3--:R-:W-:-:S03]  /*1790*/  FMUL.FTZ R8, R6, 0.16666667163372039795 ;  /* 0x3e2aaaab06087820 */ /* 0x008fc60000410000 */
[----:B------:R-:W-:-:S04]  /*17a0*/  PLOP3.LUT P0, PT, P0, P2, PT, 0x20, 0x0 ;  /* 0x000000000000781c */ /* 0x000fc80000704470 */
[----:B------:R-:W-:-:S05]  /*17b0*/  FSEL R11, R8, RZ, P0 ;  /* 0x000000ff080b7208 */ /* 0x000fca0000000000 */
[----:B------:R0:W-:Y:S04]  /*17c0*/  STG.E desc[UR4][R2.64], R11 ;  /* 0x0000000b02007986 */ /* 0x0001e8000c101904 */
.L_x_2458:
[----:B------:R-:W-:Y:S05]  /*17d0*/  BSYNC B0 ;  /* 0x0000000000007941 */ /* 0x000fea0003800000 */
.L_x_2457:
[----:B------:R-:W-:-:S13]  /*17e0*/  ISETP.GE.AND P0, PT, R9, UR6, PT ;  /* 0x0000000609007c0c */ /* 0x000fda000bf06270 */
[----:B------:R-:W-:Y:S05]  /*17f0*/  @P0 EXIT ;  /* 0x000000000000094d */ /* 0x000fea0003800000 */
[----:B------:R-:W1:Y:S01]  /*1800*/  LDC R8, c[0x0][0x218] ;  /* 0x00008600ff087b82 */ /* 0x000e620000000800 */
[----:B------:R-:W-:Y:S01]  /*1810*/  HFMA2.MMA R0, -RZ, RZ, 0, 0 ;  /* 0x00000000ff007435 */ /* 0x000fe200000001ff */
[----:B0-----:R-:W-:Y:S02]  /*1820*/  CS2R R2, SRZ ;  /* 0x0000000000027805 */ /* 0x001fe4000001ff00 */
[----:B-1----:R-:W-:-:S13]  /*1830*/  ISETP.NE.AND P0, PT, R8, RZ, PT ;  /* 0x000000ff0800720c */ /* 0x002fda0003f05270 */
[----:B------:R-:W-:Y:S05]  /*1840*/  @!P0 BRA `(.L_x_2460) ;  /* 0x0000001400708947 */ /* 0x000fea0003800000 */
[----:B------:R-:W-:Y:S01]  /*1850*/  MOV R2, RZ ;  /* 0x000000ff00027202 */ /* 0x000fe20000000f00 */
[----:B------:R-:W-:Y:S01]  /*1860*/  ULDC.64 UR6, c[0x0][0x220] ;  /* 0x0000880000067ab9 */ /* 0x000fe20000000a00 */
[----:B------:R-:W-:Y:S01]  /*1870*/  MOV R3, R9 ;  /* 0x0000000900037202 */ /* 0x000fe20000000f00 */
[----:B------:R-:W-:Y:S01]  /*1880*/  ULDC UR8, c[0x0][0x350] ;  /* 0x0000d40000087ab9 */ /* 0x000fe20000000800 */
[----:B------:R-:W-:Y:S01]  /*1890*/  ISETP.NE.AND P0, PT, R8, 0x1, PT ;  /* 0x000000010800780c */ /* 0x000fe20003f05270 */
        /* <DEDUP_REMOVED lines=326> */
[----:B------:R-:W-:-:S03]  /*2d00*/  @P0 MOV R8, RZ ;  /* 0x000000ff00080202 */ /* 0x000fc60000000f00 */
[----:B------:R-:W1:Y:S08]  /*2d10*/  @P0 LDC R13, c[0x0][0x33c] ;  /* 0x0000cf00ff0d0b82 */ /* 0x000e700000000800 */
[----:B------:R-:W2:Y:S08]  /*2d20*/  @P0 LDC.64 R6, c[0x0][0x468] ;  /* 0x00011a00ff060b82 */ /* 0x000eb00000000a00 */
[----:B------:R-:W3:Y:S01]  /*2d30*/  @P0 LDC R12, c[0x0][0x470] ;  /* 0x00011c00ff0c0b82 */ /* 0x000ee20000000800 */
[----:B0-----:R-:W-:-:S05]  /*2d40*/  @P0 IMAD.HI.U32 R4, R9, R10, R8 ;  /* 0x0000000a09040227 */ /* 0x001fca00078e0008 */
[----:B------:R-:W-:Y:S02]  /*2d50*/  @P0 SHF.R.U32.HI R4, RZ, R11, R4 ;  /* 0x0000000bff040219 */ /* 0x000fe40000011604 */
[----:B------:R-:W-:Y:S02]  /*2d60*/  IADD3 R11, -R9, RZ, RZ ;  /* 0x000000ff090b7210 */ /* 0x000fe40007ffe1ff */
[----:B------:R-:W-:-:S03]  /*2d70*/  @P0 IADD3 R8, -R4, RZ, RZ ;  /* 0x000000ff04080210 */ /* 0x000fc60007ffe1ff */
[----:B------:R-:W-:Y:S01]  /*2d80*/  IMAD R5, R11, UR8, R5 ;  /* 0x000000080b057c24 */ /* 0x000fe2000f8e0205 */
[----:B------:R-:W-:Y:S01]  /*2d90*/  ULDC.64 UR8, c[0x0][0x460] ;  /* 0x0001180000087ab9 */ /* 0x000fe20000000a00 */
[----:B-1----:R-:W-:Y:S02]  /*2da0*/  @P0 IMAD R9, R13, R8, R9 ;  /* 0x000000080d090224 */ /* 0x002fe400078e0209 */
[C---:B------:R-:W-:Y:S02]  /*2db0*/  IMAD R3, R5.reuse, UR6, R3 ;  /* 0x0000000605037c24 */ /* 0x040fe4000f8e0203 */
[C---:B------:R-:W-:Y:S02]  /*2dc0*/  IMAD R0, R5.reuse, UR8, R0 ;  /* 0x0000000805007c24 */ /* 0x040fe4000f8e0200 */
[----:B------:R-:W-:Y:S02]  /*2dd0*/  IMAD R2, R5, UR9, R2 ;  /* 0x0000000905027c24 */ /* 0x000fe4000f8e0202 */
[----:B--2---:R-:W-:-:S02]  /*2de0*/  @P0 IMAD R3, R9, R6, R3 ;  /* 0x0000000609030224 */ /* 0x004fc400078e0203 */
[C---:B------:R-:W-:Y:S02]  /*2df0*/  @P0 IMAD R0, R9.reuse, R7, R0 ;  /* 0x0000000709000224 */ /* 0x040fe400078e0200 */
[----:B---3--:R-:W-:-:S07]  /*2e00*/  @P0 IMAD R2, R9, R12, R2 ;  /* 0x0000000c09020224 */ /* 0x008fce00078e0202 */
.L_x_2460:
        /* <DEDUP_REMOVED lines=9> */
[----:B------:R-:W-:-:S04]  /*2ea0*/  IADD3 R2, P1, R3, UR6, RZ ;  /* 0x0000000603027c10 */ /* 0x000fc8000ff3e0ff */
[----:B------:R-:W-:Y:S02]  /*2eb0*/  IADD3.X R3, RZ, UR7, RZ, P1, !PT ;  /* 0x00000007ff037c10 */ /* 0x000fe40008ffe4ff */
[C---:B--2---:R-:W-:Y:S02]  /*2ec0*/  FSETP.GT.FTZ.AND P0, PT, R4.reuse, -3, PT ;  /* 0xc04000000400780b */ /* 0x044fe40003f14000 */
[----:B------:R-:W-:Y:S01]  /*2ed0*/  FSETP.GEU.FTZ.AND P2, PT, R4, 3, PT ;  /* 0x404000000400780b */ /* 0x000fe20003f5e000 */
[----:B---3--:R-:W-:-:S03]  /*2ee0*/  FMUL.FTZ R0, R6, 0.16666667163372039795 ;  /* 0x3e2aaaab06007820 */ /* 0x008fc60000410000 */
[----:B------:R-:W-:-:S04]  /*2ef0*/  PLOP3.LUT P0, PT, P0, P2, PT, 0x20, 0x0 ;  /* 0x000000000000781c */ /* 0x000fc80000704470 */
[----:B------:R-:W-:-:S05]  /*2f00*/  FSEL R9, R0, RZ, P0 ;  /* 0x000000ff00097208 */ /* 0x000fca0000000000 */
[----:B------:R-:W-:Y:S01]  /*2f10*/  STG.E desc[UR4][R2.64], R9 ;  /* 0x0000000902007986 */ /* 0x000fe2000c101904 */
[----:B------:R-:W-:Y:S05]  /*2f20*/  EXIT ;  /* 0x000000000000794d */ /* 0x000fea0003800000 */
.L_x_2461:
        /* <DEDUP_REMOVED lines=13> */
.L_x_5830:


//--------------------- .text._ZN2at6native27unrolled_elementwise_kernelIZZZNS0_68_GLOBAL__N__08176361_30_ActivationHardsigmoidKernel_cu_f5210f67_354627hardsigmoid_backward_kernelERNS_18TensorIteratorBaseEENKUlvE_clEvENKUlvE0_clEvEUlffE_St5arrayIPcLm3EELi4E23TrivialOffsetCalculatorILi2EjESB_ILi1EjENS0_6memory15LoadWithoutCastENSE_16StoreWithoutCastEEEviT_T0_T2_T3_T4_T5_ --------------------------
	.section	.text._ZN2at6native27unrolled_elementwise_kernelIZZZNS0_68_GLOBAL__N__08176361_30_ActivationHardsigmoidKernel_cu_f5210f67_354627hardsigmoid_backward_kernelERNS_18TensorIteratorBaseEENKUlvE_clEvENKUlvE0_clEvEUlffE_St5arrayIPcLm3EELi4E23TrivialOffsetCalculatorILi2EjESB_ILi1EjENS0_6memory15LoadWithoutCastENSE_16StoreWithoutCastEEEviT_T0_T2_T3_T4_T5_,"ax",@progbits
	.align	128
        .global         _ZN2at6native27unrolled_elementwise_kernelIZZZNS0_68_GLOBAL__N__08176361_30_ActivationHardsigmoidKernel_cu_f5210f67_354627hardsigmoid_backward_kernelERNS_18TensorIteratorBaseEENKUlvE_clEvENKUlvE0_clEvEUlffE_St5arrayIPcLm3EELi4E23TrivialOffsetCalculatorILi2EjESB_ILi1EjENS0_6memory15LoadWithoutCastENSE_16StoreWithoutCastEEEviT_T0_T2_T3_T4_T5_
        .type           _ZN2at6native27unrolled_elementwise_kernelIZZZNS0_68_GLOBAL__N__08176361_30_ActivationHardsigmoidKernel_cu_f5210f67_354627hardsigmoid_backward_kernelERNS_18TensorIteratorBaseEENKUlvE_clEvENKUlvE0_clEvEUlffE_St5arrayIPcLm3EELi4E23TrivialOffsetCalculatorILi2EjESB_ILi1EjENS0_6memory15LoadWithoutCastENSE_16StoreWithoutCastEEEviT_T0_T2_T3_T4_T5_,@function
        .size           _ZN2at6native27unrolled_elementwise_kernelIZZZNS0_68_GLOBAL__N__08176361_30_ActivationHardsigmoidKernel_cu_f5210f67_354627hardsigmoid_backward_kernelERNS_18TensorIteratorBaseEENKUlvE_clEvENKUlvE0_clEvEUlffE_St5arrayIPcLm3EELi4E23TrivialOffsetCalculatorILi2EjESB_ILi1EjENS0_6memory15LoadWithoutCastENSE_16StoreWithoutCastEEEviT_T0_T2_T3_T4_T5_,(.L_x_5831 - _ZN2at6native27unrolled_elementwise_kernelIZZZNS0_68_GLOBAL__N__08176361_30_ActivationHardsigmoidKernel_cu_f5210f67_354627hardsigmoid_backward_kernelERNS_18TensorIteratorBaseEENKUlvE_clEvENKUlvE0_clEvEUlffE_St5arrayIPcLm3EELi4E23TrivialOffsetCalculatorILi2EjESB_ILi1EjENS0_6memory15LoadWithoutCastENSE_16StoreWithoutCastEEEviT_T0_T2_T3_T4_T5_)
        .other          _ZN2at6native27unrolled_elementwise_kernelIZZZNS0_68_GLOBAL__N__08176361_30_ActivationHardsigmoidKernel_cu_f5210f67_354627hardsigmoid_backward_kernelERNS_18TensorIteratorBaseEENKUlvE_clEvENKUlvE0_clEvEUlffE_St5arrayIPcLm3EELi4E23TrivialOffsetCalculatorILi2EjESB_ILi1EjENS0_6memory15LoadWithoutCastENSE_16StoreWithoutCastEEEviT_T0_T2_T3_T4_T5_,@"STO_CUDA_ENTRY STV_DEFAULT"
_ZN2at6native27unrolled_elementwise_kernelIZZZNS0_68_GLOBAL__N__08176361_30_ActivationHardsigmoidKernel_cu_f5210f67_354627hardsigmoid_backward_kernelERNS_18TensorIteratorBaseEENKUlvE_clEvENKUlvE0_clEvEUlffE_St5arrayIPcLm3EELi4E23TrivialOffsetCalculatorILi2EjESB_ILi1EjENS0_6memory15LoadWithoutCastENSE_16StoreWithoutCastEEEviT_T0_T2_T3_T4_T5_:
.text._ZN2at6native27unrolled_elementwise_kernelIZZZNS0_68_GLOBAL__N__08176361_30_ActivationHardsigmoidKernel_cu_f5210f67_354627hardsigmoid_backward_kernelERNS_18TensorIteratorBaseEENKUlvE_clEvENKUlvE0_clEvEUlffE_St5arrayIPcLm3EELi4E23TrivialOffsetCalculatorILi2EjESB_ILi1EjENS0_6memory15LoadWithoutCastENSE_16StoreWithoutCastEEEviT_T0_T2_T3_T4_T5_:
[----:B------:R-:W-:Y:S01]  /*0000*/  LDC R1, c[0x0][0x28] ;  /* 0x00000a00ff017b82 */ /* 0x000fe20000000800 */
[----:B------:R-:W0:Y:S07]  /*0010*/  S2R R0, SR_CTAID.X ;  /* 0x0000000000007919 */ /* 0x000e2e0000002500 */
[----:B------:R-:W0:Y:S01]  /*0020*/  LDC R3, c[0x0][0x210] ;  /* 0x00008400ff037b82 */ /* 0x000e220000000800 */
[----:B------:R-:W-:Y:S01]  /*0030*/  HFMA2.MMA R18, -RZ, RZ, 0, 0 ;  /* 0x00000000ff127435 */ /* 0x000fe200000001ff */
[----:B------:R-:W-:Y:S01]  /*0040*/  ULDC.64 UR4, c[0x0][0x208] ;  /* 0x0000820000047ab9 */ /* 0x000fe20000000a00 */
[----:B------:R-:W1:Y:S01]  /*0050*/  S2R R7, SR_TID.X ;  /* 0x0000000000077919 */ /* 0x000e620000002100 */
[----:B0-----:R-:W-:-:S02]  /*0060*/  IMAD R6, R0, -0x200, R3 ;  /* 0xfffffe0000067824 */ /* 0x001fc400078e0203 */
[----:B-1----:R-:W-:-:S03]  /*0070*/  IMAD.MOV.U32 R9, RZ, RZ, R7 ;  /* 0x000000ffff097224 */ /* 0x002fc600078e0007 */
[----:B------:R-:W-:-:S13]  /*0080*/  ISETP.GE.AND P6, PT, R7, R6, PT ;  /* 0x000000060700720c */ /* 0x000fda0003fc6270 */
[----:B------:R-:W-:Y:S01]  /*0090*/  @!P6 IMAD R13, R0, 0x200, R9 ;  /* 0x00000200000de824 */ /* 0x000fe200078e0209 */
[----:B------:R-:W-:Y:S01]  /*00a0*/  @!P6 IADD3 R9, R9, 0x80, RZ ;  /* 0x000000800909e810 */ /* 0x000fe20007ffe0ff */
[----:B------:R-:W0:Y:S03]  /*00b0*/  @!P6 LDC.64 R20, c[0x0][0x240] ;  /* 0x00009000ff14eb82 */ /* 0x000e260000000a00 */
[----:B------:R-:W-:-:S05]  /*00c0*/  ISETP.GE.AND P2, PT, R9, R6, PT ;  /* 0x000000060900720c */ /* 0x000fca0003f46270 */
[----:B------:R-:W1:Y:S08]  /*00d0*/  @!P6 LDC.64 R16, c[0x0][0x238] ;  /* 0x00008e00ff10eb82 */ /* 0x000e700000000a00 */
[----:B------:R-:W-:Y:S01]  /*00e0*/  @!P2 IMAD R19, R0, 0x200, R9 ;  /* 0x000002000013a824 */ /* 0x000fe200078e0209 */
[----:B------:R-:W2:Y:S01]  /*00f0*/  @!P2 LDC.64 R10, c[0x0][0x238] ;  /* 0x00008e00ff0aab82 */ /* 0x000ea20000000a00 */
[----:B------:R-:W-:-:S05]  /*0100*/  @!P2 VIADD R9, R9, 0x80 ;  /* 0x000000800909a836 */ /* 0x000fca0000000000 */
[----:B------:R-:W-:Y:S01]  /*0110*/  ISETP.GE.AND P5, PT, R9, R6, PT ;  /* 0x000000060900720c */ /* 0x000fe20003fa6270 */
[C---:B0-----:R-:W-:Y:S01]  /*0120*/  @!P6 IMAD.WIDE.U32 R20, R13.reuse, 0x4, R20 ;  /* 0x000000040d14e825 */ /* 0x041fe200078e0014 */
[----:B------:R-:W0:Y:S04]  /*0130*/  @!P2 LDC.64 R14, c[0x0][0x240] ;  /* 0x00009000ff0eab82 */ /* 0x000e280000000a00 */
[----:B------:R3:W4:Y:S01]  /*0140*/  @!P6 LDG.E R18, desc[UR4][R20.64] ;  /* 0x000000041412e981 */ /* 0x000722000c1e1900 */
[----:B-1----:R-:W-:-:S06]  /*0150*/  @!P6 IMAD.WIDE.U32 R16, R13, 0x4, R16 ;  /* 0x000000040d10e825 */ /* 0x002fcc00078e0010 */
[----:B------:R-:W1:Y:S01]  /*0160*/  @!P5 LDC.64 R2, c[0x0][0x240] ;  /* 0x00009000ff02db82 */ /* 0x000e620000000a00 */
[C---:B--2---:R-:W-:Y:S02]  /*0170*/  @!P2 IMAD.WIDE.U32 R12, R19.reuse, 0x4, R10 ;  /* 0x00000004130ca825 */ /* 0x044fe400078e000a */
[----:B------:R-:W2:Y:S05]  /*0180*/  @!P6 LDG.E R10, desc[UR4][R16.64] ;  /* 0x00000004100ae981 */ /* 0x000eaa000c1e1900 */
[----:B------:R-:W3:Y:S01]  /*0190*/  @!P5 LDC.64 R4, c[0x0][0x238] ;  /* 0x00008e00ff04db82 */ /* 0x000ee20000000a00 */
[----:B------:R-:W-:Y:S01]  /*01a0*/  IMAD.MOV.U32 R8, RZ, RZ, RZ ;  /* 0x000000ffff087224 */ /* 0x000fe200078e00ff */
[----:B------:R-:W2:Y:S01]  /*01b0*/  @!P2 LDG.E R12, desc[UR4][R12.64] ;  /* 0x000000040c0ca981 */ /* 0x000ea2000c1e1900 */
[----:B0-----:R-:W-:-:S05]  /*01c0*/  @!P2 IMAD.WIDE.U32 R14, R19, 0x4, R14 ;  /* 0x00000004130ea825 */ /* 0x001fca00078e000e */
[----:B------:R-:W2:Y:S01]  /*01d0*/  @!P2 LDG.E R8, desc[UR4][R14.64] ;  /* 0x000000040e08a981 */ /* 0x000ea2000c1e1900 */
[----:B------:R-:W-:Y:S01]  /*01e0*/  @!P5 IMAD R19, R0, 0x200, R9 ;  /* 0x000002000013d824 */ /* 0x000fe200078e0209 */
[----:B------:R-:W-:-:S03]  /*01f0*/  MOV R11, RZ ;  /* 0x000000ff000b7202 */ /* 0x000fc60000000f00 */
[----:B-1----:R-:W-:-:S05]  /*0200*/  @!P5 IMAD.WIDE.U32 R22, R19, 0x4, R2 ;  /* 0x000000041316d825 */ /* 0x002fca00078e0002 */
[----:B------:R0:W2:Y:S01]  /*0210*/  @!P5 LDG.E R11, desc[UR4][R22.64] ;  /* 0x00000004160bd981 */ /* 0x0000a2000c1e1900 */
[----:B---3--:R-:W-:-:S05]  /*0220*/  @!P5 IMAD.WIDE.U32 R20, R19, 0x4, R4 ;  /* 0x000000041314d825 */ /* 0x008fca00078e0004 */
[----:B------:R1:W3:Y:S01]  /*0230*/  @!P5 LDG.E R3, desc[UR4][R20.64] ;  /* 0x000000041403d981 */ /* 0x0002e2000c1e1900 */
[----:B------:R-:W-:-:S05]  /*0240*/  @!P5 VIADD R9, R9, 0x80 ;  /* 0x000000800909d836 */ /* 0x000fca0000000000 */
[----:B------:R-:W-:-:S13]  /*0250*/  ISETP.GE.AND P4, PT, R9, R6, PT ;  /* 0x000000060900720c */ /* 0x000fda0003f86270 */
[----:B------:R-:W1:Y:S01]  /*0260*/  @!P4 LDC.64 R4, c[0x0][0x238] ;  /* 0x00008e00ff04cb82 */ /* 0x000e620000000a00 */
[----:B------:R-:W-:-:S07]  /*0270*/  @!P4 LEA R9, R0, R9, 0x9 ;  /* 0x000000090009c211 */ /* 0x000fce00078e48ff */
[----:B------:R-:W1:Y:S01]  /*0280*/  @!P4 LDC.64 R24, c[0x0][0x240] ;  /* 0x00009000ff18cb82 */ /* 0x000e620000000a00 */
[----:B0-----:R-:W-:Y:S01]  /*0290*/  HFMA2.MMA R22, -RZ, RZ, 0, 0 ;  /* 0x00000000ff167435 */ /* 0x001fe200000001ff */
[----:B-1----:R-:W-:-:S06]  /*02a0*/  @!P4 IMAD.WIDE.U32 R14, R9, 0x4, R4 ;  /* 0x00000004090ec825 */ /* 0x002fcc00078e0004 */
[----:B------:R-:W0:Y:S01]  /*02b0*/  @!P6 LDC.64 R4, c[0x0][0x230] ;  /* 0x00008c00ff04eb82 */ /* 0x000e220000000a00 */
[----:B------:R-:W-:Y:S02]  /*02c0*/  IMAD.MOV.U32 R2, RZ, RZ, RZ ;  /* 0x000000ffff027224 */ /* 0x000fe400078e00ff */
[----:B------:R-:W-:Y:S02]  /*02d0*/  @!P4 IMAD.WIDE.U32 R16, R9, 0x4, R24 ;  /* 0x000000040910c825 */ /* 0x000fe400078e0018 */
[----:B------:R1:W5:Y:S02]  /*02e0*/  @!P4 LDG.E R9, desc[UR4][R14.64] ;  /* 0x000000040e09c981 */ /* 0x000364000c1e1900 */
[----:B------:R-:W-:Y:S02]  /*02f0*/  VIADD R20, R7, 0x80 ;  /* 0x0000008007147836 */ /* 0x000fe40000000000 */
[----:B------:R2:W5:Y:S01]  /*0300*/  @!P4 LDG.E R2, desc[UR4][R16.64] ;  /* 0x000000041002c981 */ /* 0x000562000c1e1900 */
[----:B-1----:R-:W-:-:S02]  /*0310*/  @!P6 IMAD R15, R0, 0x200, R7 ;  /* 0x00000200000fe824 */ /* 0x002fc400078e0207 */
[----:B------:R-:W-:Y:S02]  /*0320*/  IMAD.MOV.U32 R19, RZ, RZ, RZ ;  /* 0x000000ffff137224 */ /* 0x000fe400078e00ff */
[----:B0-----:R-:W-:Y:S01]  /*0330*/  @!P6 IMAD.WIDE.U32 R4, R15, 0x4, R4 ;  /* 0x000000040f04e825 */ /* 0x001fe200078e0004 */
[----:B------:R-:W-:Y:S02]  /*0340*/  MOV R13, R7 ;  /* 0x00000007000d7202 */ /* 0x000fe40000000f00 */
[----:B------:R-:W-:Y:S01]  /*0350*/  @!P6 MOV R13, R20 ;  /* 0x00000014000de202 */ /* 0x000fe20000000f00 */
[----:B------:R-:W-:Y:S01]  /*0360*/  HFMA2.MMA R7, -RZ, RZ, 0, 0 ;  /* 0x00000000ff077435 */ /* 0x000fe200000001ff */
[----:B------:R-:W-:Y:S01]  /*0370*/  BSSY B0, `(.L_x_2462) ;  /* 0x000001d000007945 */ /* 0x000fe20003800000 */
[C---:B----4-:R-:W-:Y:S02]  /*0380*/  FSETP.GEU.FTZ.AND P1, PT, R18.reuse, 3, PT ;  /* 0x404000001200780b */ /* 0x050fe40003f3e000 */
[----:B------:R-:W-:-:S04]  /*0390*/  FSETP.GT.FTZ.AND P0, PT, R18, -3, PT ;  /* 0xc04000001200780b */ /* 0x000fc80003f14000 */
[----:B------:R-:W-:Y:S01]  /*03a0*/  PLOP3.LUT P0, PT, P0, P1, PT, 0x20, 0x0 ;  /* 0x000000000000781c */ /* 0x000fe20000702470 */
[----:B--2---:R-:W-:-:S05]  /*03b0*/  @!P6 FMUL.FTZ R22, R10, 0.16666667163372039795 ;  /* 0x3e2aaaab0a16e820 */ /* 0x004fca0000410000 */
[----:B------:R-:W-:Y:S01]  /*03c0*/  FSEL R17, R22, RZ, P0 ;  /* 0x000000ff16117208 */ /* 0x000fe20000000000 */
[----:B------:R-:W-:-:S04]  /*03d0*/  @!P2 FMUL.FTZ R19, R12, 0.16666667163372039795 ;  /* 0x3e2aaaab0c13a820 */ /* 0x000fc80000410000 */
[----:B------:R0:W-:Y:S01]  /*03e0*/  @!P6 STG.E desc[UR4][R4.64], R17 ;  /* 0x000000110400e986 */ /* 0x0001e2000c101904 */
[C---:B------:R-:W-:Y:S02]  /*03f0*/  FSETP.GEU.FTZ.AND P2, PT, R8.reuse, 3, PT ;  /* 0x404000000800780b */ /* 0x040fe40003f5e000 */
[----:B------:R-:W-:-:S04]  /*0400*/  FSETP.GT.FTZ.AND P3, PT, R8, -3, PT ;  /* 0xc04000000800780b */ /* 0x000fc80003f74000 */
[----:B------:R-:W-:Y:S02]  /*0410*/  PLOP3.LUT P2, PT, P3, P2, PT, 0x20, 0x0 ;  /* 0x000000000000781c */ /* 0x000fe40001f44470 */
[----:B------:R-:W-:Y:S02]  /*0420*/  ISETP.GE.AND P3, PT, R13, R6, PT ;  /* 0x000000060d00720c */ /* 0x000fe40003f66270 */
[C---:B------:R-:W-:Y:S02]  /*0430*/  FSETP.GEU.FTZ.AND P1, PT, R11.reuse, 3, PT ;  /* 0x404000000b00780b */ /* 0x040fe40003f3e000 */
[----:B------:R-:W-:-:S04]  /*0440*/  FSETP.GT.FTZ.AND P0, PT, R11, -3, PT ;  /* 0xc04000000b00780b */ /* 0x000fc80003f14000 */
[----:B------:R-:W-:Y:S01]  /*0450*/  PLOP3.LUT P0, PT, P0, P1, PT, 0x20, 0x0 ;  /* 0x000000000000781c */ /* 0x000fe20000702470 */
[----:B---3--:R-:W-:Y:S01]  /*0460*/  @!P5 FMUL.FTZ R7, R3, 0.16666667163372039795 ;  /* 0x3e2aaaab0307d820 */ /* 0x008fe20000410000 */
[----:B------:R-:W-:-:S04]  /*0470*/  FSEL R19, R19, RZ, P2 ;  /* 0x000000ff13137208 */ /* 0x000fc80001000000 */
[----:B------:R-:W-:Y:S01]  /*0480*/  FSEL R7, R7, RZ, P0 ;  /* 0x000000ff07077208 */ /* 0x000fe20000000000 */
[----:B0-----:R-:W-:Y:S06]  /*0490*/  @P3 BRA `(.L_x_2463) ;  /* 0x0000000000283947 */ /* 0x001fec0003800000 */
[----:B------:R-:W0:Y:S01]  /*04a0*/  LDC.64 R10, c[0x0][0x230] ;  /* 0x00008c00ff0a7b82 */ /* 0x000e220000000a00 */
[----:B------:R-:W-:Y:S01]  /*04b0*/  IMAD R5, R0, 0x200, R13 ;  /* 0x0000020000057824 */ /* 0x000fe200078e020d */
[----:B------:R-:W-:-:S04]  /*04c0*/  IADD3 R13, R13, 0x80, RZ ;  /* 0x000000800d0d7810 */ /* 0x000fc80007ffe0ff */
[----:B------:R-:W-:-:S13]  /*04d0*/  ISETP.GE.AND P0, PT, R13, R6, PT ;  /* 0x000000060d00720c */ /* 0x000fda0003f06270 */
[----:B------:R-:W-:Y:S01]  /*04e0*/  @!P0 IMAD R3, R0, 0x200, R13 ;  /* 0x0000020000038824 */ /* 0x000fe200078e020d */
[----:B------:R-:W-:Y:S01]  /*04f0*/  @!P0 IADD3 R13, R13, 0x80, RZ ;  /* 0x000000800d0d8810 */ /* 0x000fe20007ffe0ff */
[----:B0-----:R-:W-:-:S04]  /*0500*/  IMAD.WIDE.U32 R4, R5, 0x4, R10 ;  /* 0x0000000405047825 */ /* 0x001fc800078e000a */
[----:B------:R-:W-:Y:S01]  /*0510*/  @!P0 IMAD.WIDE.U32 R10, R3, 0x4, R10 ;  /* 0x00000004030a8825 */ /* 0x000fe200078e000a */
[----:B------:R0:W-:Y:S04]  /*0520*/  STG.E desc[UR4][R4.64], R19 ;  /* 0x0000001304007986 */ /* 0x0001e8000c101904 */
[----:B------:R0:W-:Y:S02]  /*0530*/  @!P0 STG.E desc[UR4][R10.64], R7 ;  /* 0x000000070a008986 */ /* 0x0001e4000c101904 */
.L_x_2463:
[----:B------:R-:W-:Y:S05]  /*0540*/  BSYNC B0 ;  /* 0x0000000000007941 */ /* 0x000fea0003800000 */
.L_x_2462:
[----:B------:R-:W-:-:S13]  /*0550*/  ISETP.GE.AND P0, PT, R13, R6, PT ;  /* 0x000000060d00720c */ /* 0x000fda0003f06270 */
[----:B------:R-:W-:Y:S05]  /*0560*/  @P0 EXIT ;  /* 0x000000000000094d */ /* 0x000fea0003800000 */
[----:B0-----:R-:W0:Y:S01]  /*0570*/  LDC.64 R4, c[0x0][0x230] ;  /* 0x00008c00ff047b82 */ /* 0x001e220000000a00 */
[C---:B-----5:R-:W-:Y:S01]  /*0580*/  FSETP.GEU.FTZ.AND P1, PT, R2.reuse, 3, PT ;  /* 0x404000000200780b */ /* 0x060fe20003f3e000 */
[----:B------:R-:W-:Y:S01]  /*0590*/  IMAD.MOV.U32 R3, RZ, RZ, RZ ;  /* 0x000000ffff037224 */ /* 0x000fe200078e00ff */
[----:B------:R-:W-:Y:S01]  /*05a0*/  FSETP.GT.FTZ.AND P0, PT, R2, -3, PT ;  /* 0xc04000000200780b */ /* 0x000fe20003f14000 */
[----:B------:R-:W-:Y:S01]  /*05b0*/  @!P4 FMUL.FTZ R3, R9, 0.16666667163372039795 ;  /* 0x3e2aaaab0903c820 */ /* 0x000fe20000410000 */
[----:B------:R-:W-:Y:S02]  /*05c0*/  LEA R13, R0, R13, 0x9 ;  /* 0x0000000d000d7211 */ /* 0x000fe400078e48ff */
[----:B------:R-:W-:-:S04]  /*05d0*/  PLOP3.LUT P0, PT, P0, P1, PT, 0x20, 0x0 ;  /* 0x000000000000781c */ /* 0x000fc80000702470 */
[----:B------:R-:W-:Y:S01]  /*05e0*/  FSEL R7, R3, RZ, P0 ;  /* 0x000000ff03077208 */ /* 0x000fe20000000000 */
[----:B0-----:R-:W-:-:S05]  /*05f0*/  IMAD.WIDE.U32 R2, R13, 0x4, R4 ;  /* 0x000000040d027825 */ /* 0x001fca00078e0004 */
[----:B------:R-:W-:Y:S01]  /*0600*/  STG.E desc[UR4][R2.64], R7 ;  /* 0x0000000702007986 */ /* 0x000fe2000c101904 */
[----:B------:R-:W-:Y:S05]  /*0610*/  EXIT ;  /* 0x000000000000794d */ /* 0x000fea0003800000 */
.L_x_2464:
        /* <DEDUP_REMOVED lines=14> */
.L_x_5831:


//--------------------- .text._ZN2at6native29vectorized_elementwise_kernelILi2EZZZNS0_68_GLOBAL__N__08176361_30_ActivationHardsigmoidKernel_cu_f5210f67_354627hardsigmoid_backward_kernelERNS_18TensorIteratorBaseEENKUlvE_clEvENKUlvE0_clEvEUlffE_St5arrayIPcLm3EEEEviT0_T1_ --------------------------
	.section	.text._ZN2at6native29vectorized_elementwise_kernelILi2EZZZNS0_68_GLOBAL__N__08176361_30_ActivationHardsigmoidKernel_cu_f5210f67_354627hardsigmoid_backward_kernelERNS_18TensorIteratorBaseEENKUlvE_clEvENKUlvE0_clEvEUlffE_St5arrayIPcLm3EEEEviT0_T1_,"ax",@progbits
	.align	128
        .global         _ZN2at6native29vectorized_elementwise_kernelILi2EZZZNS0_68_GLOBAL__N__08176361_30_ActivationHardsigmoidKernel_cu_f5210f67_354627hardsigmoid_backward_kernelERNS_18TensorIteratorBaseEENKUlvE_clEvENKUlvE0_clEvEUlffE_St5arrayIPcLm3EEEEviT0_T1_
        .type           _ZN2at6native29vectorized_elementwise_kernelILi2EZZZNS0_68_GLOBAL__N__08176361_30_ActivationHardsigmoidKernel_cu_f5210f67_354627hardsigmoid_backward_kernelERNS_18TensorIteratorBaseEENKUlvE_clEvENKUlvE0_clEvEUlffE_St5arrayIPcLm3EEEEviT0_T1_,@function
        .size           _ZN2at6native29vectorized_elementwise_kernelILi2EZZZNS0_68_GLOBAL__N__08176361_30_ActivationHardsigmoidKernel_cu_f5210f67_354627hardsigmoid_backward_kernelERNS_18TensorIteratorBaseEENKUlvE_clEvENKUlvE0_clEvEUlffE_St5arrayIPcLm3EEEEviT0_T1_,(.L_x_5832 - _ZN2at6native29vectorized_elementwise_kernelILi2EZZZNS0_68_GLOBAL__N__08176361_30_ActivationHardsigmoidKernel_cu_f5210f67_354627hardsigmoid_backward_kernelERNS_18TensorIteratorBaseEENKUlvE_clEvENKUlvE0_clEvEUlffE_St5arrayIPcLm3EEEEviT0_T1_)
        .other          _ZN2at6native29vectorized_elementwise_kernelILi2EZZZNS0_68_GLOBAL__N__08176361_30_ActivationHardsigmoidKernel_cu_f5210f67_354627hardsigmoid_backward_kernelERNS_18TensorIteratorBaseEENKUlvE_clEvENKUlvE0_clEvEUlffE_St5arrayIPcLm3EEEEviT0_T1_,@"STO_CUDA_ENTRY STV_DEFAULT"
_ZN2at6native29vectorized_elementwise_kernelILi2EZZZNS0_68_GLOBAL__N__08176361_30_ActivationHardsigmoidKernel_cu_f5210f67_354627hardsigmoid_backward_kernelERNS_18TensorIteratorBaseEENKUlvE_clEvENKUlvE0_clEvEUlffE_St5arrayIPcLm3EEEEviT0_T1_:
.text._ZN2at6native29vectorized_elementwise_kernelILi2EZZZNS0_68_GLOBAL__N__08176361_30_ActivationHardsigmoidKernel_cu_f5210f67_354627hardsigmoid_backward_kernelERNS_18TensorIteratorBaseEENKUlvE_clEvENKUlvE0_clEvEUlffE_St5arrayIPcLm3EEEEviT0_T1_:
        /* <DEDUP_REMOVED lines=10> */
[----:B------:R-:W2:Y:S08]  /*00a0*/  LDC.64 R6, c[0x0][0x238] ;  /* 0x00008e00ff067b82 */ /* 0x000eb00000000a00 */
[----:B------:R-:W3:Y:S01]  /*00b0*/  LDC.64 R18, c[0x0][0x230] ;  /* 0x00008c00ff127b82 */ /* 0x000ee20000000a00 */
[----:B-1----:R-:W-:-:S04]  /*00c0*/  IMAD.WIDE R4, R0, 0x4, R4 ;  /* 0x0000000400047825 */ /* 0x002fc800078e0204 */
[----:B0-----:R-:W-:-:S04]  /*00d0*/  IMAD.WIDE.U32 R16, R2, 0x8, R4 ;  /* 0x0000000802107825 */ /* 0x001fc800078e0004 */
[----:B--2---:R-:W-:Y:S01]  /*00e0*/  IMAD.WIDE R4, R0, 0x4, R6 ;  /* 0x0000000400047825 */ /* 0x004fe200078e0206 */
[----:B------:R-:W2:Y:S04]  /*00f0*/  LDG.E.64 R24, desc[UR4][R16.64] ;  /* 0x0000000410187981 */ /* 0x000ea8000c1e1b00 */
[----:B------:R-:W4:Y:S01]  /*0100*/  LDG.E.64 R22, desc[UR4][R16.64+0x400] ;  /* 0x0004000410167981 */ /* 0x000f22000c1e1b00 */
[----:B------:R-:W-:-:S03]  /*0110*/  IMAD.WIDE.U32 R14, R2, 0x8, R4 ;  /* 0x00000008020e7825 */ /* 0x000fc600078e0004 */
[----:B------:R-:W5:Y:S04]  /*0120*/  LDG.E.64 R6, desc[UR4][R16.64+0x800] ;  /* 0x0008000410067981 */ /* 0x000f68000c1e1b00 */
[----:B------:R-:W4:Y:S04]  /*0130*/  LDG.E.64 R20, desc[UR4][R14.64] ;  /* 0x000000040e147981 */ /* 0x000f28000c1e1b00 */
[----:B------:R3:W5:Y:S04]  /*0140*/  LDG.E.64 R10, desc[UR4][R16.64+0xc00] ;  /* 0x000c0004100a7981 */ /* 0x000768000c1e1b00 */
[----:B------:R-:W5:Y:S04]  /*0150*/  LDG.E.64 R8, desc[UR4][R14.64+0x400] ;  /* 0x000400040e087981 */ /* 0x000f68000c1e1b00 */
[----:B------:R-:W5:Y:S04]  /*0160*/  LDG.E.64 R4, desc[UR4][R14.64+0x800] ;  /* 0x000800040e047981 */ /* 0x000f68000c1e1b00 */
[----:B------:R4:W5:Y:S01]  /*0170*/  LDG.E.64 R12, desc[UR4][R14.64+0xc00] ;  /* 0x000c00040e0c7981 */ /* 0x000962000c1e1b00 */
[----:B---3--:R-:W-:-:S04]  /*0180*/  IMAD.WIDE.U32 R16, R0, 0x4, R18 ;  /* 0x0000000400107825 */ /* 0x008fc800078e0012 */
[----:B------:R-:W-:Y:S01]  /*0190*/  IMAD.WIDE R2, R2, 0x8, R16 ;  /* 0x0000000802027825 */ /* 0x000fe200078e0210 */
[C---:B--2---:R-:W-:Y:S02]  /*01a0*/  FSETP.GT.FTZ.AND P1, PT, R25.reuse, -3, PT ;  /* 0xc04000001900780b */ /* 0x044fe40003f34000 */
[----:B------:R-:W-:Y:S02]  /*01b0*/  FSETP.GEU.FTZ.AND P4, PT, R25, 3, PT ;  /* 0x404000001900780b */ /* 0x000fe40003f9e000 */
[C---:B------:R-:W-:Y:S02]  /*01c0*/  FSETP.GT.FTZ.AND P2, PT, R24.reuse, -3, PT ;  /* 0xc04000001800780b */ /* 0x040fe40003f54000 */
[----:B------:R-:W-:Y:S02]  /*01d0*/  FSETP.GEU.FTZ.AND P6, PT, R24, 3, PT ;  /* 0x404000001800780b */ /* 0x000fe40003fde000 */
[----:B------:R-:W-:Y:S01]  /*01e0*/  PLOP3.LUT P1, PT, P1, P4, PT, 0x20, 0x0 ;  /* 0x000000000000781c */ /* 0x000fe20000f28470 */
[----:B----4-:R-:W-:Y:S01]  /*01f0*/  FMUL.FTZ R15, R21, 0.16666667163372039795 ;  /* 0x3e2aaaab150f7820 */ /* 0x010fe20000410000 */
[----:B------:R-:W-:Y:S01]  /*0200*/  PLOP3.LUT P2, PT, P2, P6, PT, 0x20, 0x0 ;  /* 0x000000000000781c */ /* 0x000fe2000174c470 */
[----:B------:R-:W-:Y:S01]  /*0210*/  FMUL.FTZ R14, R20, 0.16666667163372039795 ;  /* 0x3e2aaaab140e7820 */ /* 0x000fe20000410000 */
[----:B------:R-:W-:-:S02]  /*0220*/  FSETP.GT.FTZ.AND P3, PT, R22, -3, PT ;  /* 0xc04000001600780b */ /* 0x000fc40003f74000 */
[----:B------:R-:W-:Y:S02]  /*0230*/  FSEL R15, R15, RZ, P1 ;  /* 0x000000ff0f0f7208 */ /* 0x000fe40000800000 */
[----:B------:R-:W-:Y:S02]  /*0240*/  FSETP.GEU.FTZ.AND P0, PT, R22, 3, PT ;  /* 0x404000001600780b */ /* 0x000fe40003f1e000 */
[C---:B------:R-:W-:Y:S02]  /*0250*/  FSETP.GT.FTZ.AND P5, PT, R23.reuse, -3, PT ;  /* 0xc04000001700780b */ /* 0x040fe40003fb4000 */
[----:B------:R-:W-:Y:S02]  /*0260*/  FSETP.GEU.FTZ.AND P6, PT, R23, 3, PT ;  /* 0x404000001700780b */ /* 0x000fe40003fde000 */
[C---:B-----5:R-:W-:Y:S02]  /*0270*/  FSETP.GT.FTZ.AND P4, PT, R6.reuse, -3, PT ;  /* 0xc04000000600780b */ /* 0x060fe40003f94000 */
[----:B------:R-:W-:-:S02]  /*0280*/  FSETP.GEU.FTZ.AND P1, PT, R6, 3, PT ;  /* 0x404000000600780b */ /* 0x000fc40003f3e000 */
[----:B------:R-:W-:Y:S02]  /*0290*/  FSEL R14, R14, RZ, P2 ;  /* 0x000000ff0e0e7208 */ /* 0x000fe40001000000 */
[----:B------:R-:W-:Y:S02]  /*02a0*/  PLOP3.LUT P3, PT, P3, P0, PT, 0x20, 0x0 ;  /* 0x000000000000781c */ /* 0x000fe40001f60470 */
[----:B------:R-:W-:Y:S02]  /*02b0*/  PLOP3.LUT P5, PT, P5, P6, PT, 0x20, 0x0 ;  /* 0x000000000000781c */ /* 0x000fe40002fac470 */
[----:B------:R-:W-:Y:S02]  /*02c0*/  PLOP3.LUT P4, PT, P4, P1, PT, 0x20, 0x0 ;  /* 0x000000000000781c */ /* 0x000fe40002782470 */
[C---:B------:R-:W-:Y:S02]  /*02d0*/  FSETP.GT.FTZ.AND P2, PT, R7.reuse, -3, PT ;  /* 0xc04000000700780b */ /* 0x040fe40003f54000 */
[----:B------:R-:W-:-:S02]  /*02e0*/  FSETP.GEU.FTZ.AND P0, PT, R7, 3, PT ;  /* 0x404000000700780b */ /* 0x000fc40003f1e000 */
[C---:B------:R-:W-:Y:S02]  /*02f0*/  FSETP.GT.FTZ.AND P6, PT, R10.reuse, -3, PT ;  /* 0xc04000000a00780b */ /* 0x040fe40003fd4000 */
[----:B------:R-:W-:Y:S02]  /*0300*/  FSETP.GEU.FTZ.AND P1, PT, R10, 3, PT ;  /* 0x404000000a00780b */ /* 0x000fe40003f3e000 */
[----:B------:R-:W-:Y:S02]  /*0310*/  PLOP3.LUT P0, PT, P2, P0, PT, 0x20, 0x0 ;  /* 0x000000000000781c */ /* 0x000fe40001700470 */
[----:B------:R-:W-:Y:S02]  /*0320*/  PLOP3.LUT P1, PT, P6, P1, PT, 0x20, 0x0 ;  /* 0x000000000000781c */ /* 0x000fe40003722470 */
[C---:B------:R-:W-:Y:S02]  /*0330*/  FSETP.GT.FTZ.AND P2, PT, R11.reuse, -3, PT ;  /* 0xc04000000b00780b */ /* 0x040fe40003f54000 */
[----:B------:R-:W-:Y:S01]  /*0340*/  FSETP.GEU.FTZ.AND P6, PT, R11, 3, PT ;  /* 0x404000000b00780b */ /* 0x000fe20003fde000 */
        /* <DEDUP_REMOVED lines=13> */
[----:B------:R-:W-:Y:S04]  /*0420*/  STG.E.64 desc[UR4][R2.64], R14 ;  /* 0x0000000e02007986 */ /* 0x000fe8000c101b04 */
[----:B------:R-:W-:Y:S04]  /*0430*/  STG.E.64 desc[UR4][R2.64+0x400], R8 ;  /* 0x0004000802007986 */ /* 0x000fe8000c101b04 */
[----:B------:R-:W-:Y:S04]  /*0440*/  STG.E.64 desc[UR4][R2.64+0x800], R4 ;  /* 0x0008000402007986 */ /* 0x000fe8000c101b04 */
[----:B------:R-:W-:Y:S01]  /*0450*/  STG.E.64 desc[UR4][R2.64+0xc00], R12 ;  /* 0x000c000c02007986 */ /* 0x000fe2000c101b04 */
[----:B------:R-:W-:Y:S05]  /*0460*/  EXIT ;  /* 0x000000000000794d */ /* 0x000fea0003800000 */
.L_x_2465:
[----:B------:R-:W0:Y:S02]  /*0470*/  S2R R9, SR_TID.X ;  /* 0x0000000000097919 */ /* 0x000e240000002100 */
[----:B0-----:R-:W-:Y:S01]  /*0480*/  ISETP.GE.AND P5, PT, R9, R2, PT ;  /* 0x000000020900720c */ /* 0x001fe20003fa6270 */
[----:B------:R-:W-:-:S12]  /*0490*/  IMAD.MOV.U32 R19, RZ, RZ, R9 ;  /* 0x000000ffff137224 */ /* 0x000fd800078e0009 */
[----:B------:R-:W-:Y:S01]  /*04a0*/  @!P5 IMAD.IADD R7, R0, 0x1, R19 ;  /* 0x000000010007d824 */ /* 0x000fe200078e0213 */
[----:B------:R-:W0:Y:S01]  /*04b0*/  @!P5 LDC.64 R22, c[0x0][0x240] ;  /* 0x00009000ff16db82 */ /* 0x000e220000000a00 */
[----:B------:R-:W-:-:S05]  /*04c0*/  @!P5 VIADD R19, R19, 0x80 ;  /* 0x000000801313d836 */ /* 0x000fca0000000000 */
[----:B------:R-:W-:Y:S02]  /*04d0*/  ISETP.GE.AND P4, PT, R19, R2, PT ;  /* 0x000000021300720c */ /* 0x000fe40003f86270 */
[----:B------:R-:W1:Y:S11]  /*04e0*/  @!P5 LDC.64 R14, c[0x0][0x238] ;  /* 0x00008e00ff0edb82 */ /* 0x000e760000000a00 */
[----:B------:R-:W2:Y:S01]  /*04f0*/  @!P4 LDC.64 R4, c[0x0][0x238] ;  /* 0x00008e00ff04cb82 */ /* 0x000ea20000000a00 */
[----:B------:R-:W-:-:S07]  /*0500*/  @!P4 IMAD.IADD R11, R0, 0x1, R19 ;  /* 0x00000001000bc824 */ /* 0x000fce00078e0213 */
[----:B------:R-:W3:Y:S01]  /*0510*/  @!P4 LDC.64 R12, c[0x0][0x240] ;  /* 0x00009000ff0ccb82 */ /* 0x000ee20000000a00 */
[----:B--2---:R-:W-:-:S05]  /*0520*/  @!P4 IMAD.WIDE.U32 R4, R11, 0x4, R4 ;  /* 0x000000040b04c825 */ /* 0x004fca00078e0004 */
[----:B------:R2:W4:Y:S01]  /*0530*/  @!P4 LDG.E R3, desc[UR4][R4.64] ;  /* 0x000000040403c981 */ /* 0x000522000c1e1900 */
[----:B------:R-:W-:Y:S02]  /*0540*/  @!P4 VIADD R19, R19, 0x80 ;  /* 0x000000801313c836 */ /* 0x000fe40000000000 */
[----:B---3--:R-:W-:-:S03]  /*0550*/  @!P4 IMAD.WIDE.U32 R12, R11, 0x4, R12 ;  /* 0x000000040b0cc825 */ /* 0x008fc600078e000c */
[----:B------:R-:W-:Y:S01]  /*0560*/  ISETP.GE.AND P0, PT, R19, R2, PT ;  /* 0x000000021300720c */ /* 0x000fe20003f06270 */
[----:B------:R-:W-:Y:S02]  /*0570*/  IMAD.MOV.U32 R6, RZ, RZ, RZ ;  /* 0x000000ffff067224 */ /* 0x000fe400078e00ff */
[----:B0-----:R-:W-:Y:S01]  /*0580*/  @!P5 IMAD.WIDE.U32 R22, R7, 0x4, R22 ;  /* 0x000000040716d825 */ /* 0x001fe200078e0016 */
[----:B--2---:R-:W-:-:S04]  /*0590*/  CS2R R4, SRZ ;  /* 0x0000000000047805 */ /* 0x004fc8000001ff00 */
[----:B------:R0:W2:Y:S01]  /*05a0*/  @!P5 LDG.E R6, desc[UR4][R22.64] ;  /* 0x000000041606d981 */ /* 0x0000a2000c1e1900 */
[----:B------:R-:W-:-:S03]  /*05b0*/  IMAD.MOV.U32 R20, RZ, RZ, RZ ;  /* 0x000000ffff147224 */ /* 0x000fc600078e00ff */
[----:B------:R3:W5:Y:S01]  /*05c0*/  @!P4 LDG.E R5, desc[UR4][R12.64] ;  /* 0x000000040c05c981 */ /* 0x000762000c1e1900 */
[----:B------:R-:W-:Y:S01]  /*05d0*/  @!P0 IMAD.IADD R26, R0, 0x1, R19 ;  /* 0x00000001001a8824 */ /* 0x000fe200078e0213 */
[----:B------:R-:W1:Y:S01]  /*05e0*/  @!P0 LDC.64 R24, c[0x0][0x240] ;  /* 0x00009000ff188b82 */ /* 0x000e620000000a00 */
[----:B------:R-:W-:-:S05]  /*05f0*/  @!P0 VIADD R19, R19, 0x80 ;  /* 0x0000008013138836 */ /* 0x000fca0000000000 */
[C---:B------:R-:W-:Y:S02]  /*0600*/  ISETP.GE.AND P1, PT, R19.reuse, R2, PT ;  /* 0x000000021300720c */ /* 0x040fe40003f26270 */
[----:B0-----:R-:W0:Y:S11]  /*0610*/  @!P0 LDC.64 R22, c[0x0][0x238] ;  /* 0x00008e00ff168b82 */ /* 0x001e360000000a00 */
[----:B------:R-:W-:Y:S01]  /*0620*/  @!P1 IMAD.IADD R18, R0, 0x1, R19 ;  /* 0x0000000100129824 */ /* 0x000fe200078e0213 */
[----:B------:R-:W0:Y:S01]  /*0630*/  @!P1 LDC.64 R16, c[0x0][0x240] ;  /* 0x00009000ff109b82 */ /* 0x000e220000000a00 */
[----:B------:R-:W-:-:S02]  /*0640*/  @!P1 VIADD R19, R19, 0x80 ;  /* 0x0000008013139836 */ /* 0x000fc40000000000 */
[----:B-1----:R-:W-:-:S03]  /*0650*/  @!P0 IMAD.WIDE.U32 R24, R26, 0x4, R24 ;  /* 0x000000041a188825 */ /* 0x002fc600078e0018 */
[C---:B------:R-:W-:Y:S02]  /*0660*/  ISETP.GE.AND P2, PT, R19.reuse, R2, PT ;  /* 0x000000021300720c */ /* 0x040fe40003f46270 */
[----:B---3--:R-:W1:Y:S01]  /*0670*/  @!P1 LDC.64 R12, c[0x0][0x238] ;  /* 0x00008e00ff0c9b82 */ /* 0x008e620000000a00 */
[----:B------:R3:W5:Y:S10]  /*0680*/  @!P0 LDG.E R4, desc[UR4][R24.64] ;  /* 0x0000000418048981 */ /* 0x000774000c1e1900 */
[----:B------:R-:W-:Y:S01]  /*0690*/  @!P2 IMAD.IADD R21, R0, 0x1, R19 ;  /* 0x000000010015a824 */ /* 0x000fe200078e0213 */
[----:B------:R-:W0:Y:S01]  /*06a0*/  @!P2 LDC.64 R10, c[0x0][0x240] ;  /* 0x00009000ff0aab82 */ /* 0x000e220000000a00 */
[----:B------:R-:W-:-:S05]  /*06b0*/  @!P2 VIADD R19, R19, 0x80 ;  /* 0x000000801313a836 */ /* 0x000fca0000000000 */
[----:B------:R-:W-:Y:S01]  /*06c0*/  ISETP.GE.AND P3, PT, R19, R2, PT ;  /* 0x000000021300720c */ /* 0x000fe20003f66270 */
[----:B------:R-:W-:Y:S01]  /*06d0*/  @!P5 IMAD.WIDE.U32 R14, R7, 0x4, R14 ;  /* 0x00000004070ed825 */ /* 0x000fe200078e000e */
[----:B---3--:R-:W3:Y:S04]  /*06e0*/  @!P2 LDC.64 R24, c[0x0][0x238] ;  /* 0x00008e00ff18ab82 */ /* 0x008ee80000000a00 */
[----:B------:R1:W2:Y:S07]  /*06f0*/  @!P5 LDG.E R7, desc[UR4][R14.64] ;  /* 0x000000040e07d981 */ /* 0x0002ae000c1e1900 */
[----:B------:R-:W-:-:S02]  /*0700*/  @!P3 IMAD.IADD R29, R0, 0x1, R19 ;  /* 0x00000001001db824 */ /* 0x000fc400078e0213 */
[----:B------:R-:W-:Y:S01]  /*0710*/  @!P3 VIADD R19, R19, 0x80 ;  /* 0x000000801313b836 */ /* 0x000fe20000000000 */
[----:B-1----:R-:W1:Y:S04]  /*0720*/  @!P3 LDC.64 R14, c[0x0][0x238] ;  /* 0x00008e00ff0ebb82 */ /* 0x002e680000000a00 */
[----:B------:R-:W-:-:S13]  /*0730*/  ISETP.GE.AND P6, PT, R19, R2, PT ;  /* 0x000000021300720c */ /* 0x000fda0003fc6270 */
[----:B------:R-:W-:Y:S02]  /*0740*/  @!P6 IMAD.IADD R27, R0, 0x1, R19 ;  /* 0x00000001001be824 */ /* 0x000fe400078e0213 */
[----:B------:R-:W-:Y:S02]  /*0750*/  @!P6 VIADD R19, R19, 0x80 ;  /* 0x000000801313e836 */ /* 0x000fe40000000000 */
[----:B0-----:R-:W-:-:S04]  /*0760*/  @!P2 IMAD.WIDE.U32 R10, R21, 0x4, R10 ;  /* 0x00000004150aa825 */ /* 0x001fc800078e000a */
[----:B------:R-:W-:Y:S02]  /*0770*/  IMAD.MOV.U32 R8, RZ, RZ, RZ ;  /* 0x000000ffff087224 */ /* 0x000fe400078e00ff */
[----:B------:R-:W-:-:S05]  /*0780*/  @!P1 IMAD.WIDE.U32 R16, R18, 0x4, R16 ;  /* 0x0000000412109825 */ /* 0x000fca00078e0010 */
[----:B------:R0:W5:Y:S01]  /*0790*/  @!P1 LDG.E R8, desc[UR4][R16.64] ;  /* 0x0000000410089981 */ /* 0x000162000c1e1900 */
[----:B------:R-:W-:-:S04]  /*07a0*/  @!P0 IMAD.WIDE.U32 R22, R26, 0x4, R22 ;  /* 0x000000041a168825 */ /* 0x000fc800078e0016 */
[----:B------:R-:W-:Y:S02]  /*07b0*/  @!P1 IMAD.WIDE.U32 R12, R18, 0x4, R12 ;  /* 0x00000004120c9825 */ /* 0x000fe400078e000c */
[----:B------:R-:W5:Y:S01]  /*07c0*/  @!P0 LDG.E R22, desc[UR4][R22.64] ;  /* 0x0000000416168981 */ /* 0x000f62000c1e1900 */
[----:B0-----:R-:W0:Y:S01]  /*07d0*/  @!P6 LDC.64 R16, c[0x0][0x238] ;  /* 0x00008e00ff10eb82 */ /* 0x001e220000000a00 */
[----:B---3--:R-:W-:-:S05]  /*07e0*/  @!P2 IMAD.WIDE.U32 R24, R21, 0x4, R24 ;  /* 0x000000041518a825 */ /* 0x008fca00078e0018 */
[----:B------:R-:W3:Y:S01]  /*07f0*/  @!P2 LDG.E R21, desc[UR4][R24.64] ;  /* 0x000000041815a981 */ /* 0x000ee2000c1e1900 */
[----:B-1----:R-:W-:-:S03]  /*0800*/  @!P3 IMAD.WIDE.U32 R14, R29, 0x4, R14 ;  /* 0x000000041d0eb825 */ /* 0x002fc600078e000e */
[----:B------:R1:W3:Y:S04]  /*0810*/  @!P1 LDG.E R23, desc[UR4][R12.64] ;  /* 0x000000040c179981 */ /* 0x0002e8000c1e1900 */
[----:B------:R-:W3:Y:S01]  /*0820*/  @!P3 LDG.E R24, desc[UR4][R14.64] ;  /* 0x000000040e18b981 */ /* 0x000ee2000c1e1900 */
[----:B-1----:R-:W1:Y:S01]  /*0830*/  @!P3 LDC.64 R12, c[0x0][0x240] ;  /* 0x00009000ff0cbb82 */ /* 0x002e620000000a00 */
[----:B0-----:R-:W-:-:S06]  /*0840*/  @!P6 IMAD.WIDE.U32 R16, R27, 0x4, R16 ;  /* 0x000000041b10e825 */ /* 0x001fcc00078e0010 */
[----:B------:R0:W3:Y:S01]  /*0850*/  @!P6 LDG.E R16, desc[UR4][R16.64] ;  /* 0x000000041010e981 */ /* 0x0000e2000c1e1900 */
[----:B------:R-:W-:Y:S02]  /*0860*/  IMAD.MOV.U32 R28, RZ, RZ, RZ ;  /* 0x000000ffff1c7224 */ /* 0x000fe400078e00ff */
[----:B0-----:R-:W-:Y:S02]  /*0870*/  IMAD.MOV.U32 R17, RZ, RZ, RZ ;  /* 0x000000ffff117224 */ /* 0x001fe400078e00ff */
[----:B-1----:R-:W-:-:S05]  /*0880*/  @!P3 IMAD.WIDE.U32 R12, R29, 0x4, R12 ;  /* 0x000000041d0cb825 */ /* 0x002fca00078e000c */
[----:B------:R-:W3:Y:S01]  /*0890*/  @!P3 LDG.E R28, desc[UR4][R12.64] ;  /* 0x000000040c1cb981 */ /* 0x000ee2000c1e1900 */
[----:B----4-:R-:W-:Y:S01]  /*08a0*/  @!P4 FMUL.FTZ R20, R3, 0.16666667163372039795 ;  /* 0x3e2aaaab0314c820 */ /* 0x010fe20000410000 */
[----:B------:R-:W-:Y:S01]  /*08b0*/  ISETP.GE.AND P4, PT, R19, R2, PT ;  /* 0x000000021300720c */ /* 0x000fe20003f86270 */
[----:B------:R-:W-:-:S06]  /*08c0*/  IMAD.MOV.U32 R3, RZ, RZ, RZ ;  /* 0x000000ffff037224 */ /* 0x000fcc00078e00ff */
[----:B------:R0:W4:Y:S06]  /*08d0*/  @!P2 LDG.E R3, desc[UR4][R10.64] ;  /* 0x000000040a03a981 */ /* 0x00012c000c1e1900 */
[----:B0-----:R-:W0:Y:S01]  /*08e0*/  @!P4 LDC.64 R10, c[0x0][0x238] ;  /* 0x00008e00ff0acb82 */ /* 0x001e220000000a00 */
[----:B------:R-:W-:-:S07]  /*08f0*/  @!P4 IADD3 R25, R0, R19, RZ ;  /* 0x000000130019c210 */ /* 0x000fce0007ffe0ff */
[----:B------:R-:W1:Y:S01]  /*0900*/  @!P6 LDC.64 R18, c[0x0][0x240] ;  /* 0x00009000ff12eb82 */ /* 0x000e620000000a00 */
[----:B0-----:R-:W-:-:S07]  /*0910*/  @!P4 IMAD.WIDE.U32 R14, R25, 0x4, R10 ;  /* 0x00000004190ec825 */ /* 0x001fce00078e000a */
[----:B------:R-:W0:Y:S01]  /*0920*/  @!P4 LDC.64 R10, c[0x0][0x240] ;  /* 0x00009000ff0acb82 */ /* 0x000e220000000a00 */
[----:B------:R0:W4:Y:S01]  /*0930*/  @!P4 LDG.E R26, desc[UR4][R14.64] ;  /* 0x000000040e1ac981 */ /* 0x000122000c1e1900 */
[----:B-1----:R-:W-:-:S04]  /*0940*/  @!P6 IMAD.WIDE.U32 R18, R27, 0x4, R18 ;  /* 0x000000041b12e825 */ /* 0x002fc800078e0012 */
[----:B------:R-:W-:-:S06]  /*0950*/  IMAD.MOV.U32 R27, RZ, RZ, RZ ;  /* 0x000000ffff1b7224 */ /* 0x000fcc00078e00ff */
[----:B------:R-:W4:Y:S01]  /*0960*/  @!P6 LDG.E R27, desc[UR4][R18.64] ;  /* 0x00000004121be981 */ /* 0x000f22000c1e1900 */
[----:B0-----:R-:W-:-:S05]  /*0970*/  @!P4 IMAD.WIDE.U32 R10, R25, 0x4, R10 ;  /* 0x00000004190ac825 */ /* 0x001fca00078e000a */
[----:B------:R0:W4:Y:S01]  /*0980*/  @!P4 LDG.E R17, desc[UR4][R10.64] ;  /* 0x000000040a11c981 */ /* 0x000122000c1e1900 */
[----:B------:R-:W-:Y:S01]  /*0990*/  CS2R R14, SRZ ;  /* 0x00000000000e7805 */ /* 0x000fe2000001ff00 */
[----:B------:R-:W-:Y:S02]  /*09a0*/  IMAD.MOV.U32 R25, RZ, RZ, RZ ;  /* 0x000000ffff197224 */ /* 0x000fe400078e00ff */
[----:B--2---:R-:W-:Y:S01]  /*09b0*/  @!P5 FMUL.FTZ R25, R7, 0.16666667163372039795 ;  /* 0x3e2aaaab0719d820 */ /* 0x004fe20000410000 */
[----:B------:R-:W-:Y:S02]  /*09c0*/  CS2R R12, SRZ ;  /* 0x00000000000c7805 */ /* 0x000fe4000001ff00 */
[----:B0-----:R-:W-:Y:S01]  /*09d0*/  CS2R R10, SRZ ;  /* 0x00000000000a7805 */ /* 0x001fe2000001ff00 */
[----:B-----5:R-:W-:Y:S01]  /*09e0*/  @!P0 FMUL.FTZ R15, R22, 0.16666667163372039795 ;  /* 0x3e2aaaab160f8820 */ /* 0x020fe20000410000 */
[C---:B------:R-:W-:Y:S01]  /*09f0*/  FSETP.GEU.FTZ.AND P0, PT, R6.reuse, 3, PT ;  /* 0x404000000600780b */ /* 0x040fe20003f1e000 */
[----:B---3--:R-:W-:Y:S01]  /*0a00*/  @!P1 FMUL.FTZ R14, R23, 0.16666667163372039795 ;  /* 0x3e2aaaab170e9820 */ /* 0x008fe20000410000 */
[----:B------:R-:W-:-:S02]  /*0a10*/  FSETP.GT.FTZ.AND P1, PT, R6, -3, PT ;  /* 0xc04000000600780b */ /* 0x000fc40003f34000 */
[----:B------:R-:W0:Y:S01]  /*0a20*/  @!P5 LDC.64 R6, c[0x0][0x230] ;  /* 0x00008c00ff06db82 */ /* 0x000e220000000a00 */
[----:B------:R-:W-:Y:S01]  /*0a30*/  @!P2 FMUL.FTZ R13, R21, 0.16666667163372039795 ;  /* 0x3e2aaaab150da820 */ /* 0x000fe20000410000 */
[C---:B------:R-:W-:Y:S01]  /*0a40*/  FSETP.GEU.FTZ.AND P2, PT, R5.reuse, 3, PT ;  /* 0x404000000500780b */ /* 0x040fe20003f5e000 */
[----:B------:R-:W-:Y:S01]  /*0a50*/  @!P3 FMUL.FTZ R12, R24, 0.16666667163372039795 ;  /* 0x3e2aaaab180cb820 */ /* 0x000fe20000410000 */
[----:B------:R-:W-:Y:S01]  /*0a60*/  FSETP.GT.FTZ.AND P3, PT, R5, -3, PT ;  /* 0xc04000000500780b */ /* 0x000fe20003f74000 */
[----:B------:R-:W-:-:S03]  /*0a70*/  @!P5 IMAD.IADD R5, R0, 0x1, R9 ;  /* 0x000000010005d824 */ /* 0x000fc600078e0209 */
[----:B------:R-:W-:Y:S01]  /*0a80*/  PLOP3.LUT P2, PT, P3, P2, PT, 0x20, 0x0 ;  /* 0x000000000000781c */ /* 0x000fe20001f44470 */
[----:B------:R-:W-:Y:S01]  /*0a90*/  @!P6 FMUL.FTZ R10, R16, 0.16666667163372039795 ;  /* 0x3e2aaaab100ae820 */ /* 0x000fe20000410000 */
[----:B------:R-:W-:Y:S02]  /*0aa0*/  PLOP3.LUT P6, PT, P1, P0, PT, 0x20, 0x0 ;  /* 0x000000000000781c */ /* 0x000fe40000fc0470 */
[C---:B------:R-:W-:Y:S02]  /*0ab0*/  FSETP.GEU.FTZ.AND P0, PT, R4.reuse, 3, PT ;  /* 0x404000000400780b */ /* 0x040fe40003f1e000 */
[----:B------:R-:W-:Y:S01]  /*0ac0*/  FSETP.GT.FTZ.AND P1, PT, R4, -3, PT ;  /* 0xc04000000400780b */ /* 0x000fe20003f34000 */
[----:B------:R-:W-:Y:S01]  /*0ad0*/  VIADD R4, R9, 0x80 ;  /* 0x0000008009047836 */ /* 0x000fe20000000000 */
[----:B------:R-:W-:Y:S01]  /*0ae0*/  FSEL R25, R25, RZ, P6 ;  /* 0x000000ff19197208 */ /* 0x000fe20003000000 */
[----:B0-----:R-:W-:Y:S01]  /*0af0*/  @!P5 IMAD.WIDE.U32 R6, R5, 0x4, R6 ;  /* 0x000000040506d825 */ /* 0x001fe200078e0006 */
[----:B------:R-:W-:-:S03]  /*0b00*/  PLOP3.LUT P3, PT, P1, P0, PT, 0x20, 0x0 ;  /* 0x000000000000781c */ /* 0x000fc60000f60470 */
[----:B------:R-:W-:Y:S01]  /*0b10*/  @!P5 IMAD.MOV.U32 R9, RZ, RZ, R4 ;  /* 0x000000ffff09d224 */ /* 0x000fe200078e0004 */
[----:B------:R-:W-:Y:S01]  /*0b20*/  FSETP.GT.FTZ.AND P6, PT, R8, -3, PT ;  /* 0xc04000000800780b */ /* 0x000fe20003fd4000 */
[----:B------:R0:W-:Y:S01]  /*0b30*/  @!P5 STG.E desc[UR4][R6.64], R25 ;  /* 0x000000190600d986 */ /* 0x0001e2000c101904 */
[----:B------:R-:W-:Y:S02]  /*0b40*/  FSEL R20, R20, RZ, P2 ;  /* 0x000000ff14147208 */ /* 0x000fe40001000000 */
[----:B------:R-:W-:Y:S02]  /*0b50*/  ISETP.GE.AND P5, PT, R9, R2, PT ;  /* 0x000000020900720c */ /* 0x000fe40003fa6270 */
[----:B------:R-:W-:Y:S01]  /*0b60*/  FSETP.GEU.FTZ.AND P2, PT, R28, 3, PT ;  /* 0x404000001c00780b */ /* 0x000fe20003f5e000 */
[----:B------:R-:W-:Y:S04]  /*0b70*/  BSSY B0, `(.L_x_2466) ;  /* 0x0000040000007945 */ /* 0x000fe80003800000 */
[----:B------:R-:W-:Y:S01]  /*0b80*/  BSSY B1, `(.L_x_2467) ;  /* 0x0000038000017945 */ /* 0x000fe20003800000 */
[----:B----4-:R-:W-:-:S02]  /*0b90*/  FSETP.GEU.FTZ.AND P0, PT, R3, 3, PT ;  /* 0x404000000300780b */ /* 0x010fc40003f1e000 */
[----:B------:R-:W-:Y:S02]  /*0ba0*/  FSETP.GT.FTZ.AND P1, PT, R3, -3, PT ;  /* 0xc04000000300780b */ /* 0x000fe40003f34000 */
[----:B------:R-:W-:Y:S02]  /*0bb0*/  FSEL R3, R15, RZ, P3 ;  /* 0x000000ff0f037208 */ /* 0x000fe40001800000 */
[----:B------:R-:W-:Y:S02]  /*0bc0*/  PLOP3.LUT P0, PT, P1, P0, PT, 0x20, 0x0 ;  /* 0x000000000000781c */ /* 0x000fe40000f00470 */
[----:B------:R-:W-:-:S04]  /*0bd0*/  FSETP.GT.FTZ.AND P3, PT, R28, -3, PT ;  /* 0xc04000001c00780b */ /* 0x000fc80003f74000 */
[----:B------:R-:W-:Y:S02]  /*0be0*/  PLOP3.LUT P2, PT, P3, P2, PT, 0x20, 0x0 ;  /* 0x000000000000781c */ /* 0x000fe40001f44470 */
[----:B------:R-:W-:Y:S02]  /*0bf0*/  FSEL R13, R13, RZ, P0 ;  /* 0x000000ff0d0d7208 */ /* 0x000fe40000000000 */
[----:B------:R-:W-:Y:S01]  /*0c00*/  FSEL R12, R12, RZ, P2 ;  /* 0x000000ff0c0c7208 */ /* 0x000fe20001000000 */
[----:B------:R-:W-:Y:S01]  /*0c10*/  @!P4 FMUL.FTZ R11, R26, 0.16666667163372039795 ;  /* 0x3e2aaaab1a0bc820 */ /* 0x000fe20000410000 */
[----:B------:R-:W-:-:S04]  /*0c20*/  FSETP.GEU.FTZ.AND P4, PT, R8, 3, PT ;  /* 0x404000000800780b */ /* 0x000fc80003f9e000 */
[----:B------:R-:W-:Y:S02]  /*0c30*/  PLOP3.LUT P4, PT, P6, P4, PT, 0x20, 0x0 ;  /* 0x000000000000781c */ /* 0x000fe40003788470 */
[C---:B------:R-:W-:Y:S02]  /*0c40*/  FSETP.GEU.FTZ.AND P6, PT, R27.reuse, 3, PT ;  /* 0x404000001b00780b */ /* 0x040fe40003fde000 */
[----:B------:R-:W-:-:S04]  /*0c50*/  FSETP.GT.FTZ.AND P1, PT, R27, -3, PT ;  /* 0xc04000001b00780b */ /* 0x000fc80003f34000 */
[----:B------:R-:W-:Y:S02]  /*0c60*/  PLOP3.LUT P1, PT, P1, P6, PT, 0x20, 0x0 ;  /* 0x000000000000781c */ /* 0x000fe40000f2c470 */
[C---:B------:R-:W-:Y:S02]  /*0c70*/  FSETP.GEU.FTZ.AND P6, PT, R17.reuse, 3, PT ;  /* 0x404000001100780b */ /* 0x040fe40003fde000 */
[----:B------:R-:W-:-:S04]  /*0c80*/  FSETP.GT.FTZ.AND P3, PT, R17, -3, PT ;  /* 0xc04000001100780b */ /* 0x000fc80003f74000 */
[----:B------:R-:W-:Y:S02]  /*0c90*/  PLOP3.LUT P3, PT, P3, P6, PT, 0x20, 0x0 ;  /* 0x000000000000781c */ /* 0x000fe40001f6c470 */
[----:B------:R-:W-:Y:S02]  /*0ca0*/  FSEL R15, R14, RZ, P4 ;  /* 0x000000ff0e0f7208 */ /* 0x000fe40002000000 */
[----:B------:R-:W-:Y:S02]  /*0cb0*/  FSEL R5, R10, RZ, P1 ;  /* 0x000000ff0a057208 */ /* 0x000fe40000800000 */
[----:B------:R-:W-:Y:S01]  /*0cc0*/  FSEL R4, R11, RZ, P3 ;  /* 0x000000ff0b047208 */ /* 0x000fe20001800000 */
[----:B0-----:R-:W-:Y:S06]  /*0cd0*/  @P5 BRA `(.L_x_2468) ;  /* 0x0000000000305947 */ /* 0x001fec0003800000 */
[----:B------:R-:W0:Y:S01]  /*0ce0*/  LDC.64 R6, c[0x0][0x230] ;  /* 0x00008c00ff067b82 */ /* 0x000e220000000a00 */
[----:B------:R-:W-:Y:S02]  /*0cf0*/  IMAD.IADD R11, R0, 0x1, R9 ;  /* 0x00000001000b7824 */ /* 0x000fe400078e0209 */
[----:B------:R-:W-:-:S05]  /*0d00*/  VIADD R9, R9, 0x80 ;  /* 0x0000008009097836 */ /* 0x000fca0000000000 */
[----:B------:R-:W-:Y:S01]  /*0d10*/  ISETP.GE.AND P0, PT, R9, R2, PT ;  /* 0x000000020900720c */ /* 0x000fe20003f06270 */
[----:B0-----:R-:W-:-:S05]  /*0d20*/  IMAD.WIDE.U32 R6, R11, 0x4, R6 ;  /* 0x000000040b067825 */ /* 0x001fca00078e0006 */
[----:B------:R0:W-:Y:S07]  /*0d30*/  STG.E desc[UR4][R6.64], R20 ;  /* 0x0000001406007986 */ /* 0x0001ee000c101904 */
[----:B------:R-:W-:Y:S05]  /*0d40*/  @P0 BRA `(.L_x_2469) ;  /* 0x0000000000300947 */ /* 0x000fea0003800000 */
[----:B0-----:R-:W0:Y:S01]  /*0d50*/  LDC.64 R6, c[0x0][0x230] ;  /* 0x00008c00ff067b82 */ /* 0x001e220000000a00 */
[----:B------:R-:W-:Y:S01]  /*0d60*/  IMAD.IADD R11, R0, 0x1, R9 ;  /* 0x00000001000b7824 */ /* 0x000fe200078e0209 */
[----:B------:R-:W-:-:S03]  /*0d70*/  IADD3 R9, R9, 0x80, RZ ;  /* 0x0000008009097810 */ /* 0x000fc60007ffe0ff */
[----:B0-----:R-:W-:-:S05]  /*0d80*/  IMAD.WIDE.U32 R6, R11, 0x4, R6 ;  /* 0x000000040b067825 */ /* 0x001fca00078e0006 */
[----:B------:R0:W-:Y:S02]  /*0d90*/  STG.E desc[UR4][R6.64], R3 ;  /* 0x0000000306007986 */ /* 0x0001e4000c101904 */
.L_x_2468:
[----:B------:R-:W-:-:S13]  /*0da0*/  ISETP.GE.AND P0, PT, R9, R2, PT ;  /* 0x000000020900720c */ /* 0x000fda0003f06270 */
[----:B------:R-:W-:Y:S05]  /*0db0*/  @P0 BRA `(.L_x_2470) ;  /* 0x0000000000300947 */ /* 0x000fea0003800000 */
[----:B0-----:R-:W0:Y:S01]  /*0dc0*/  LDC.64 R6, c[0x0][0x230] ;  /* 0x00008c00ff067b82 */ /* 0x001e220000000a00 */
[----:B------:R-:W-:Y:S02]  /*0dd0*/  IMAD.IADD R3, R0, 0x1, R9 ;  /* 0x0000000100037824 */ /* 0x000fe400078e0209 */
[----:B------:R-:W-:Y:S02]  /*0de0*/  VIADD R9, R9, 0x80 ;  /* 0x0000008009097836 */ /* 0x000fe40000000000 */
[----:B0-----:R-:W-:-:S05]  /*0df0*/  IMAD.WIDE.U32 R6, R3, 0x4, R6 ;  /* 0x0000000403067825 */ /* 0x001fca00078e0006 */
[----:B------:R1:W-:Y:S02]  /*0e00*/  STG.E desc[UR4][R6.64], R15 ;  /* 0x0000000f06007986 */ /* 0x0003e4000c101904 */
.L_x_2469:
[----:B------:R-:W-:-:S13]  /*0e10*/  ISETP.GE.AND P0, PT, R9, R2, PT ;  /* 0x000000020900720c */ /* 0x000fda0003f06270 */
[----:B------:R-:W-:Y:S05]  /*0e20*/  @P0 BRA `(.L_x_2471) ;  /* 0x0000000000340947 */ /* 0x000fea0003800000 */
[----:B01----:R-:W0:Y:S01]  /*0e30*/  LDC.64 R6, c[0x0][0x230] ;  /* 0x00008c00ff067b82 */ /* 0x003e220000000a00 */
[----:B------:R-:W-:Y:S02]  /*0e40*/  IMAD.IADD R3, R0, 0x1, R9 ;  /* 0x0000000100037824 */ /* 0x000fe400078e0209 */
[----:B------:R-:W-:Y:S02]  /*0e50*/  VIADD R9, R9, 0x80 ;  /* 0x0000008009097836 */ /* 0x000fe40000000000 */
[----:B0-----:R-:W-:-:S05]  /*0e60*/  IMAD.WIDE.U32 R6, R3, 0x4, R6 ;  /* 0x0000000403067825 */ /* 0x001fca00078e0006 */
[----:B------:R1:W-:Y:S02]  /*0e70*/  STG.E desc[UR4][R6.64], R13 ;  /* 0x0000000d06007986 */ /* 0x0003e4000c101904 */
.L_x_2470:
[----:B------:R-:W-:-:S13]  /*0e80*/  ISETP.GE.AND P0, PT, R9, R2, PT ;  /* 0x000000020900720c */ /* 0x000fda0003f06270 */
[----:B------:R-:W-:Y:S05]  /*0e90*/  @P0 BREAK B1 ;  /* 0x0000000000010942 */ /* 0x000fea0003800000 */
[----:B------:R-:W-:Y:S05]  /*0ea0*/  @P0 BRA `(.L_x_2472) ;  /* 0x0000000000300947 */ /* 0x000fea0003800000 */
[----:B01----:R-:W0:Y:S01]  /*0eb0*/  LDC.64 R6, c[0x0][0x230] ;  /* 0x00008c00ff067b82 */ /* 0x003e220000000a00 */
[----:B------:R-:W-:Y:S02]  /*0ec0*/  IMAD.IADD R3, R0, 0x1, R9 ;  /* 0x0000000100037824 */ /* 0x000fe400078e0209 */
[----:B------:R-:W-:Y:S02]  /*0ed0*/  VIADD R9, R9, 0x80 ;  /* 0x0000008009097836 */ /* 0x000fe40000000000 */
[----:B0-----:R-:W-:-:S05]  /*0ee0*/  IMAD.WIDE.U32 R6, R3, 0x4, R6 ;  /* 0x0000000403067825 */ /* 0x001fca00078e0006 */
[----:B------:R2:W-:Y:S02]  /*0ef0*/  STG.E desc[UR4][R6.64], R12 ;  /* 0x0000000c06007986 */ /* 0x0005e4000c101904 */
.L_x_2471:
[----:B------:R-:W-:Y:S05]  /*0f00*/  BSYNC B1 ;  /* 0x0000000000017941 */ /* 0x000fea0003800000 */
.L_x_2467:
[----:B------:R-:W-:-:S13]  /*0f10*/  ISETP.GE.AND P0, PT, R9, R2, PT ;  /* 0x000000020900720c */ /* 0x000fda0003f06270 */
[----:B012---:R-:W0:Y:S01]  /*0f20*/  @!P0 LDC.64 R6, c[0x0][0x230] ;  /* 0x00008c00ff068b82 */ /* 0x007e220000000a00 */
[----:B------:R-:W-:Y:S02]  /*0f30*/  @!P0 IMAD.IADD R3, R0, 0x1, R9 ;  /* 0x0000000100038824 */ /* 0x000fe400078e0209 */
[----:B------:R-:W-:Y:S02]  /*0f40*/  @!P0 VIADD R9, R9, 0x80 ;  /* 0x0000008009098836 */ /* 0x000fe40000000000 */
[----:B0-----:R-:W-:-:S05]  /*0f50*/  @!P0 IMAD.WIDE.U32 R6, R3, 0x4, R6 ;  /* 0x0000000403068825 */ /* 0x001fca00078e0006 */
[----:B------:R2:W-:Y:S02]  /*0f60*/  @!P0 STG.E desc[UR4][R6.64], R5 ;  /* 0x0000000506008986 */ /* 0x0005e4000c101904 */
.L_x_2472:
[----:B------:R-:W-:Y:S05]  /*0f70*/  BSYNC B0 ;  /* 0x0000000000007941 */ /* 0x000fea0003800000 */
.L_x_2466:
[----:B------:R-:W-:Y:S05]  /*0f80*/  WARPSYNC.ALL ;  /* 0x0000000000007948 */ /* 0x000fea0003800000 */
[----:B------:R-:W-:-:S13]  /*0f90*/  ISETP.GE.AND P0, PT, R9, R2, PT ;  /* 0x000000020900720c */ /* 0x000fda0003f06270 */
[----:B------:R-:W-:Y:S05]  /*0fa0*/  @P0 EXIT ;  /* 0x000000000000094d */ /* 0x000fea0003800000 */
[----:B0-----:R-:W0:Y:S01]  /*0fb0*/  LDC.64 R2, c[0x0][0x230] ;  /* 0x00008c00ff027b82 */ /* 0x001e220000000a00 */
[----:B------:R-:W-:-:S04]  /*0fc0*/  IMAD.IADD R9, R0, 0x1, R9 ;  /* 0x0000000100097824 */ /* 0x000fc800078e0209 */
[----:B0-----:R-:W-:-:S05]  /*0fd0*/  IMAD.WIDE.U32 R2, R9, 0x4, R2 ;  /* 0x0000000409027825 */ /* 0x001fca00078e0002 */
[----:B------:R-:W-:Y:S01]  /*0fe0*/  STG.E desc[UR4][R2.64], R4 ;  /* 0x0000000402007986 */ /* 0x000fe2000c101904 */
[----:B------:R-:W-:Y:S05]  /*0ff0*/  EXIT ;  /* 0x000000000000794d */ /* 0x000fea0003800000 */
.L_x_2473:
        /* <DEDUP_REMOVED lines=16> */
.L_x_5832:


//--------------------- .text._ZN2at6native29vectorized_elementwise_kernelILi4EZZZNS0_68_GLOBAL__N__08176361_30_ActivationHardsigmoidKernel_cu_f5210f67_354627hardsigmoid_backward_kernelERNS_18TensorIteratorBaseEENKUlvE_clEvENKUlvE0_clEvEUlffE_St5arrayIPcLm3EEEEviT0_T1_ --------------------------
	.section	.text._ZN2at6native29vectorized_elementwise_kernelILi4EZZZNS0_68_GLOBAL__N__08176361_30_ActivationHardsigmoidKernel_cu_f5210f67_354627hardsigmoid_backward_kernelERNS_18TensorIteratorBaseEENKUlvE_clEvENKUlvE0_clEvEUlffE_St5arrayIPcLm3EEEEviT0_T1_,"ax",@progbits
	.align	128
        .global         _ZN2at6native29vectorized_elementwise_kernelILi4EZZZNS0_68_GLOBAL__N__08176361_30_ActivationHardsigmoidKernel_cu_f5210f67_354627hardsigmoid_backward_kernelERNS_18TensorIteratorBaseEENKUlvE_clEvENKUlvE0_clEvEUlffE_St5arrayIPcLm3EEEEviT0_T1_
        .type           _ZN2at6native29vectorized_elementwise_kernelILi4EZZZNS0_68_GLOBAL__N__08176361_30_ActivationHardsigmoidKernel_cu_f5210f67_354627hardsigmoid_backward_kernelERNS_18TensorIteratorBaseEENKUlvE_clEvENKUlvE0_clEvEUlffE_St5arrayIPcLm3EEEEviT0_T1_,@function
        .size           _ZN2at6native29vectorized_elementwise_kernelILi4EZZZNS0_68_GLOBAL__N__08176361_30_ActivationHardsigmoidKernel_cu_f5210f67_354627hardsigmoid_backward_kernelERNS_18TensorIteratorBaseEENKUlvE_clEvENKUlvE0_clEvEUlffE_St5arrayIPcLm3EEEEviT0_T1_,(.L_x_5833 - _ZN2at6native29vectorized_elementwise_kernelILi4EZZZNS0_68_GLOBAL__N__08176361_30_ActivationHardsigmoidKernel_cu_f5210f67_354627hardsigmoid_backward_kernelERNS_18TensorIteratorBaseEENKUlvE_clEvENKUlvE0_clEvEUlffE_St5arrayIPcLm3EEEEviT0_T1_)
        .other          _ZN2at6native29vectorized_elementwise_kernelILi4EZZZNS0_68_GLOBAL__N__08176361_30_ActivationHardsigmoidKernel_cu_f5210f67_354627hardsigmoid_backward_kernelERNS_18TensorIteratorBaseEENKUlvE_clEvENKUlvE0_clEvEUlffE_St5arrayIPcLm3EEEEviT0_T1_,@"STO_CUDA_ENTRY STV_DEFAULT"
_ZN2at6native29vectorized_elementwise_kernelILi4EZZZNS0_68_GLOBAL__N__08176361_30_ActivationHardsigmoidKernel_cu_f5210f67_354627hardsigmoid_backward_kernelERNS_18TensorIteratorBaseEENKUlvE_clEvENKUlvE0_clEvEUlffE_St5arrayIPcLm3EEEEviT0_T1_:
.text._ZN2at6native29vectorized_elementwise_kernelILi4EZZZNS0_68_GLOBAL__N__08176361_30_ActivationHardsigmoidKernel_cu_f5210f67_354627hardsigmoid_backward_kernelERNS_18TensorIteratorBaseEENKUlvE_clEvENKUlvE0_clEvEUlffE_St5arrayIPcLm3EEEEviT0_T1_:
        /* <DEDUP_REMOVED lines=15> */
[----:B------:R-:W2:Y:S03]  /*00f0*/  LDG.E.128 R16, desc[UR4][R24.64] ;  /* 0x0000000418107981 */ /* 0x000ea6000c1e1d00 */
[----:B------:R-:W-:Y:S02]  /*0100*/  IMAD.WIDE.U32 R22, R2, 0x10, R4 ;  /* 0x0000001002167825 */ /* 0x000fe400078e0004 */
[----:B------:R-:W4:Y:S04]  /*0110*/  LDG.E.128 R4, desc[UR4][R24.64+0x800] ;  /* 0x0008000418047981 */ /* 0x000f28000c1e1d00 */
[----:B------:R-:W5:Y:S04]  /*0120*/  LDG.E.128 R12, desc[UR4][R22.64] ;  /* 0x00000004160c7981 */ /* 0x000f68000c1e1d00 */
[----:B------:R-:W4:Y:S01]  /*0130*/  LDG.E.128 R8, desc[UR4][R22.64+0x800] ;  /* 0x0008000416087981 */ /* 0x000f22000c1e1d00 */
[----:B---3--:R-:W-:-:S04]  /*0140*/  IMAD.WIDE.U32 R20, R0, 0x4, R20 ;  /* 0x0000000400147825 */ /* 0x008fc800078e0014 */
[----:B------:R-:W-:Y:S01]  /*0150*/  IMAD.WIDE R20, R2, 0x10, R20 ;  /* 0x0000001002147825 */ /* 0x000fe200078e0214 */
[C---:B--2---:R-:W-:Y:S02]  /*0160*/  FSETP.GT.FTZ.AND P1, PT, R16.reuse, -3, PT ;  /* 0xc04000001000780b */ /* 0x044fe40003f34000 */
[----:B------:R-:W-:Y:S02]  /*0170*/  FSETP.GEU.FTZ.AND P5, PT, R16, 3, PT ;  /* 0x404000001000780b */ /* 0x000fe40003fbe000 */
[C---:B------:R-:W-:Y:S02]  /*0180*/  FSETP.GT.FTZ.AND P0, PT, R17.reuse, -3, PT ;  /* 0xc04000001100780b */ /* 0x040fe40003f14000 */
[----:B------:R-:W-:Y:S02]  /*0190*/  FSETP.GEU.FTZ.AND P2, PT, R17, 3, PT ;  /* 0x404000001100780b */ /* 0x000fe40003f5e000 */
[C---:B------:R-:W-:Y:S02]  /*01a0*/  FSETP.GT.FTZ.AND P4, PT, R18.reuse, -3, PT ;  /* 0xc04000001200780b */ /* 0x040fe40003f94000 */
[----:B------:R-:W-:-:S02]  /*01b0*/  FSETP.GEU.FTZ.AND P3, PT, R18, 3, PT ;  /* 0x404000001200780b */ /* 0x000fc40003f7e000 */
[----:B------:R-:W-:Y:S02]  /*01c0*/  PLOP3.LUT P1, PT, P1, P5, PT, 0x20, 0x0 ;  /* 0x000000000000781c */ /* 0x000fe40000f2a470 */
[C---:B------:R-:W-:Y:S02]  /*01d0*/  FSETP.GT.FTZ.AND P6, PT, R19.reuse, -3, PT ;  /* 0xc04000001300780b */ /* 0x040fe40003fd4000 */
[----:B------:R-:W-:Y:S01]  /*01e0*/  FSETP.GEU.FTZ.AND P5, PT, R19, 3, PT ;  /* 0x404000001300780b */ /* 0x000fe20003fbe000 */
[----:B-----5:R-:W-:Y:S01]  /*01f0*/  FMUL.FTZ R15, R15, 0.16666667163372039795 ;  /* 0x3e2aaaab0f0f7820 */ /* 0x020fe20000410000 */
[----:B------:R-:W-:Y:S01]  /*0200*/  FMUL.FTZ R14, R14, 0.16666667163372039795 ;  /* 0x3e2aaaab0e0e7820 */ /* 0x000fe20000410000 */
[----:B------:R-:W-:Y:S02]  /*0210*/  PLOP3.LUT P0, PT, P0, P2, PT, 0x20, 0x0 ;  /* 0x000000000000781c */ /* 0x000fe40000704470 */
[----:B------:R-:W-:Y:S02]  /*0220*/  PLOP3.LUT P3, PT, P4, P3, PT, 0x20, 0x0 ;  /* 0x000000000000781c */ /* 0x000fe40002766470 */
[----:B----4-:R-:W-:-:S02]  /*0230*/  FSETP.GT.FTZ.AND P2, PT, R4, -3, PT ;  /* 0xc04000000400780b */ /* 0x010fc40003f54000 */
[----:B------:R-:W-:Y:S02]  /*0240*/  PLOP3.LUT P6, PT, P6, P5, PT, 0x20, 0x0 ;  /* 0x000000000000781c */ /* 0x000fe400037ca470 */
[----:B------:R-:W-:Y:S02]  /*0250*/  FSETP.GEU.FTZ.AND P4, PT, R4, 3, PT ;  /* 0x404000000400780b */ /* 0x000fe40003f9e000 */
[----:B------:R-:W-:Y:S02]  /*0260*/  FSEL R15, R15, RZ, P6 ;  /* 0x000000ff0f0f7208 */ /* 0x000fe40003000000 */
[----:B------:R-:W-:Y:S02]  /*0270*/  FSEL R14, R14, RZ, P3 ;  /* 0x000000ff0e0e7208 */ /* 0x000fe40001800000 */
[----:B------:R-:W-:Y:S02]  /*0280*/  PLOP3.LUT P4, PT, P2, P4, PT, 0x20, 0x0 ;  /* 0x000000000000781c */ /* 0x000fe40001788470 */
[----:B------:R-:W-:-:S02]  /*0290*/  FSETP.GT.FTZ.AND P5, PT, R5, -3, PT ;  /* 0xc04000000500780b */ /* 0x000fc40003fb4000 */
[----:B------:R-:W-:Y:S02]  /*02a0*/  FSETP.GEU.FTZ.AND P6, PT, R5, 3, PT ;  /* 0x404000000500780b */ /* 0x000fe40003fde000 */
[C---:B------:R-:W-:Y:S02]  /*02b0*/  FSETP.GT.FTZ.AND P3, PT, R6.reuse, -3, PT ;  /* 0xc04000000600780b */ /* 0x040fe40003f74000 */
[----:B------:R-:W-:Y:S02]  /*02c0*/  FSETP.GEU.FTZ.AND P2, PT, R6, 3, PT ;  /* 0x404000000600780b */ /* 0x000fe40003f5e000 */
[----:B------:R-:W-:Y:S02]  /*02d0*/  PLOP3.LUT P5, PT, P5, P6, PT, 0x20, 0x0 ;  /* 0x000000000000781c */ /* 0x000fe40002fac470 */
[----:B------:R-:W-:Y:S02]  /*02e0*/  PLOP3.LUT P2, PT, P3, P2, PT, 0x20, 0x0 ;  /* 0x000000000000781c */ /* 0x000fe40001f44470 */
[----:B------:R-:W-:-:S02]  /*02f0*/  FSETP.GT.FTZ.AND P6, PT, R7, -3, PT ;  /* 0xc04000000700780b */ /* 0x000fc40003fd4000 */
[----:B------:R-:W-:Y:S01]  /*0300*/  FSETP.GEU.FTZ.AND P3, PT, R7, 3, PT ;  /* 0x404000000700780b */ /* 0x000fe20003f7e000 */
[----:B------:R-:W-:Y:S01]  /*0310*/  FMUL.FTZ R13, R13, 0.16666667163372039795 ;  /* 0x3e2aaaab0d0d7820 */ /* 0x000fe20000410000 */
[----:B------:R-:W-:Y:S01]  /*0320*/  FMUL.FTZ R12, R12, 0.16666667163372039795 ;  /* 0x3e2aaaab0c0c7820 */ /* 0x000fe20000410000 */
[----:B------:R-:W-:Y:S01]  /*0330*/  FMUL.FTZ R8, R8, 0.16666667163372039795 ;  /* 0x3e2aaaab08087820 */ /* 0x000fe20000410000 */
[----:B------:R-:W-:Y:S01]  /*0340*/  FMUL.FTZ R9, R9, 0.16666667163372039795 ;  /* 0x3e2aaaab09097820 */ /* 0x000fe20000410000 */
[----:B------:R-:W-:Y:S01]  /*0350*/  FMUL.FTZ R10, R10, 0.16666667163372039795 ;  /* 0x3e2aaaab0a0a7820 */ /* 0x000fe20000410000 */
[----:B------:R-:W-:Y:S01]  /*0360*/  FMUL.FTZ R11, R11, 0.16666667163372039795 ;  /* 0x3e2aaaab0b0b7820 */ /* 0x000fe20000410000 */
[----:B------:R-:W-:Y:S02]  /*0370*/  PLOP3.LUT P6, PT, P6, P3, PT, 0x20, 0x0 ;  /* 0x000000000000781c */ /* 0x000fe400037c6470 */
[----:B------:R-:W-:Y:S02]  /*0380*/  FSEL R13, R13, RZ, P0 ;  /* 0x000000ff0d0d7208 */ /* 0x000fe40000000000 */
[----:B------:R-:W-:-:S02]  /*0390*/  FSEL R12, R12, RZ, P1 ;  /* 0x000000ff0c0c7208 */ /* 0x000fc40000800000 */
[----:B------:R-:W-:Y:S02]  /*03a0*/  FSEL R8, R8, RZ, P4 ;  /* 0x000000ff08087208 */ /* 0x000fe40002000000 */
[----:B------:R-:W-:Y:S02]  /*03b0*/  FSEL R9, R9, RZ, P5 ;  /* 0x000000ff09097208 */ /* 0x000fe40002800000 */
[----:B------:R-:W-:Y:S02]  /*03c0*/  FSEL R10, R10, RZ, P2 ;  /* 0x000000ff0a0a7208 */ /* 0x000fe40001000000 */
[----:B------:R-:W-:Y:S01]  /*03d0*/  FSEL R11, R11, RZ, P6 ;  /* 0x000000ff0b0b7208 */ /* 0x000fe20003000000 */
[----:B------:R-:W-:Y:S04]  /*03e0*/  STG.E.128 desc[UR4][R20.64], R12 ;  /* 0x0000000c14007986 */ /* 0x000fe8000c101d04 */
[----:B------:R-:W-:Y:S01]  /*03f0*/  STG.E.128 desc[UR4][R20.64+0x800], R8 ;  /* 0x0008000814007986 */ /* 0x000fe2000c101d04 */
[----:B------:R-:W-:Y:S05]  /*0400*/  EXIT ;  /* 0x000000000000794d */ /* 0x000fea0003800000 */
.L_x_2474:
        /* <DEDUP_REMOVED lines=147> */
.L_x_2477:
[----:B------:R-:W-:-:S13]  /*0d40*/  ISETP.GE.AND P0, PT, R9, R2, PT ;  /* 0x000000020900720c */ /* 0x000fda0003f06270 */
[----:B------:R-:W-:Y:S05]  /*0d50*/  @P0 BRA `(.L_x_2479) ;  /* 0x0000000000300947 */ /* 0x000fea0003800000 */
[----:B0-----:R-:W0:Y:S01]  /*0d60*/  LDC.64 R6, c[0x0][0x230] ;  /* 0x00008c00ff067b82 */ /* 0x001e220000000a00 */
[----:B------:R-:W-:Y:S02]  /*0d70*/  IMAD.IADD R3, R0, 0x1, R9 ;  /* 0x0000000100037824 */ /* 0x000fe400078e0209 */
[----:B------:R-:W-:Y:S02]  /*0d80*/  VIADD R9, R9, 0x80 ;  /* 0x0000008009097836 */ /* 0x000fe40000000000 */
[----:B0-----:R-:W-:-:S05]  /*0d90*/  IMAD.WIDE.U32 R6, R3, 0x4, R6 ;  /* 0x0000000403067825 */ /* 0x001fca00078e0006 */
[----:B------:R1:W-:Y:S02]  /*0da0*/  STG.E desc[UR4][R6.64], R15 ;  /* 0x0000000f06007986 */ /* 0x0003e4000c101904 */
.L_x_2478:
[----:B------:R-:W-:-:S13]  /*0db0*/  ISETP.GE.AND P0, PT, R9, R2, PT ;  /* 0x000000020900720c */ /* 0x000fda0003f06270 */
[----:B------:R-:W-:Y:S05]  /*0dc0*/  @P0 BRA `(.L_x_2480) ;  /* 0x0000000000340947 */ /* 0x000fea0003800000 */
[----:B01----:R-:W0:Y:S01]  /*0dd0*/  LDC.64 R6, c[0x0][0x230] ;  /* 0x00008c00ff067b82 */ /* 0x003e220000000a00 */
[----:B------:R-:W-:Y:S02]  /*0de0*/  IMAD.IADD R3, R0, 0x1, R9 ;  /* 0x0000000100037824 */ /* 0x000fe400078e0209 */
[----:B------:R-:W-:Y:S02]  /*0df0*/  VIADD R9, R9, 0x80 ;  /* 0x0000008009097836 */ /* 0x000fe40000000000 */
[----:B0-----:R-:W-:-:S05]  /*0e00*/  IMAD.WIDE.U32 R6, R3, 0x4, R6 ;  /* 0x0000000403067825 */ /* 0x001fca00078e0006 */
[----:B------:R1:W-:Y:S02]  /*0e10*/  STG.E desc[UR4][R6.64], R13 ;  /* 0x0000000d06007986 */ /* 0x0003e4000c101904 */
.L_x_2479:
        /* <DEDUP_REMOVED lines=8> */
.L_x_2480:
[----:B------:R-:W-:Y:S05]  /*0ea0*/  BSYNC B1 ;  /* 0x0000000000017941 */ /* 0x000fea0003800000 */
.L_x_2476:
[----:B------:R-:W-:-:S13]  /*0eb0*/  ISETP.GE.AND P0, PT, R9, R2, PT ;  /* 0x000000020900720c */ /* 0x000fda0003f06270 */
[----:B012---:R-:W0:Y:S01]  /*0ec0*/  @!P0 LDC.64 R6, c[0x0][0x230] ;  /* 0x00008c00ff068b82 */ /* 0x007e220000000a00 */
[----:B------:R-:W-:Y:S02]  /*0ed0*/  @!P0 IMAD.IADD R3, R0, 0x1, R9 ;  /* 0x0000000100038824 */ /* 0x000fe400078e0209 */
[----:B------:R-:W-:Y:S02]  /*0ee0*/  @!P0 VIADD R9, R9, 0x80 ;  /* 0x0000008009098836 */ /* 0x000fe40000000000 */
[----:B0-----:R-:W-:-:S05]  /*0ef0*/  @!P0 IMAD.WIDE.U32 R6, R3, 0x4, R6 ;  /* 0x0000000403068825 */ /* 0x001fca00078e0006 */
[----:B------:R2:W-:Y:S02]  /*0f00*/  @!P0 STG.E desc[UR4][R6.64], R5 ;  /* 0x0000000506008986 */ /* 0x0005e4000c101904 */
.L_x_2481:
[----:B------:R-:W-:Y:S05]  /*0f10*/  BSYNC B0 ;  /* 0x0000000000007941 */ /* 0x000fea0003800000 */
.L_x_2475:
        /* <DEDUP_REMOVED lines=8> */
.L_x_2482:
        /* <DEDUP_REMOVED lines=14> */
.L_x_5833:


//--------------------- .text._ZN2at6native29vectorized_elementwise_kernelILi8EZZZNS0_68_GLOBAL__N__08176361_30_ActivationHardsigmoidKernel_cu_f5210f67_354627hardsigmoid_backward_kernelERNS_18TensorIteratorBaseEENKUlvE_clEvENKUlvE0_clEvEUlffE_St5arrayIPcLm3EEEEviT0_T1_ --------------------------
	.section	.text._ZN2at6native29vectorized_elementwise_kernelILi8EZZZNS0_68_GLOBAL__N__08176361_30_ActivationHardsigmoidKernel_cu_f5210f67_354627hardsigmoid_backward_kernelERNS_18TensorIteratorBaseEENKUlvE_clEvENKUlvE0_clEvEUlffE_St5arrayIPcLm3EEEEviT0_T1_,"ax",@progbits
	.align	128
        .global         _ZN2at6native29vectorized_elementwise_kernelILi8EZZZNS0_68_GLOBAL__N__08176361_30_ActivationHardsigmoidKernel_cu_f5210f67_354627hardsigmoid_backward_kernelERNS_18TensorIteratorBaseEENKUlvE_clEvENKUlvE0_clEvEUlffE_St5arrayIPcLm3EEEEviT0_T1_
        .type           _ZN2at6native29vectorized_elementwise_kernelILi8EZZZNS0_68_GLOBAL__N__08176361_30_ActivationHardsigmoidKernel_cu_f5210f67_354627hardsigmoid_backward_kernelERNS_18TensorIteratorBaseEENKUlvE_clEvENKUlvE0_clEvEUlffE_St5arrayIPcLm3EEEEviT0_T1_,@function
        .size           _ZN2at6native29vectorized_elementwise_kernelILi8EZZZNS0_68_GLOBAL__N__08176361_30_ActivationHardsigmoidKernel_cu_f5210f67_354627hardsigmoid_backward_kernelERNS_18TensorIteratorBaseEENKUlvE_clEvENKUlvE0_clEvEUlffE_St5arrayIPcLm3EEEEviT0_T1_,(.L_x_5834 - _ZN2at6native29vectorized_elementwise_kernelILi8EZZZNS0_68_GLOBAL__N__08176361_30_ActivationHardsigmoidKernel_cu_f5210f67_354627hardsigmoid_backward_kernelERNS_18TensorIteratorBaseEENKUlvE_clEvENKUlvE0_clEvEUlffE_St5arrayIPcLm3EEEEviT0_T1_)
        .other          _ZN2at6native29vectorized_elementwise_kernelILi8EZZZNS0_68_GLOBAL__N__08176361_30_ActivationHardsigmoidKernel_cu_f5210f67_354627hardsigmoid_backward_kernelERNS_18TensorIteratorBaseEENKUlvE_clEvENKUlvE0_clEvEUlffE_St5arrayIPcLm3EEEEviT0_T1_,@"STO_CUDA_ENTRY STV_DEFAULT"
_ZN2at6native29vectorized_elementwise_kernelILi8EZZZNS0_68_GLOBAL__N__08176361_30_ActivationHardsigmoidKernel_cu_f5210f67_354627hardsigmoid_backward_kernelERNS_18TensorIteratorBaseEENKUlvE_clEvENKUlvE0_clEvEUlffE_St5arrayIPcLm3EEEEviT0_T1_:
.text._ZN2at6native29vectorized_elementwise_kernelILi8EZZZNS0_68_GLOBAL__N__08176361_30_ActivationHardsigmoidKernel_cu_f5210f67_354627hardsigmoid_backward_kernelERNS_18TensorIteratorBaseEENKUlvE_clEvENKUlvE0_clEvEUlffE_St5arrayIPcLm3EEEEviT0_T1_:
        /* <DEDUP_REMOVED lines=65> */
.L_x_2483:
        /* <DEDUP_REMOVED lines=147> */
.L_x_2486:
[----:B------:R-:W-:-:S13]  /*0d40*/  ISETP.GE.AND P0, PT, R9, R2, PT ;  /* 0x000000020900720c */ /* 0x000fda0003f06270 */
[----:B------:R-:W-:Y:S05]  /*0d50*/  @P0 BRA `(.L_x_2488) ;  /* 0x0000000000300947 */ /* 0x000fea0003800000 */
[----:B0-----:R-:W0:Y:S01]  /*0d60*/  LDC.64 R6, c[0x0][0x230] ;  /* 0x00008c00ff067b82 */ /* 0x001e220000000a00 */
[----:B------:R-:W-:Y:S02]  /*0d70*/  IMAD.IADD R3, R0, 0x1, R9 ;  /* 0x0000000100037824 */ /* 0x000fe400078e0209 */
[----:B------:R-:W-:Y:S02]  /*0d80*/  VIADD R9, R9, 0x80 ;  /* 0x0000008009097836 */ /* 0x000fe40000000000 */
[----:B0-----:R-:W-:-:S05]  /*0d90*/  IMAD.WIDE.U32 R6, R3, 0x4, R6 ;  /* 0x0000000403067825 */ /* 0x001fca00078e0006 */
[----:B------:R1:W-:Y:S02]  /*0da0*/  STG.E desc[UR4][R6.64], R15 ;  /* 0x0000000f06007986 */ /* 0x0003e4000c101904 */
.L_x_2487:
[----:B------:R-:W-:-:S13]  /*0db0*/  ISETP.GE.AND P0, PT, R9, R2, PT ;  /* 0x000000020900720c */ /* 0x000fda0003f06270 */
[----:B------:R-:W-:Y:S05]  /*0dc0*/  @P0 BRA `(.L_x_2489) ;  /* 0x0000000000340947 */ /* 0x000fea0003800000 */
[----:B01----:R-:W0:Y:S01]  /*0dd0*/  LDC.64 R6, c[0x0][0x230] ;  /* 0x00008c00ff067b82 */ /* 0x003e220000000a00 */
[----:B------:R-:W-:Y:S02]  /*0de0*/  IMAD.IADD R3, R0, 0x1, R9 ;  /* 0x0000000100037824 */ /* 0x000fe400078e0209 */
[----:B------:R-:W-:Y:S02]  /*0df0*/  VIADD R9, R9, 0x80 ;  /* 0x0000008009097836 */ /* 0x000fe40000000000 */
[----:B0-----:R-:W-:-:S05]  /*0e00*/  IMAD.WIDE.U32 R6, R3, 0x4, R6 ;  /* 0x0000000403067825 */ /* 0x001fca00078e0006 */
[----:B------:R1:W-:Y:S02]  /*0e10*/  STG.E desc[UR4][R6.64], R13 ;  /* 0x0000000d06007986 */ /* 0x0003e4000c101904 */
.L_x_2488:
        /* <DEDUP_REMOVED lines=8> */
.L_x_2489:
[----:B------:R-:W-:Y:S05]  /*0ea0*/  BSYNC B1 ;  /* 0x0000000000017941 */ /* 0x000fea0003800000 */
.L_x_2485:
[----:B------:R-:W-:-:S13]  /*0eb0*/  ISETP.GE.AND P0, PT, R9, R2, PT ;  /* 0x000000020900720c */ /* 0x000fda0003f06270 */
[----:B012---:R-:W0:Y:S01]  /*0ec0*/  @!P0 LDC.64 R6, c[0x0][0x230] ;  /* 0x00008c00ff068b82 */ /* 0x007e220000000a00 */
[----:B------:R-:W-:Y:S02]  /*0ed0*/  @!P0 IMAD.IADD R3, R0, 0x1, R9 ;  /* 0x0000000100038824 */ /* 0x000fe400078e0209 */
[----:B------:R-:W-:Y:S02]  /*0ee0*/  @!P0 VIADD R9, R9, 0x80 ;  /* 0x0000008009098836 */ /* 0x000fe40000000000 */
[----:B0-----:R-:W-:-:S05]  /*0ef0*/  @!P0 IMAD.WIDE.U32 R6, R3, 0x4, R6 ;  /* 0x0000000403068825 */ /* 0x001fca00078e0006 */
[----:B------:R2:W-:Y:S02]  /*0f00*/  @!P0 STG.E desc[UR4][R6.64], R5 ;  /* 0x0000000506008986 */ /* 0x0005e4000c101904 */
.L_x_2490:
[----:B------:R-:W-:Y:S05]  /*0f10*/  BSYNC B0 ;  /* 0x0000000000007941 */ /* 0x000fea0003800000 */
.L_x_2484:
        /* <DEDUP_REMOVED lines=8> */
.L_x_2491:
        /* <DEDUP_REMOVED lines=14> */
.L_x_5834:


//--------------------- .text._ZN2at6native18elementwise_kernelILi128ELi4EZNS0_15gpu_kernel_implIZZZNS0_68_GLOBAL__N__08176361_30_ActivationHardsigmoidKernel_cu_f5210f67_354627hardsigmoid_backward_kernelERNS_18TensorIteratorBaseEENKUlvE_clEvENKUlvE_clEvEUlddE_EEvS5_RKT_EUliE_EEviT1_ --------------------------
	.section	.text._ZN2at6native18elementwise_kernelILi128ELi4EZNS0_15gpu_kernel_implIZZZNS0_68_GLOBAL__N__08176361_30_ActivationHardsigmoidKernel_cu_f5210f67_354627hardsigmoid_backward_kernelERNS_18TensorIteratorBaseEENKUlvE_clEvENKUlvE_clEvEUlddE_EEvS5_RKT_EUliE_EEviT1_,"ax",@progbits
	.align	128
        .global         _ZN2at6native18elementwise_kernelILi128ELi4EZNS0_15gpu_kernel_implIZZZNS0_68_GLOBAL__N__08176361_30_ActivationHardsigmoidKernel_cu_f5210f67_354627hardsigmoid_backward_kernelERNS_18TensorIteratorBaseEENKUlvE_clEvENKUlvE_clEvEUlddE_EEvS5_RKT_EUliE_EEviT1_
        .type           _ZN2at6native18elementwise_kernelILi128ELi4EZNS0_15gpu_kernel_implIZZZNS0_68_GLOBAL__N__08176361_30_ActivationHardsigmoidKernel_cu_f5210f67_354627hardsigmoid_backward_kernelERNS_18TensorIteratorBaseEENKUlvE_clEvENKUlvE_clEvEUlddE_EEvS5_RKT_EUliE_EEviT1_,@function
        .size           _ZN2at6native18elementwise_kernelILi128ELi4EZNS0_15gpu_kernel_implIZZZNS0_68_GLOBAL__N__08176361_30_ActivationHardsigmoidKernel_cu_f5210f67_354627hardsigmoid_backward_kernelERNS_18TensorIteratorBaseEENKUlvE_clEvENKUlvE_clEvEUlddE_EEvS5_RKT_EUliE_EEviT1_,(.L_x_5835 - _ZN2at6native18elementwise_kernelILi128ELi4EZNS0_15gpu_kernel_implIZZZNS0_68_GLOBAL__N__08176361_30_ActivationHardsigmoidKernel_cu_f5210f67_354627hardsigmoid_backward_kernelERNS_18TensorIteratorBaseEENKUlvE_clEvENKUlvE_clEvEUlddE_EEvS5_RKT_EUliE_EEviT1_)
        .other          _ZN2at6native18elementwise_kernelILi128ELi4EZNS0_15gpu_kernel_implIZZZNS0_68_GLOBAL__N__08176361_30_ActivationHardsigmoidKernel_cu_f5210f67_354627hardsigmoid_backward_kernelERNS_18TensorIteratorBaseEENKUlvE_clEvENKUlvE_clEvEUlddE_EEvS5_RKT_EUliE_EEviT1_,@"STO_CUDA_ENTRY STV_DEFAULT"
_ZN2at6native18elementwise_kernelILi128ELi4EZNS0_15gpu_kernel_implIZZZNS0_68_GLOBAL__N__08176361_30_ActivationHardsigmoidKernel_cu_f5210f67_354627hardsigmoid_backward_kernelERNS_18TensorIteratorBaseEENKUlvE_clEvENKUlvE_clEvEUlddE_EEvS5_RKT_EUliE_EEviT1_:
.text._ZN2at6native18elementwise_kernelILi128ELi4EZNS0_15gpu_kernel_implIZZZNS0_68_GLOBAL__N__08176361_30_ActivationHardsigmoidKernel_cu_f5210f67_354627hardsigmoid_backward_kernelERNS_18TensorIteratorBaseEENKUlvE_clEvENKUlvE_clEvEUlddE_EEvS5_RKT_EUliE_EEviT1_:
        /* <DEDUP_REMOVED lines=364> */
[----:B------:R-:W-:-:S07]  /*16c0*/  IMAD R24, R3, UR6, R24 ;  /* 0x0000000603187c24 */ /* 0x000fce000f8e0218 */
.L_x_2494:
        /* <DEDUP_REMOVED lines=19> */
[----:B--2---:R0:W1:Y:S01]  /*1800*/  I2F.F64.S16 R18, R2 ;  /* 0x0000000200127312 */ /* 0x0040620000101c00 */
[----:B------:R-:W-:Y:S05]  /*1810*/  BRA `(.L_x_2500) ;  /* 0x0000000c007c7947 */ /* 0x000fea0003800000 */
.L_x_2498:
[----:B------:R-:W2:Y:S02]  /*1820*/  LDG.E.U8 R2, desc[UR36][R2.64] ;  /* 0x0000002402027981 */ /* 0x000ea4000c1e1100 */
[----:B--2---:R0:W1:Y:S01]  /*1830*/  I2F.F64.U16 R18, R2 ;  /* 0x0000000200127312 */ /* 0x0040620000101800 */
[----:B------:R-:W-:Y:S05]  /*1840*/  BRA `(.L_x_2500) ;  /* 0x0000000c00707947 */ /* 0x000fea0003800000 */
.L_x_2497:
[----:B------:R-:W-:-:S13]  /*1850*/  ISETP.NE.AND P0, PT, R4, 0x2, PT ;  /* 0x000000020400780c */ /* 0x000fda0003f05270 */
[----:B------:R-:W-:Y:S05]  /*1860*/  @!P0 BRA `(.L_x_2501) ;  /* 0x0000000000288947 */ /* 0x000fea0003800000 */
[----:B------:R-:W-:-:S13]  /*1870*/  ISETP.NE.AND P0, PT, R4, 0x3, PT ;  /* 0x000000030400780c */ /* 0x000fda0003f05270 */
[----:B------:R-:W-:Y:S05]  /*1880*/  @!P0 BRA `(.L_x_2502) ;  /* 0x0000000000148947 */ /* 0x000fea0003800000 */
[----:B------:R-:W-:-:S13]  /*1890*/  ISETP.NE.AND P0, PT, R4, 0x4, PT ;  /* 0x000000040400780c */ /* 0x000fda0003f05270 */
[----:B------:R-:W-:Y:S05]  /*18a0*/  @P0 BRA `(.L_x_2499) ;  /* 0x0000000800fc0947 */ /* 0x000fea0003800000 */
[----:B------:R-:W2:Y:S02]  /*18b0*/  LDG.E.64 R18, desc[UR36][R2.64] ;  /* 0x0000002402127981 */ /* 0x000ea4000c1e1b00 */
[----:B--2---:R-:W0:Y:S01]  /*18c0*/  I2F.F64.S64 R18, R18 ;  /* 0x0000001200127312 */ /* 0x004e220000301c00 */
[----:B------:R-:W-:Y:S05]  /*18d0*/  BRA `(.L_x_2500) ;  /* 0x0000000c004c7947 */ /* 0x000fea0003800000 */
.L_x_2502:
[----:B------:R-:W2:Y:S02]  /*18e0*/  LDG.E R2, desc[UR36][R2.64] ;  /* 0x0000002402027981 */ /* 0x000ea4000c1e1900 */
[----:B--2---:R0:W1:Y:S01]  /*18f0*/  I2F.F64 R18, R2 ;  /* 0x0000000200127312 */ /* 0x0040620000201c00 */
[----:B------:R-:W-:Y:S05]  /*1900*/  BRA `(.L_x_2500) ;  /* 0x0000000c00407947 */ /* 0x000fea0003800000 */
.L_x_2501:
[----:B------:R-:W2:Y:S02]  /*1910*/  LDG.E.U16 R2, desc[UR36][R2.64] ;  /* 0x0000002402027981 */ /* 0x000ea4000c1e1500 */
[----:B--2---:R0:W1:Y:S01]  /*1920*/  I2F.F64.S16 R18, R2 ;  /* 0x0000000200127312 */ /* 0x0040620000101c00 */
[----:B------:R-:W-:Y:S05]  /*1930*/  BRA `(.L_x_2500) ;  /* 0x0000000c00347947 */ /* 0x000fea0003800000 */
.L_x_2496:
[----:B------:R-:W-:-:S13]  /*1940*/  ISETP.GT.AND P0, PT, R4, 0x6, PT ;  /* 0x000000060400780c */ /* 0x000fda0003f04270 */
[----:B------:R-:W-:Y:S05]  /*1950*/  @P0 BRA `(.L_x_2503) ;  /* 0x0000000000340947 */ /* 0x000fea0003800000 */
[----:B------:R-:W-:-:S13]  /*1960*/  ISETP.NE.AND P0, PT, R4, 0x5, PT ;  /* 0x000000050400780c */ /* 0x000fda0003f05270 */
[----:B------:R-:W-:Y:S05]  /*1970*/  @!P0 BRA `(.L_x_2504) ;  /* 0x0000000000188947 */ /* 0x000fea0003800000 */
[----:B------:R-:W-:-:S13]  /*1980*/  ISETP.NE.AND P0, PT, R4, 0x6, PT ;  /* 0x000000060400780c */ /* 0x000fda0003f05270 */
[----:B------:R-:W-:Y:S05]  /*1990*/  @P0 BRA `(.L_x_2499) ;  /* 0x0000000800c00947 */ /* 0x000fea0003800000 */
[----:B------:R-:W2:Y:S02]  /*19a0*/  LDG.E R18, desc[UR36][R2.64] ;  /* 0x0000002402127981 */ /* 0x000ea4000c1e1900 */
[----:B--2---:R-:W-:-:S06]  /*19b0*/  FMUL.FTZ R18, R18, 1 ;  /* 0x3f80000012127820 */ /* 0x004fcc0000410000 */
[----:B------:R-:W0:Y:S01]  /*19c0*/  F2F.F64.F32 R18, R18 ;  /* 0x0000001200127310 */ /* 0x000e220000201800 */
[----:B------:R-:W-:Y:S05]  /*19d0*/  BRA `(.L_x_2500) ;  /* 0x0000000c000c7947 */ /* 0x000fea0003800000 */
.L_x_2504:
[----:B------:R-:W2:Y:S02]  /*19e0*/  LDG.E.U16 R0, desc[UR36][R2.64] ;  /* 0x0000002402007981 */ /* 0x000ea4000c1e1500 */
[----:B--2---:R-:W-:-:S05]  /*19f0*/  HADD2.F32 R0, -RZ, R0.H0_H0 ;  /* 0x20000000ff007230 */ /* 0x004fca0000004100 */
[----:B------:R-:W-:-:S04]  /*1a00*/  FMUL.FTZ R0, R0, 1 ;  /* 0x3f80000000007820 */ /* 0x000fc80000410000 */
[----:B------:R0:W1:Y:S01]  /*1a10*/  F2F.F64.F32 R18, R0 ;  /* 0x0000000000127310 */ /* 0x0000620000201800 */
[----:B------:R-:W-:Y:S05]  /*1a20*/  BRA `(.L_x_2500) ;  /* 0x0000000800f87947 */ /* 0x000fea0003800000 */
.L_x_2503:
[----:B------:R-:W-:-:S13]  /*1a30*/  ISETP.NE.AND P0, PT, R4, 0x7, PT ;  /* 0x000000070400780c */ /* 0x000fda0003f05270 */
[----:B------:R-:W-:Y:S05]  /*1a40*/  @!P0 BRA `(.L_x_2505) ;  /* 0x0000000000348947 */ /* 0x000fea0003800000 */
        /* <DEDUP_REMOVED lines=8> */
.L_x_2506:
[----:B------:R-:W2:Y:S02]  /*1ad0*/  LDG.E.U16 R2, desc[UR36][R2.64] ;  /* 0x0000002402027981 */ /* 0x000ea4000c1e1500 */
[----:B--2---:R-:W-:-:S05]  /*1ae0*/  HADD2.F32 R0, -RZ, R2.H0_H0 ;  /* 0x20000002ff007230 */ /* 0x004fca0000004100 */
[----:B------:R-:W-:-:S04]  /*1af0*/  FMUL.FTZ R0, R0, 1 ;  /* 0x3f80000000007820 */ /* 0x000fc80000410000 */
[----:B------:R0:W1:Y:S01]  /*1b00*/  F2F.F64.F32 R18, R0 ;  /* 0x0000000000127310 */ /* 0x0000620000201800 */
[----:B------:R-:W-:Y:S05]  /*1b10*/  BRA `(.L_x_2500) ;  /* 0x0000000800bc7947 */ /* 0x000fea0003800000 */
.L_x_2505:
[----:B------:R0:W5:Y:S01]  /*1b20*/  LDG.E.64 R18, desc[UR36][R2.64] ;  /* 0x0000002402127981 */ /* 0x000162000c1e1b00 */
[----:B------:R-:W-:Y:S05]  /*1b30*/  BRA `(.L_x_2500) ;  /* 0x0000000800b47947 */ /* 0x000fea0003800000 */
.L_x_2495:
        /* <DEDUP_REMOVED lines=8> */
[----:B------:R-:W2:Y:S01]  /*1bc0*/  LDG.E.U8 R2, desc[UR36][R2.64] ;  /* 0x0000002402027981 */ /* 0x000ea2000c1e1100 */
[----:B------:R-:W-:Y:S01]  /*1bd0*/  IMAD.MOV.U32 R18, RZ, RZ, RZ ;  /* 0x000000ffff127224 */ /* 0x000fe200078e00ff */
[----:B--2---:R-:W-:-:S04]  /*1be0*/  ISETP.NE.AND P0, PT, R2, RZ, PT ;  /* 0x000000ff0200720c */ /* 0x004fc80003f05270 */
[----:B------:R-:W-:Y:S01]  /*1bf0*/  FSEL R19, RZ, 1.875, !P0 ;  /* 0x3ff00000ff137808 */ /* 0x000fe20004000000 */
[----:B------:R-:W-:Y:S08]  /*1c00*/  BRA `(.L_x_2500) ;  /* 0x0000000800807947 */ /* 0x000ff00003800000 */
.L_x_2509:
[----:B------:R0:W5:Y:S01]  /*1c10*/  LDG.E.64 R18, desc[UR36][R2.64] ;  /* 0x0000002402127981 */ /* 0x000162000c1e1b00 */
[----:B------:R-:W-:Y:S05]  /*1c20*/  BRA `(.L_x_2500) ;  /* 0x0000000800787947 */ /* 0x000fea0003800000 */
.L_x_2508:
        /* <DEDUP_REMOVED lines=24> */
[----:B------:R-:W-:-:S05]  /*1db0*/  LOP3.LUT R5, R5, 0x80000000, R0, 0xf8, !PT ;  /* 0x8000000005057812 */ /* 0x000fca00078ef800 */
[----:B------:R-:W-:-:S04]  /*1dc0*/  FMUL.FTZ R5, R5, 1 ;  /* 0x3f80000005057820 */ /* 0x000fc80000410000 */
[----:B------:R0:W1:Y:S01]  /*1dd0*/  F2F.F64.F32 R18, R5 ;  /* 0x0000000500127310 */ /* 0x0000620000201800 */
[----:B------:R-:W-:Y:S05]  /*1de0*/  BRA `(.L_x_2500) ;  /* 0x0000000800087947 */ /* 0x000fea0003800000 */
.L_x_2511:
        /* <DEDUP_REMOVED lines=11> */
[----:B------:R-:W-:-:S05]  /*1ea0*/  LOP3.LUT R4, R4, 0x80000000, R5, 0xf8, !PT ;  /* 0x8000000004047812 */ /* 0x000fca00078ef805 */
[----:B------:R-:W-:-:S04]  /*1eb0*/  FMUL.FTZ R4, R4, 1 ;  /* 0x3f80000004047820 */ /* 0x000fc80000410000 */
[----:B------:R0:W1:Y:S01]  /*1ec0*/  F2F.F64.F32 R18, R4 ;  /* 0x0000000400127310 */ /* 0x0000620000201800 */
[----:B------:R-:W-:Y:S05]  /*1ed0*/  BRA `(.L_x_2500) ;  /* 0x0000000400cc7947 */ /* 0x000fea0003800000 */
.L_x_2510:
[----:B------:R-:W2:Y:S02]  /*1ee0*/  LDG.E.U16 R0, desc[UR36][R2.64] ;  /* 0x0000002402007981 */ /* 0x000ea4000c1e1500 */
[----:B--2---:R-:W-:-:S04]  /*1ef0*/  IMAD.U32 R0, R0, 0x10000, RZ ;  /* 0x0001000000007824 */ /* 0x004fc800078e00ff */
[----:B------:R-:W-:-:S04]  /*1f00*/  FMUL.FTZ R0, R0, 1 ;  /* 0x3f80000000007820 */ /* 0x000fc80000410000 */
[----:B------:R0:W1:Y:S01]  /*1f10*/  F2F.F64.F32 R18, R0 ;  /* 0x0000000000127310 */ /* 0x0000620000201800 */
[----:B------:R-:W-:Y:S05]  /*1f20*/  BRA `(.L_x_2500) ;  /* 0x0000000400b87947 */ /* 0x000fea0003800000 */
.L_x_2507:
        /* <DEDUP_REMOVED lines=9> */
[----:B--2---:R0:W1:Y:S01]  /*1fc0*/  I2F.F64.U16 R18, R2 ;  /* 0x0000000200127312 */ /* 0x0040620000101800 */
[----:B------:R-:W-:Y:S05]  /*1fd0*/  BRA `(.L_x_2500) ;  /* 0x00000004008c7947 */ /* 0x000fea0003800000 */
.L_x_2514:
        /* <DEDUP_REMOVED lines=21> */
.L_x_2518:
[----:B------:R-:W-:Y:S05]  /*2130*/  BSYNC B1 ;  /* 0x0000000000017941 */ /* 0x000fea0003800000 */
.L_x_2517:
[----:B------:R-:W-:Y:S01]  /*2140*/  LEA R3, R0, 0x3b800000, 0x17 ;  /* 0x3b80000000037811 */ /* 0x000fe200078eb8ff */
[----:B------:R-:W-:-:S05]  /*2150*/  IMAD.SHL.U32 R0, R2, 0x100000, RZ ;  /* 0x0010000002007824 */ /* 0x000fca00078e00ff */
[----:B------:R-:W-:-:S07]  /*2160*/  LOP3.LUT R0, R3, R0, R4, 0xfe, !PT ;  /* 0x0000000003007212 */ /* 0x000fce00078efe04 */
.L_x_2516:
[----:B------:R-:W-:Y:S05]  /*2170*/  BSYNC B0 ;  /* 0x0000000000007941 */ /* 0x000fea0003800000 */
.L_x_2515:
[----:B------:R-:W-:-:S04]  /*2180*/  FMUL.FTZ R0, R0, 1 ;  /* 0x3f80000000007820 */ /* 0x000fc80000410000 */
[----:B------:R2:W3:Y:S01]  /*2190*/  F2F.F64.F32 R18, R0 ;  /* 0x0000000000127310 */ /* 0x0004e20000201800 */
[----:B------:R-:W-:Y:S05]  /*21a0*/  BRA `(.L_x_2500) ;  /* 0x0000000400187947 */ /* 0x000fea0003800000 */
.L_x_2513:
        /* <DEDUP_REMOVED lines=21> */
.L_x_2522:
[----:B------:R-:W-:Y:S05]  /*2300*/  BSYNC B1 ;  /* 0x0000000000017941 */ /* 0x000fea0003800000 */
.L_x_2521:
[----:B------:R-:W-:Y:S01]  /*2310*/  LEA R3, R0, 0x37800000, 0x17 ;  /* 0x3780000000037811 */ /* 0x000fe200078eb8ff */
[----:B------:R-:W-:-:S05]  /*2320*/  IMAD.SHL.U32 R0, R2, 0x200000, RZ ;  /* 0x0020000002007824 */ /* 0x000fca00078e00ff */
[----:B------:R-:W-:-:S07]  /*2330*/  LOP3.LUT R0, R3, R0, R4, 0xfe, !PT ;  /* 0x0000000003007212 */ /* 0x000fce00078efe04 */
.L_x_2520:
[----:B------:R-:W-:Y:S05]  /*2340*/  BSYNC B0 ;  /* 0x0000000000007941 */ /* 0x000fea0003800000 */
.L_x_2519:
[----:B------:R-:W-:-:S04]  /*2350*/  FMUL.FTZ R0, R0, 1 ;  /* 0x3f80000000007820 */ /* 0x000fc80000410000 */
[----:B------:R4:W0:Y:S01]  /*2360*/  F2F.F64.F32 R18, R0 ;  /* 0x0000000000127310 */ /* 0x0008220000201800 */
[----:B------:R-:W-:Y:S05]  /*2370*/  BRA `(.L_x_2500) ;  /* 0x0000000000a47947 */ /* 0x000fea0003800000 */
.L_x_2512:
        /* <DEDUP_REMOVED lines=14> */
.L_x_2526:
[----:B------:R-:W-:Y:S05]  /*2460*/  BSYNC B0 ;  /* 0x0000000000007941 */ /* 0x000fea0003800000 */
.L_x_2525:
[----:B------:R-:W-:-:S04]  /*2470*/  FMUL.FTZ R0, R0, 1 ;  /* 0x3f80000000007820 */ /* 0x000fc80000410000 */
[----:B------:R0:W1:Y:S01]  /*2480*/  F2F.F64.F32 R18, R0 ;  /* 0x0000000000127310 */ /* 0x0000620000201800 */
[----:B------:R-:W-:Y:S05]  /*2490*/  BRA `(.L_x_2500) ;  /* 0x00000000005c7947 */ /* 0x000fea0003800000 */
.L_x_2499:
[----:B------:R-:W-:Y:S01]  /*24a0*/  MOV R2, 0x0 ;  /* 0x0000000000027802 */ /* 0x000fe20000000f00 */
[----:B------:R-:W-:Y:S01]  /*24b0*/  ULDC.64 UR4, c[0x4][0x128] ;  /* 0x01004a0000047ab9 */ /* 0x000fe20000000a00 */
[----:B------:R-:W-:Y:S01]  /*24c0*/  ULDC.64 UR6, c[0x4][0x8] ;  /* 0x0100020000067ab9 */ /* 0x000fe20000000a00 */
[----:B------:R-:W-:Y:S01]  /*24d0*/  MOV R4, UR4 ;  /* 0x0000000400047c02 */ /* 0x000fe20008000f00 */
[----:B------:R-:W-:Y:S01]  /*24e0*/  IMAD.U32 R5, RZ, RZ, UR5 ;  /* 0x00000005ff057e24 */ /* 0x000fe2000f8e00ff */
[----:B------:R-:W-:Y:S01]  /*24f0*/  ULDC.64 UR4, c[0x4][0x130] ;  /* 0x01004c0000047ab9 */ /* 0x000fe20000000a00 */
[----:B------:R-:W0:Y:S01]  /*2500*/  LDC.64 R2, c[0x4][R2] ;  /* 0x0100000002027b82 */ /* 0x000e220000000a00 */
[----:B------:R-:W-:Y:S02]  /*2510*/  IMAD.U32 R6, RZ, RZ, UR4 ;  /* 0x00000004ff067e24 */ /* 0x000fe4000f8e00ff */
[----:B------:R-:W-:Y:S02]  /*2520*/  IMAD.U32 R7, RZ, RZ, UR5 ;  /* 0x00000005ff077e24 */ /* 0x000fe4000f8e00ff */
[----:B------:R-:W-:-:S02]  /*2530*/  IMAD.U32 R10, RZ, RZ, UR6 ;  /* 0x00000006ff0a7e24 */ /* 0x000fc4000f8e00ff */
[----:B------:R-:W-:Y:S02]  /*2540*/  IMAD.U32 R11, RZ, RZ, UR7 ;  /* 0x00000007ff0b7e24 */ /* 0x000fe4000f8e00ff */
[----:B------:R-:W-:Y:S02]  /*2550*/  IMAD.MOV.U32 R8, RZ, RZ, 0x4e ;  /* 0x0000004eff087424 */ /* 0x000fe400078e00ff */
[----:B------:R-:W-:Y:S02]  /*2560*/  IMAD.MOV.U32 R12, RZ, RZ, 0x1 ;  /* 0x00000001ff0c7424 */ /* 0x000fe400078e00ff */
[----:B------:R-:W-:-:S07]  /*2570*/  IMAD.MOV.U32 R13, RZ, RZ, RZ ;  /* 0x000000ffff0d7224 */ /* 0x000fce00078e00ff */
[----:B------:R-:W-:-:S07]  /*2580*/  LEPC R20, `(.L_x_2527) ;  /* 0x000000001014794e */ /* 0x000fce0000000000 */
[----:B0-----:R-:W-:Y:S05]  /*2590*/  CALL.ABS.NOINC R2 ;  /* 0x0000000002007343 */ /* 0x001fea0003c00000 */
.L_x_2527:
[----:B------:R-:W-:Y:S01]  /*25a0*/  CS2R R18, SRZ ;  /* 0x0000000000127805 */ /* 0x000fe2000001ff00 */
[----:B------:R-:W-:Y:S06]  /*25b0*/  BRA `(.L_x_2500) ;  /* 0x0000000000147947 */ /* 0x000fec0003800000 */
.L_x_2524:
[----:B------:R-:W2:Y:S02]  /*25c0*/  LDG.E.64 R18, desc[UR36][R2.64] ;  /* 0x0000002402127981 */ /* 0x000ea4000c1e1b00 */
[----:B--2---:R-:W0:Y:S01]  /*25d0*/  I2F.F64.U64 R18, R18 ;  /* 0x0000001200127312 */ /* 0x004e220000301800 */
[----:B------:R-:W-:Y:S05]  /*25e0*/  BRA `(.L_x_2500) ;  /* 0x0000000000087947 */ /* 0x000fea0003800000 */
.L_x_2523:
[----:B------:R-:W2:Y:S02]  /*25f0*/  LDG.E R2, desc[UR36][R2.64] ;  /* 0x0000002402027981 */ /* 0x000ea4000c1e1900 */
[----:B--2---:R0:W1:Y:S02]  /*2600*/  I2F.F64.U32 R18, R2 ;  /* 0x0000000200127312 */ /* 0x0040640000201800 */
.L_x_2500:
[----:B0-----:R-:W2:Y:S01]  /*2610*/  LDC.U8 R2, c[0x0][0x4ba] ;  /* 0x00012e80ff027b82 */ /* 0x001ea20000000000 */
[----:B------:R-:W-:Y:S02]  /*2620*/  ULDC.64 UR4, c[0x0][0x488] ;  /* 0x0001220000047ab9 */ /* 0x000fe40000000a00 */
[----:B------:R-:W-:-:S05]  /*2630*/  IADD3 R4, P1, R24, UR4, RZ ;  /* 0x0000000418047c10 */ /* 0x000fca000ff3e0ff */
[----:B------:R-:W-:Y:S01]  /*2640*/  IMAD.X R5, RZ, RZ, UR5, P1 ;  /* 0x00000005ff057e24 */ /* 0x000fe200088e06ff */
[----:B--2-4-:R-:W-:-:S04]  /*2650*/  PRMT R0, R2, 0x9910, RZ ;  /* 0x0000991002007816 */ /* 0x014fc800000000ff */
        /* <DEDUP_REMOVED lines=11> */
[----:B--2---:R-:W0:Y:S01]  /*2710*/  I2F.F64.S16 R2, R2 ;  /* 0x0000000200027312 */ /* 0x004e220000101c00 */
[----:B------:R-:W-:Y:S05]  /*2720*/  BRA `(.L_x_2533) ;  /* 0x0000000c007c7947 */ /* 0x000fea0003800000 */
.L_x_2531:
[----:B------:R-:W2:Y:S02]  /*2730*/  LDG.E.U8 R2, desc[UR36][R4.64] ;  /* 0x0000002404027981 */ /* 0x000ea4000c1e1100 */
[----:B--2---:R-:W0:Y:S01]  /*2740*/  I2F.F64.U16 R2, R2 ;  /* 0x0000000200027312 */ /* 0x004e220000101800 */
[----:B------:R-:W-:Y:S05]  /*2750*/  BRA `(.L_x_2533) ;  /* 0x0000000c00707947 */ /* 0x000fea0003800000 */
.L_x_2530:
        /* <DEDUP_REMOVED lines=9> */
.L_x_2535:
[----:B------:R-:W2:Y:S02]  /*27f0*/  LDG.E R2, desc[UR36][R4.64] ;  /* 0x0000002404027981 */ /* 0x000ea4000c1e1900 */
[----:B--2---:R-:W2:Y:S01]  /*2800*/  I2F.F64 R2, R2 ;  /* 0x0000000200027312 */ /* 0x004ea20000201c00 */
[----:B------:R-:W-:Y:S05]  /*2810*/  BRA `(.L_x_2533) ;  /* 0x0000000c00407947 */ /* 0x000fea0003800000 */
.L_x_2534:
[----:B------:R-:W2:Y:S02]  /*2820*/  LDG.E.U16 R2, desc[UR36][R4.64] ;  /* 0x0000002404027981 */ /* 0x000ea4000c1e1500 */
[----:B--2---:R-:W4:Y:S01]  /*2830*/  I2F.F64.S16 R2, R2 ;  /* 0x0000000200027312 */ /* 0x004f220000101c00 */
[----:B------:R-:W-:Y:S05]  /*2840*/  BRA `(.L_x_2533) ;  /* 0x0000000c00347947 */ /* 0x000fea0003800000 */
.L_x_2529:
        /* <DEDUP_REMOVED lines=10> */
.L_x_2537:
[----:B------:R-:W2:Y:S02]  /*28f0*/  LDG.E.U16 R0, desc[UR36][R4.64] ;  /* 0x0000002404007981 */ /* 0x000ea4000c1e1500 */
[----:B--2---:R-:W-:-:S05]  /*2900*/  HADD2.F32 R0, -RZ, R0.H0_H0 ;  /* 0x20000000ff007230 */ /* 0x004fca0000004100 */
[----:B------:R-:W-:-:S04]  /*2910*/  FMUL.FTZ R0, R0, 1 ;  /* 0x3f80000000007820 */ /* 0x000fc80000410000 */
[----:B------:R0:W2:Y:S01]  /*2920*/  F2F.F64.F32 R2, R0 ;  /* 0x0000000000027310 */ /* 0x0000a20000201800 */
[----:B------:R-:W-:Y:S05]  /*2930*/  BRA `(.L_x_2533) ;  /* 0x0000000800f87947 */ /* 0x000fea0003800000 */
.L_x_2536:
        /* <DEDUP_REMOVED lines=10> */
.L_x_2539:
[----:B------:R-:W2:Y:S02]  /*29e0*/  LDG.E.U16 R4, desc[UR36][R4.64] ;  /* 0x0000002404047981 */ /* 0x000ea4000c1e1500 */
[----:B--2---:R-:W-:-:S05]  /*29f0*/  HADD2.F32 R0, -RZ, R4.H0_H0 ;  /* 0x20000004ff007230 */ /* 0x004fca0000004100 */
[----:B------:R-:W-:-:S04]  /*2a00*/  FMUL.FTZ R0, R0, 1 ;  /* 0x3f80000000007820 */ /* 0x000fc80000410000 */
[----:B------:R0:W2:Y:S01]  /*2a10*/  F2F.F64.F32 R2, R0 ;  /* 0x0000000000027310 */ /* 0x0000a20000201800 */
[----:B------:R-:W-:Y:S05]  /*2a20*/  BRA `(.L_x_2533) ;  /* 0x0000000800bc7947 */ /* 0x000fea0003800000 */
.L_x_2538:
[----:B------:R0:W5:Y:S01]  /*2a30*/  LDG.E.64 R2, desc[UR36][R4.64] ;  /* 0x0000002404027981 */ /* 0x000162000c1e1b00 */
[----:B------:R-:W-:Y:S05]  /*2a40*/  BRA `(.L_x_2533) ;  /* 0x0000000800b47947 */ /* 0x000fea0003800000 */
.L_x_2528:
        /* <DEDUP_REMOVED lines=13> */
.L_x_2542:
[----:B------:R0:W5:Y:S01]  /*2b20*/  LDG.E.64 R2, desc[UR36][R4.64] ;  /* 0x0000002404027981 */ /* 0x000162000c1e1b00 */
[----:B------:R-:W-:Y:S05]  /*2b30*/  BRA `(.L_x_2533) ;  /* 0x0000000800787947 */ /* 0x000fea0003800000 */
.L_x_2541:
        /* <DEDUP_REMOVED lines=24> */
[----:B------:R-:W-:-:S05]  /*2cc0*/  LOP3.LUT R3, R3, 0x80000000, R0, 0xf8, !PT ;  /* 0x8000000003037812 */ /* 0x000fca00078ef800 */
[----:B------:R-:W-:-:S06]  /*2cd0*/  FMUL.FTZ R3, R3, 1 ;  /* 0x3f80000003037820 */ /* 0x000fcc0000410000 */
[----:B------:R-:W0:Y:S01]  /*2ce0*/  F2F.F64.F32 R2, R3 ;  /* 0x0000000300027310 */ /* 0x000e220000201800 */
[----:B------:R-:W-:Y:S05]  /*2cf0*/  BRA `(.L_x_2533) ;  /* 0x0000000800087947 */ /* 0x000fea0003800000 */
.L_x_2544:
        /* <DEDUP_REMOVED lines=11> */
[----:B------:R-:W-:-:S05]  /*2db0*/  LOP3.LUT R2, R2, 0x80000000, R3, 0xf8, !PT ;  /* 0x8000000002027812 */ /* 0x000fca00078ef803 */
[----:B------:R-:W-:-:S06]  /*2dc0*/  FMUL.FTZ R2, R2, 1 ;  /* 0x3f80000002027820 */ /* 0x000fcc0000410000 */
[----:B------:R-:W0:Y:S01]  /*2dd0*/  F2F.F64.F32 R2, R2 ;  /* 0x0000000200027310 */ /* 0x000e220000201800 */
[----:B------:R-:W-:Y:S05]  /*2de0*/  BRA `(.L_x_2533) ;  /* 0x0000000400cc7947 */ /* 0x000fea0003800000 */
.L_x_2543:
[----:B------:R-:W2:Y:S02]  /*2df0*/  LDG.E.U16 R0, desc[UR36][R4.64] ;  /* 0x0000002404007981 */ /* 0x000ea4000c1e1500 */
[----:B--2---:R-:W-:-:S04]  /*2e00*/  IMAD.U32 R0, R0, 0x10000, RZ ;  /* 0x0001000000007824 */ /* 0x004fc800078e00ff */
[----:B------:R-:W-:-:S04]  /*2e10*/  FMUL.FTZ R0, R0, 1 ;  /* 0x3f80000000007820 */ /* 0x000fc80000410000 */
[----:B------:R0:W2:Y:S01]  /*2e20*/  F2F.F64.F32 R2, R0 ;  /* 0x0000000000027310 */ /* 0x0000a20000201800 */
[----:B------:R-:W-:Y:S05]  /*2e30*/  BRA `(.L_x_2533) ;  /* 0x0000000400b87947 */ /* 0x000fea0003800000 */
.L_x_2540:
        /* <DEDUP_REMOVED lines=9> */
[----:B--2---:R-:W0:Y:S01]  /*2ed0*/  I2F.F64.U16 R2, R2 ;  /* 0x0000000200027312 */ /* 0x004e220000101800 */
[----:B------:R-:W-:Y:S05]  /*2ee0*/  BRA `(.L_x_2533) ;  /* 0x00000004008c7947 */ /* 0x000fea0003800000 */
.L_x_2547:
        /* <DEDUP_REMOVED lines=21> */
.L_x_2551:
[----:B------:R-:W-:Y:S05]  /*3040*/  BSYNC B1 ;  /* 0x0000000000017941 */ /* 0x000fea0003800000 */
.L_x_2550:
[----:B------:R-:W-:Y:S01]  /*3050*/  LEA R3, R0, 0x3b800000, 0x17 ;  /* 0x3b80000000037811 */ /* 0x000fe200078eb8ff */
[----:B------:R-:W-:-:S05]  /*3060*/  IMAD.SHL.U32 R0, R2, 0x100000, RZ ;  /* 0x0010000002007824 */ /* 0x000fca00078e00ff */
[----:B------:R-:W-:-:S07]  /*3070*/  LOP3.LUT R0, R3, R0, R4, 0xfe, !PT ;  /* 0x0000000003007212 */ /* 0x000fce00078efe04 */
.L_x_2549:
[----:B------:R-:W-:Y:S05]  /*3080*/  BSYNC B0 ;  /* 0x0000000000007941 */ /* 0x000fea0003800000 */
.L_x_2548:
[----:B------:R-:W-:-:S04]  /*3090*/  FMUL.FTZ R0, R0, 1 ;  /* 0x3f80000000007820 */ /* 0x000fc80000410000 */
[----:B------:R0:W2:Y:S01]  /*30a0*/  F2F.F64.F32 R2, R0 ;  /* 0x0000000000027310 */ /* 0x0000a20000201800 */
[----:B------:R-:W-:Y:S05]  /*30b0*/  BRA `(.L_x_2533) ;  /* 0x0000000400187947 */ /* 0x000fea0003800000 */
.L_x_2546:
[----:B------:R-:W2:Y:S01]  /*30c0*/  LDG.E.U8 R2, desc[UR36][R4.64] ;  /* 0x0000002404027981 */ /* 0x000ea2000c1e1100 */
[----:B------:R-:W-:Y:S01]  /*30d0*/  BSSY B0, `(.L_x_2552) ;  /* 0x0000018000007945 */ /* 0x000fe20003800000 */
[----:B------:R-:W-:Y:S01]  /*30e0*/  IMAD.MOV.U32 R0, RZ, RZ, RZ ;  /* 0x000000ffff007224 */ /* 0x000fe200078e00ff */
[----:B--2---:R-:W-:-:S13]  /*30f0*/  ISETP.NE.AND P0, PT, R2, RZ, PT ;  /* 0x000000ff0200720c */ /* 0x004fda0003f05270 */
[----:B------:R-:W-:Y:S05]  /*3100*/  @!P0 BRA `(.L_x_2553) ;  /* 0x0000000000508947 */ /* 0x000fea0003800000 */
[----:B------:R-:W-:-:S13]  /*3110*/  ISETP.NE.AND P0, PT, R2, 0x80, PT ;  /* 0x000000800200780c */ /* 0x000fda0003f05270 */
[----:B------:R-:W-:Y:S01]  /*3120*/  @!P0 MOV R0, 0x7f800001 ;  /* 0x7f80000100008802 */ /* 0x000fe20000000f00 */
        /* <DEDUP_REMOVED lines=14> */
.L_x_2555:
[----:B------:R-:W-:Y:S05]  /*3210*/  BSYNC B1 ;  /* 0x0000000000017941 */ /* 0x000fea0003800000 */
.L_x_2554:
[----:B------:R-:W-:Y:S01]  /*3220*/  LEA R3, R0, 0x37800000, 0x17 ;  /* 0x3780000000037811 */ /* 0x000fe200078eb8ff */
[----:B------:R-:W-:-:S05]  /*3230*/  IMAD.SHL.U32 R0, R2, 0x200000, RZ ;  /* 0x0020000002007824 */ /* 0x000fca00078e00ff */
[----:B------:R-:W-:-:S07]  /*3240*/  LOP3.LUT R0, R3, R0, R4, 0xfe, !PT ;  /* 0x0000000003007212 */ /* 0x000fce00078efe04 */
.L_x_2553:
[----:B------:R-:W-:Y:S05]  /*3250*/  BSYNC B0 ;  /* 0x0000000000007941 */ /* 0x000fea0003800000 */
.L_x_2552:
[----:B------:R-:W-:-:S04]  /*3260*/  FMUL.FTZ R0, R0, 1 ;  /* 0x3f80000000007820 */ /* 0x000fc80000410000 */
[----:B------:R0:W2:Y:S01]  /*3270*/  F2F.F64.F32 R2, R0 ;  /* 0x0000000000027310 */ /* 0x0000a20000201800 */
[----:B------:R-:W-:Y:S05]  /*3280*/  BRA `(.L_x_2533) ;  /* 0x0000000000a47947 */ /* 0x000fea0003800000 */
.L_x_2545:
        /* <DEDUP_REMOVED lines=14> */
.L_x_2559:
[----:B------:R-:W-:Y:S05]  /*3370*/  BSYNC B0 ;  /* 0x0000000000007941 */ /* 0x000fea0003800000 */
.L_x_2558:
[----:B------:R-:W-:-:S04]  /*3380*/  FMUL.FTZ R0, R0, 1 ;  /* 0x3f80000000007820 */ /* 0x000fc80000410000 */
[----:B------:R0:W2:Y:S01]  /*3390*/  F2F.F64.F32 R2, R0 ;  /* 0x0000000000027310 */ /* 0x0000a20000201800 */
[----:B------:R-:W-:Y:S05]  /*33a0*/  BRA `(.L_x_2533) ;  /* 0x00000000005c7947 */ /* 0x000fea0003800000 */
.L_x_2532:
        /* <DEDUP_REMOVED lines=16> */
.L_x_2560:
[----:B------:R-:W-:Y:S01]  /*34b0*/  CS2R R2, SRZ ;  /* 0x0000000000027805 */ /* 0x000fe2000001ff00 */
[----:B------:R-:W-:Y:S06]  /*34c0*/  BRA `(.L_x_2533) ;  /* 0x0000000000147947 */ /* 0x000fec0003800000 */
.L_x_2557:
[----:B------:R-:W2:Y:S02]  /*34d0*/  LDG.E.64 R2, desc[UR36][R4.64] ;  /* 0x0000002404027981 */ /* 0x000ea4000c1e1b00 */
[----:B--2---:R-:W0:Y:S01]  /*34e0*/  I2F.F64.U64 R2, R2 ;  /* 0x0000000200027312 */ /* 0x004e220000301800 */
[----:B------:R-:W-:Y:S05]  /*34f0*/  BRA `(.L_x_2533) ;  /* 0x0000000000087947 */ /* 0x000fea0003800000 */
.L_x_2556:
[----:B------:R-:W2:Y:S02]  /*3500*/  LDG.E R2, desc[UR36][R4.64] ;  /* 0x0000002404027981 */ /* 0x000ea4000c1e1900 */
[----:B--2---:R-:W0:Y:S02]  /*3510*/  I2F.F64.U32 R2, R2 ;  /* 0x0000000200027312 */ /* 0x004e240000201800 */
.L_x_2533:
[----:B------:R-:W1:Y:S01]  /*3520*/  LDC.U8 R6, c[0x0][0x4b8] ;  /* 0x00012e00ff067b82 */ /* 0x000e620000000000 */
[----:B0-2-45:R-:W-:Y:S01]  /*3530*/  DSETP.GEU.AND P0, PT, R2, 3, PT ;  /* 0x400800000200742a */ /* 0x035fe20003f0e000 */
[----:B------:R-:W-:Y:S01]  /*3540*/  UMOV UR4, 0x60000000 ;  /* 0x6000000000047882 */ /* 0x000fe20000000000 */
[----:B------:R-:W-:Y:S02]  /*3550*/  UMOV UR5, 0x3fc55555 ;  /* 0x3fc5555500057882 */ /* 0x000fe40000000000 */
[----:B-1-3--:R-:W-:Y:S02]  /*3560*/  DMUL R18, R18, UR4 ;  /* 0x0000000412127c28 */ /* 0x00afe40008000000 */
[----:B------:R-:W-:-:S08]  /*3570*/  DSETP.GT.AND P0, PT, R2, -3, !P0 ;  /* 0xc00800000200742a */ /* 0x000fd00004704000 */
[----:B------:R-:W-:Y:S02]  /*3580*/  FSEL R4, R18, RZ, P0 ;  /* 0x000000ff12047208 */ /* 0x000fe40000000000 */
[----:B------:R-:W-:Y:S02]  /*3590*/  FSEL R5, R19, RZ, P0 ;  /* 0x000000ff13057208 */ /* 0x000fe40000000000 */
[----:B------:R-:W-:-:S04]  /*35a0*/  PRMT R0, R6, 0x9910, RZ ;  /* 0x0000991006007816 */ /* 0x000fc800000000ff */
        /* <DEDUP_REMOVED lines=10> */
[----:B------:R-:W0:Y:S02]  /*3650*/  F2I.F64.TRUNC R5, R4 ;  /* 0x0000000400057311 */ /* 0x000e24000030d100 */
[----:B0-----:R0:W-:Y:S01]  /*3660*/  STG.E.U8 desc[UR36][R16.64], R5 ;  /* 0x0000000510007986 */ /* 0x0011e2000c101124 */
[----:B------:R-:W-:Y:S05]  /*3670*/  BRA `(.L_x_2566) ;  /* 0x0000001000087947 */ /* 0x000fea0003800000 */
.L_x_2564:
[----:B------:R-:W0:Y:S02]  /*3680*/  F2I.S64.F64.TRUNC R4, R4 ;  /* 0x0000000400047311 */ /* 0x000e24000030d900 */
[----:B0-----:R-:W-:-:S05]  /*3690*/  IMAD.MOV.U32 R3, RZ, RZ, R4 ;  /* 0x000000ffff037224 */ /* 0x001fca00078e0004 */
[----:B------:R1:W-:Y:S01]  /*36a0*/  STG.E.U8 desc[UR36][R16.64], R3 ;  /* 0x0000000310007986 */ /* 0x0003e2000c101124 */
[----:B------:R-:W-:Y:S05]  /*36b0*/  BRA `(.L_x_2566) ;  /* 0x0000000c00f87947 */ /* 0x000fea0003800000 */
.L_x_2563:
[----:B------:R-:W-:-:S13]  /*36c0*/  ISETP.NE.AND P0, PT, R0, 0x2, PT ;  /* 0x000000020000780c */ /* 0x000fda0003f05270 */
[----:B------:R-:W-:Y:S05]  /*36d0*/  @!P0 BRA `(.L_x_2567) ;  /* 0x0000000000288947 */ /* 0x000fea0003800000 */
[----:B------:R-:W-:-:S13]  /*36e0*/  ISETP.NE.AND P0, PT, R0, 0x3, PT ;  /* 0x000000030000780c */ /* 0x000fda0003f05270 */
[----:B------:R-:W-:Y:S05]  /*36f0*/  @!P0 BRA `(.L_x_2568) ;  /* 0x0000000000148947 */ /* 0x000fea0003800000 */
[----:B------:R-:W-:-:S13]  /*3700*/  ISETP.NE.AND P0, PT, R0, 0x4, PT ;  /* 0x000000040000780c */ /* 0x000fda0003f05270 */
[----:B------:R-:W-:Y:S05]  /*3710*/  @P0 BRA `(.L_x_2565) ;  /* 0x0000000c00880947 */ /* 0x000fea0003800000 */
[----:B------:R-:W0:Y:S02]  /*3720*/  F2I.S64.F64.TRUNC R4, R4 ;  /* 0x0000000400047311 */ /* 0x000e24000030d900 */
[----:B0-----:R4:W-:Y:S01]  /*3730*/  STG.E.64 desc[UR36][R16.64], R4 ;  /* 0x0000000410007986 */ /* 0x0019e2000c101b24 */
[----:B------:R-:W-:Y:S05]  /*3740*/  BRA `(.L_x_2566) ;  /* 0x0000000c00d47947 */ /* 0x000fea0003800000 */
.L_x_2568:
[----:B------:R-:W0:Y:S02]  /*3750*/  F2I.F64.TRUNC R5, R4 ;  /* 0x0000000400057311 */ /* 0x000e24000030d100 */
[----:B0-----:R3:W-:Y:S01]  /*3760*/  STG.E desc[UR36][R16.64], R5 ;  /* 0x0000000510007986 */ /* 0x0017e2000c101924 */
[----:B------:R-:W-:Y:S05]  /*3770*/  BRA `(.L_x_2566) ;  /* 0x0000000c00c87947 */ /* 0x000fea0003800000 */
.L_x_2567:
[----:B------:R-:W0:Y:S02]  /*3780*/  F2I.F64.TRUNC R5, R4 ;  /* 0x0000000400057311 */ /* 0x000e24000030d100 */
[----:B0-----:R2:W-:Y:S01]  /*3790*/  STG.E.U16 desc[UR36][R16.64], R5 ;  /* 0x0000000510007986 */ /* 0x0015e2000c101524 */
[----:B------:R-:W-:Y:S05]  /*37a0*/  BRA `(.L_x_2566) ;  /* 0x0000000c00bc7947 */ /* 0x000fea0003800000 */
.L_x_2562:
[----:B------:R-:W-:-:S13]  /*37b0*/  ISETP.GT.AND P0, PT, R0, 0x6, PT ;  /* 0x000000060000780c */ /* 0x000fda0003f04270 */
[----:B------:R-:W-:Y:S05]  /*37c0*/  @P0 BRA `(.L_x_2569) ;  /* 0x00000000004c0947 */ /* 0x000fea0003800000 */
[----:B------:R-:W-:-:S13]  /*37d0*/  ISETP.NE.AND P0, PT, R0, 0x5, PT ;  /* 0x000000050000780c */ /* 0x000fda0003f05270 */
[----:B------:R-:W-:Y:S05]  /*37e0*/  @!P0 BRA `(.L_x_2570) ;  /* 0x0000000000248947 */ /* 0x000fea0003800000 */
[----:B------:R-:W-:-:S13]  /*37f0*/  ISETP.NE.AND P0, PT, R0, 0x6, PT ;  /* 0x000000060000780c */ /* 0x000fda0003f05270 */
[----:B------:R-:W-:Y:S05]  /*3800*/  @P0 BRA `(.L_x_2565) ;  /* 0x0000000c004c0947 */ /* 0x000fea0003800000 */
[----:B------:R-:W-:Y:S01]  /*3810*/  UMOV UR4, 0xf0000000 ;  /* 0xf000000000047882 */ /* 0x000fe20000000000 */
[----:B------:R-:W-:Y:S01]  /*3820*/  UMOV UR5, 0x380fffff ;  /* 0x380fffff00057882 */ /* 0x000fe20000000000 */
[----:B------:R-:W0:Y:S01]  /*3830*/  F2F.F32.F64 R3, R4 ;  /* 0x0000000400037310 */ /* 0x000e220000301000 */
[----:B------:R-:W-:-:S14]  /*3840*/  DSETP.GEU.AND P0, PT, |R4|, UR4, PT ;  /* 0x0000000404007e2a */ /* 0x000fdc000bf0e200 */
[----:B0-----:R-:W-:-:S05]  /*3850*/  @!P0 FMUL R3, R3, 1.175494350822287508e-38 ;  /* 0x0080000003038820 */ /* 0x001fca0000400000 */
[----:B------:R0:W-:Y:S01]  /*3860*/  STG.E desc[UR36][R16.64], R3 ;  /* 0x0000000310007986 */ /* 0x0001e2000c101924 */
[----:B------:R-:W-:Y:S05]  /*3870*/  BRA `(.L_x_2566) ;  /* 0x0000000c00887947 */ /* 0x000fea0003800000 */
.L_x_2570:
[----:B------:R-:W-:Y:S01]  /*3880*/  UMOV UR4, 0xf0000000 ;  /* 0xf000000000047882 */ /* 0x000fe20000000000 */
[----:B------:R-:W-:Y:S01]  /*3890*/  UMOV UR5, 0x380fffff ;  /* 0x380fffff00057882 */ /* 0x000fe20000000000 */
[----:B------:R-:W0:Y:S01]  /*38a0*/  F2F.F32.F64 R0, R4 ;  /* 0x0000000400007310 */ /* 0x000e220000301000 */
[----:B------:R-:W-:-:S14]  /*38b0*/  DSETP.GEU.AND P0, PT, |R4|, UR4, PT ;  /* 0x0000000404007e2a */ /* 0x000fdc000bf0e200 */
[----:B0-----:R-:W-:-:S05]  /*38c0*/  @!P0 FMUL R0, R0, 1.175494350822287508e-38 ;  /* 0x0080000000008820 */ /* 0x001fca0000400000 */
[----:B------:R-:W-:-:S05]  /*38d0*/  F2FP.F16.F32.PACK_AB R0, RZ, R0 ;  /* 0x00000000ff00723e */ /* 0x000fca00000000ff */
[----:B------:R0:W-:Y:S01]  /*38e0*/  STG.E.U16 desc[UR36][R16.64], R0 ;  /* 0x0000000010007986 */ /* 0x0001e2000c101524 */
[----:B------:R-:W-:Y:S05]  /*38f0*/  BRA `(.L_x_2566) ;  /* 0x0000000c00687947 */ /* 0x000fea0003800000 */
.L_x_2569:
[----:B------:R-:W-:-:S13]  /*3900*/  ISETP.NE.AND P0, PT, R0, 0x7, PT ;  /* 0x000000070000780c */ /* 0x000fda0003f05270 */
[----:B------:R-:W-:Y:S05]  /*3910*/  @!P0 BRA `(.L_x_2571) ;  /* 0x0000000000548947 */ /* 0x000fea0003800000 */
[----:B------:R-:W-:-:S13]  /*3920*/  ISETP.NE.AND P0, PT, R0, 0x8, PT ;  /* 0x000000080000780c */ /* 0x000fda0003f05270 */
[----:B------:R-:W-:Y:S05]  /*3930*/  @!P0 BRA `(.L_x_2572) ;  /* 0x0000000000288947 */ /* 0x000fea0003800000 */
[----:B------:R-:W-:-:S13]  /*3940*/  ISETP.NE.AND P0, PT, R0, 0x9, PT ;  /* 0x000000090000780c */ /* 0x000fda0003f05270 */
[----:B------:R-:W-:Y:S05]  /*3950*/  @P0 BRA `(.L_x_2565) ;  /* 0x0000000800f80947 */ /* 0x000fea0003800000 */
[----:B------:R-:W-:Y:S01]  /*3960*/  UMOV UR4, 0xf0000000 ;  /* 0xf000000000047882 */ /* 0x000fe20000000000 */
[----:B------:R-:W-:Y:S01]  /*3970*/  UMOV UR5, 0x380fffff ;  /* 0x380fffff00057882 */ /* 0x000fe20000000000 */
[----:B------:R-:W0:Y:S01]  /*3980*/  F2F.F32.F64 R2, R4 ;  /* 0x0000000400027310 */ /* 0x000e220000301000 */
[----:B------:R-:W-:Y:S01]  /*3990*/  DSETP.GEU.AND P0, PT, |R4|, UR4, PT ;  /* 0x0000000404007e2a */ /* 0x000fe2000bf0e200 */
[----:B------:R-:W-:-:S13]  /*39a0*/  IMAD.MOV.U32 R3, RZ, RZ, RZ ;  /* 0x000000ffff037224 */ /* 0x000fda00078e00ff */
[----:B0-----:R-:W-:-:S05]  /*39b0*/  @!P0 FMUL R2, R2, 1.175494350822287508e-38 ;  /* 0x0080000002028820 */ /* 0x001fca0000400000 */
[----:B------:R0:W-:Y:S01]  /*39c0*/  STG.E.64 desc[UR36][R16.64], R2 ;  /* 0x0000000210007986 */ /* 0x0001e2000c101b24 */
[----:B------:R-:W-:Y:S05]  /*39d0*/  BRA `(.L_x_2566) ;  /* 0x0000000c00307947 */ /* 0x000fea0003800000 */
.L_x_2572:
[----:B------:R-:W-:Y:S01]  /*39e0*/  UMOV UR4, 0xf0000000 ;  /* 0xf000000000047882 */ /* 0x000fe20000000000 */
[----:B------:R-:W-:Y:S01]  /*39f0*/  UMOV UR5, 0x380fffff ;  /* 0x380fffff00057882 */ /* 0x000fe20000000000 */
[----:B------:R-:W0:Y:S01]  /*3a00*/  F2F.F32.F64 R0, R4 ;  /* 0x0000000400007310 */ /* 0x000e220000301000 */
[----:B------:R-:W-:-:S14]  /*3a10*/  DSETP.GEU.AND P0, PT, |R4|, UR4, PT ;  /* 0x0000000404007e2a */ /* 0x000fdc000bf0e200 */
[----:B0-----:R-:W-:-:S05]  /*3a20*/  @!P0 FMUL R0, R0, 1.175494350822287508e-38 ;  /* 0x0080000000008820 */ /* 0x001fca0000400000 */
[----:B------:R-:W-:-:S04]  /*3a30*/  F2FP.F16.F32.PACK_AB R3, RZ, R0 ;  /* 0x00000000ff03723e */ /* 0x000fc800000000ff */
[----:B------:R-:W-:-:S05]  /*3a40*/  PRMT R3, R3, 0x5410, RZ ;  /* 0x0000541003037816 */ /* 0x000fca00000000ff */
[----:B------:R0:W-:Y:S01]  /*3a50*/  STG.E desc[UR36][R16.64], R3 ;  /* 0x0000000310007986 */ /* 0x0001e2000c101924 */
[----:B------:R-:W-:Y:S05]  /*3a60*/  BRA `(.L_x_2566) ;  /* 0x0000000c000c7947 */ /* 0x000fea0003800000 */
.L_x_2571:
[----:B------:R0:W-:Y:S01]  /*3a70*/  STG.E.64 desc[UR36][R16.64], R4 ;  /* 0x0000000410007986 */ /* 0x0001e2000c101b24 */
[----:B------:R-:W-:Y:S05]  /*3a80*/  BRA `(.L_x_2566) ;  /* 0x0000000c00047947 */ /* 0x000fea0003800000 */
.L_x_2561:
        /* <DEDUP_REMOVED lines=8> */
[----:B------:R-:W-:-:S06]  /*3b10*/  DSETP.NEU.AND P0, PT, R4, RZ, PT ;  /* 0x000000ff0400722a */ /* 0x000fcc0003f0d000 */
[----:B------:R-:W-:-:S05]  /*3b20*/  SEL R3, RZ, 0x1, !P0 ;  /* 0x00000001ff037807 */ /* 0x000fca0004000000 */
[----:B------:R0:W-:Y:S01]  /*3b30*/  STG.E.U8 desc[UR36][R16.64], R3 ;  /* 0x0000000310007986 */ /* 0x0001e2000c101124 */
[----:B------:R-:W-:Y:S05]  /*3b40*/  BRA `(.L_x_2566) ;  /* 0x0000000800d47947 */ /* 0x000fea0003800000 */
.L_x_2575:
[----:B------:R-:W-:-:S05]  /*3b50*/  CS2R R6, SRZ ;  /* 0x0000000000067805 */ /* 0x000fca000001ff00 */
[----:B------:R0:W-:Y:S01]  /*3b60*/  STG.E.128 desc[UR36][R16.64], R4 ;  /* 0x0000000410007986 */ /* 0x0001e2000c101d24 */
[----:B------:R-:W-:Y:S05]  /*3b70*/  BRA `(.L_x_2566) ;  /* 0x0000000800c87947 */ /* 0x000fea0003800000 */
.L_x_2574:
        /* <DEDUP_REMOVED lines=10> */
[----:B------:R-:W-:-:S13]  /*3c20*/  BSSY B0, `(.L_x_2578) ;  /* 0x000000f000007945 */ /* 0x000fda0003800000 */
[----:B0-----:R-:W-:-:S05]  /*3c30*/  @!P0 FMUL R7, R7, 1.175494350822287508e-38 ;  /* 0x0080000007078820 */ /* 0x001fca0000400000 */
        /* <DEDUP_REMOVED lines=13> */
.L_x_2579:
[----:B------:R-:W-:Y:S05]  /*3d10*/  BSYNC B0 ;  /* 0x0000000000007941 */ /* 0x000fea0003800000 */
.L_x_2578:
[----:B------:R-:W-:-:S05]  /*3d20*/  LOP3.LUT R3, R0, R3, RZ, 0xfc, !PT ;  /* 0x0000000300037212 */ /* 0x000fca00078efcff */
[----:B------:R0:W-:Y:S01]  /*3d30*/  STG.E.U8 desc[UR36][R16.64], R3 ;  /* 0x0000000310007986 */ /* 0x0001e2000c101124 */
[----:B------:R-:W-:Y:S05]  /*3d40*/  BRA `(.L_x_2566) ;  /* 0x0000000800547947 */ /* 0x000fea0003800000 */
.L_x_2577:
[----:B------:R-:W-:Y:S01]  /*3d50*/  UMOV UR4, 0xf0000000 ;  /* 0xf000000000047882 */ /* 0x000fe20000000000 */
[----:B------:R-:W-:Y:S01]  /*3d60*/  UMOV UR5, 0x380fffff ;  /* 0x380fffff00057882 */ /* 0x000fe20000000000 */
[----:B------:R-:W0:Y:S01]  /*3d70*/  F2F.F32.F64 R3, R4 ;  /* 0x0000000400037310 */ /* 0x000e220000301000 */
[----:B------:R-:W-:Y:S01]  /*3d80*/  DSETP.GEU.AND P0, PT, |R4|, UR4, PT ;  /* 0x0000000404007e2a */ /* 0x000fe2000bf0e200 */
[----:B------:R-:W-:-:S13]  /*3d90*/  BSSY B0, `(.L_x_2580) ;  /* 0x0000010000007945 */ /* 0x000fda0003800000 */
[----:B0-----:R-:W-:-:S05]  /*3da0*/  @!P0 FMUL R3, R3, 1.175494350822287508e-38 ;  /* 0x0080000003038820 */ /* 0x001fca0000400000 */
        /* <DEDUP_REMOVED lines=11> */
.L_x_2581:
[----:B------:R-:W-:Y:S01]  /*3e60*/  IMAD.MOV.U32 R0, RZ, RZ, 0x7f ;  /* 0x0000007fff007424 */ /* 0x000fe200078e00ff */
[----:B------:R-:W-:-:S04]  /*3e70*/  ISETP.GT.U32.AND P0, PT, R2, 0x7f800000, PT ;  /* 0x7f8000000200780c */ /* 0x000fc80003f04070 */
[----:B------:R-:W-:-:S09]  /*3e80*/  SEL R0, R0, 0x7c, P0 ;  /* 0x0000007c00007807 */ /* 0x000fd20000000000 */
.L_x_2582:
[----:B------:R-:W-:Y:S05]  /*3e90*/  BSYNC B0 ;  /* 0x0000000000007941 */ /* 0x000fea0003800000 */
.L_x_2580:
[----:B------:R-:W-:-:S04]  /*3ea0*/  LOP3.LUT R2, R3, 0x80000000, RZ, 0xc0, !PT ;  /* 0x8000000003027812 */ /* 0x000fc800078ec0ff */
[----:B------:R-:W-:-:S04]  /*3eb0*/  SHF.R.U32.HI R3, RZ, 0x18, R2 ;  /* 0x00000018ff037819 */ /* 0x000fc80000011602 */
[----:B------:R-:W-:-:S05]  /*3ec0*/  LOP3.LUT R3, R0, R3, RZ, 0xfc, !PT ;  /* 0x0000000300037212 */ /* 0x000fca00078efcff */
[----:B------:R0:W-:Y:S01]  /*3ed0*/  STG.E.U8 desc[UR36][R16.64], R3 ;  /* 0x0000000310007986 */ /* 0x0001e2000c101124 */
[----:B------:R-:W-:Y:S05]  /*3ee0*/  BRA `(.L_x_2566) ;  /* 0x0000000400ec7947 */ /* 0x000fea0003800000 */
.L_x_2576:
[----:B------:R-:W-:Y:S01]  /*3ef0*/  UMOV UR4, 0xf0000000 ;  /* 0xf000000000047882 */ /* 0x000fe20000000000 */
[----:B------:R-:W-:Y:S01]  /*3f00*/  UMOV UR5, 0x380fffff ;  /* 0x380fffff00057882 */ /* 0x000fe20000000000 */
[----:B------:R-:W0:Y:S01]  /*3f10*/  F2F.F32.F64 R0, R4 ;  /* 0x0000000400007310 */ /* 0x000e220000301000 */
[----:B------:R-:W-:-:S14]  /*3f20*/  DSETP.GEU.AND P0, PT, |R4|, UR4, PT ;  /* 0x0000000404007e2a */ /* 0x000fdc000bf0e200 */
[----:B0-----:R-:W-:-:S05]  /*3f30*/  @!P0 FMUL R0, R0, 1.175494350822287508e-38 ;  /* 0x0080000000008820 */ /* 0x001fca0000400000 */
[----:B------:R-:W-:-:S05]  /*3f40*/  F2FP.BF16.F32.PACK_AB R0, RZ, R0 ;  /* 0x00000000ff00723e */ /* 0x000fca00000010ff */
[----:B------:R0:W-:Y:S01]  /*3f50*/  STG.E.U16 desc[UR36][R16.64], R0 ;  /* 0x0000000010007986 */ /* 0x0001e2000c101524 */
[----:B------:R-:W-:Y:S05]  /*3f60*/  BRA `(.L_x_2566) ;  /* 0x0000000400cc7947 */ /* 0x000fea0003800000 */
.L_x_2573:
        /* <DEDUP_REMOVED lines=8> */
[----:B------:R-:W0:Y:S02]  /*3ff0*/  F2I.U32.F64.TRUNC R5, R4 ;  /* 0x0000000400057311 */ /* 0x000e24000030d000 */
[----:B0-----:R0:W-:Y:S01]  /*4000*/  STG.E.U16 desc[UR36][R16.64], R5 ;  /* 0x0000000510007986 */ /* 0x0011e2000c101524 */
[----:B------:R-:W-:Y:S05]  /*4010*/  BRA `(.L_x_2566) ;  /* 0x0000000400a07947 */ /* 0x000fea0003800000 */
.L_x_2585:
[----:B------:R-:W-:Y:S01]  /*4020*/  UMOV UR4, 0xf0000000 ;  /* 0xf000000000047882 */ /* 0x000fe20000000000 */
[----:B------:R-:W-:Y:S01]  /*4030*/  UMOV UR5, 0x380fffff ;  /* 0x380fffff00057882 */ /* 0x000fe20000000000 */
[----:B------:R-:W0:Y:S01]  /*4040*/  F2F.F32.F64 R3, R4 ;  /* 0x0000000400037310 */ /* 0x000e220000301000 */
[----:B------:R-:W-:Y:S01]  /*4050*/  DSETP.GEU.AND P0, PT, |R4|, UR4, PT ;  /* 0x0000000404007e2a */ /* 0x000fe2000bf0e200 */
[----:B------:R-:W-:Y:S01]  /*4060*/  BSSY B0, `(.L_x_2586) ;  /* 0x0000015000007945 */ /* 0x000fe20003800000 */
[----:B------:R-:W-:-:S12]  /*4070*/  IMAD.MOV.U32 R8, RZ, RZ, 0x80 ;  /* 0x00000080ff087424 */ /* 0x000fd800078e00ff */
[----:B0-----:R-:W-:-:S05]  /*4080*/  @!P0 FMUL R3, R3, 1.175494350822287508e-38 ;  /* 0x0080000003038820 */ /* 0x001fca0000400000 */
        /* <DEDUP_REMOVED lines=14> */
.L_x_2588:
[----:B------:R-:W-:-:S04]  /*4170*/  LOP3.LUT R2, R3, 0x80000000, RZ, 0xc0, !PT ;  /* 0x8000000003027812 */ /* 0x000fc800078ec0ff */
[----:B------:R-:W-:-:S04]  /*4180*/  SHF.R.U32.HI R3, RZ, 0x18, R2 ;  /* 0x00000018ff037819 */ /* 0x000fc80000011602 */
[----:B------:R-:W-:-:S04]  /*4190*/  LOP3.LUT R0, R0, R3, RZ, 0xfc, !PT ;  /* 0x0000000300007212 */ /* 0x000fc800078efcff */
[----:B------:R-:W-:-:S07]  /*41a0*/  PRMT R8, R0, 0x7610, R8 ;  /* 0x0000761000087816 */ /* 0x000fce0000000008 */
.L_x_2587:
[----:B------:R-:W-:Y:S05]  /*41b0*/  BSYNC B0 ;  /* 0x0000000000007941 */ /* 0x000fea0003800000 */
.L_x_2586:
[----:B------:R0:W-:Y:S01]  /*41c0*/  STG.E.U8 desc[UR36][R16.64], R8 ;  /* 0x0000000810007986 */ /* 0x0001e2000c101124 */
[----:B------:R-:W-:Y:S05]  /*41d0*/  BRA `(.L_x_2566) ;  /* 0x0000000400307947 */ /* 0x000fea0003800000 */
.L_x_2584:
        /* <DEDUP_REMOVED lines=21> */
.L_x_2591:
[----:B------:R-:W-:-:S04]  /*4330*/  LOP3.LUT R2, R3, 0x80000000, RZ, 0xc0, !PT ;  /* 0x8000000003027812 */ /* 0x000fc800078ec0ff */
[----:B------:R-:W-:-:S04]  /*4340*/  SHF.R.U32.HI R3, RZ, 0x18, R2 ;  /* 0x00000018ff037819 */ /* 0x000fc80000011602 */
[----:B------:R-:W-:-:S04]  /*4350*/  LOP3.LUT R0, R0, R3, RZ, 0xfc, !PT ;  /* 0x0000000300007212 */ /* 0x000fc800078efcff */
[----:B------:R-:W-:-:S07]  /*4360*/  PRMT R8, R0, 0x7610, R8 ;  /* 0x0000761000087816 */ /* 0x000fce0000000008 */
.L_x_2590:
[----:B------:R-:W-:Y:S05]  /*4370*/  BSYNC B0 ;  /* 0x0000000000007941 */ /* 0x000fea0003800000 */
.L_x_2589:
[----:B------:R0:W-:Y:S01]  /*4380*/  STG.E.U8 desc[UR36][R16.64], R8 ;  /* 0x0000000810007986 */ /* 0x0001e2000c101124 */
[----:B------:R-:W-:Y:S05]  /*4390*/  BRA `(.L_x_2566) ;  /* 0x0000000000c07947 */ /* 0x000fea0003800000 */
.L_x_2583:
        /* <DEDUP_REMOVED lines=22> */
[----:B------:R-:W-:-:S05]  /*4500*/  @!P0 IMAD.MOV R0, RZ, RZ, R2 ;  /* 0x000000ffff008224 */ /* 0x000fca00078e0202 */
[----:B------:R-:W-:-:S05]  /*4510*/  @P1 MOV R3, R0 ;  /* 0x0000000000031202 */ /* 0x000fca0000000f00 */
[----:B------:R0:W-:Y:S01]  /*4520*/  STG.E.U8 desc[UR36][R16.64], R3 ;  /* 0x0000000310007986 */ /* 0x0001e2000c101124 */
[----:B------:R-:W-:Y:S05]  /*4530*/  BRA `(.L_x_2566) ;  /* 0x0000000000587947 */ /* 0x000fea0003800000 */
.L_x_2565:
        /* <DEDUP_REMOVED lines=16> */
.L_x_2594:
[----:B------:R-:W-:Y:S05]  /*4640*/  BRA `(.L_x_2566) ;  /* 0x0000000000147947 */ /* 0x000fea0003800000 */
.L_x_2593:
[----:B------:R-:W0:Y:S02]  /*4650*/  F2I.U64.F64.TRUNC R4, R4 ;  /* 0x0000000400047311 */ /* 0x000e24000030d800 */
[----:B0-----:R0:W-:Y:S01]  /*4660*/  STG.E.64 desc[UR36][R16.64], R4 ;  /* 0x0000000410007986 */ /* 0x0011e2000c101b24 */
[----:B------:R-:W-:Y:S05]  /*4670*/  BRA `(.L_x_2566) ;  /* 0x0000000000087947 */ /* 0x000fea0003800000 */
.L_x_2592:
[----:B------:R-:W0:Y:S02]  /*4680*/  F2I.U32.F64.TRUNC R5, R4 ;  /* 0x0000000400057311 */ /* 0x000e24000030d000 */
[----:B0-----:R0:W-:Y:S02]  /*4690*/  STG.E desc[UR36][R16.64], R5 ;  /* 0x0000000510007986 */ /* 0x0011e4000c101924 */
.L_x_2566:
[----:B------:R-:W-:-:S04]  /*46a0*/  IMAD R22, R25, 0x200, R22 ;  /* 0x0000020019167824 */ /* 0x000fc800078e0216 */
[----:B------:R-:W-:-:S07]  /*46b0*/  VIADD R23, R22, 0x80 ;  /* 0x0000008016177836 */ /* 0x000fce0000000000 */
.L_x_2493:
[----:B------:R-:W-:Y:S05]  /*46c0*/  BSYNC B6 ;  /* 0x0000000000067941 */ /* 0x000fea0003800000 */
.L_x_2492:
        /* <DEDUP_REMOVED lines=358> */
.L_x_2597:
        /* <DEDUP_REMOVED lines=21> */
.L_x_2601:
[----:B------:R-:W2:Y:S02]  /*5e80*/  LDG.E.U8 R2, desc[UR36][R2.64] ;  /* 0x0000002402027981 */ /* 0x000ea4000c1e1100 */
[----:B--2---:R0:W1:Y:S01]  /*5e90*/  I2F.F64.U16 R18, R2 ;  /* 0x0000000200127312 */ /* 0x0040620000101800 */
[----:B------:R-:W-:Y:S05]  /*5ea0*/  BRA `(.L_x_2603) ;  /* 0x0000000c00707947 */ /* 0x000fea0003800000 */
.L_x_2600:
        /* <DEDUP_REMOVED lines=9> */
.L_x_2605:
[----:B------:R-:W2:Y:S02]  /*5f40*/  LDG.E R2, desc[UR36][R2.64] ;  /* 0x0000002402027981 */ /* 0x000ea4000c1e1900 */
[----:B--2---:R0:W1:Y:S01]  /*5f50*/  I2F.F64 R18, R2 ;  /* 0x0000000200127312 */ /* 0x0040620000201c00 */
[----:B------:R-:W-:Y:S05]  /*5f60*/  BRA `(.L_x_2603) ;  /* 0x0000000c00407947 */ /* 0x000fea0003800000 */
.L_x_2604:
[----:B------:R-:W2:Y:S02]  /*5f70*/  LDG.E.U16 R2, desc[UR36][R2.64] ;  /* 0x0000002402027981 */ /* 0x000ea4000c1e1500 */
[----:B--2---:R0:W1:Y:S01]  /*5f80*/  I2F.F64.S16 R18, R2 ;  /* 0x0000000200127312 */ /* 0x0040620000101c00 */
[----:B------:R-:W-:Y:S05]  /*5f90*/  BRA `(.L_x_2603) ;  /* 0x0000000c00347947 */ /* 0x000fea0003800000 */
.L_x_2599:
        /* <DEDUP_REMOVED lines=10> */
.L_x_2607:
[----:B------:R-:W2:Y:S02]  /*6040*/  LDG.E.U16 R0, desc[UR36][R2.64] ;  /* 0x0000002402007981 */ /* 0x000ea4000c1e1500 */
[----:B--2---:R-:W-:-:S05]  /*6050*/  HADD2.F32 R0, -RZ, R0.H0_H0 ;  /* 0x20000000ff007230 */ /* 0x004fca0000004100 */
[----:B------:R-:W-:-:S04]  /*6060*/  FMUL.FTZ R0, R0, 1 ;  /* 0x3f80000000007820 */ /* 0x000fc80000410000 */
[----:B------:R0:W1:Y:S01]  /*6070*/  F2F.F64.F32 R18, R0 ;  /* 0x0000000000127310 */ /* 0x0000620000201800 */
[----:B------:R-:W-:Y:S05]  /*6080*/  BRA `(.L_x_2603) ;  /* 0x0000000800f87947 */ /* 0x000fea0003800000 */
.L_x_2606:
        /* <DEDUP_REMOVED lines=10> */
.L_x_2609:
[----:B------:R-:W2:Y:S02]  /*6130*/  LDG.E.U16 R2, desc[UR36][R2.64] ;  /* 0x0000002402027981 */ /* 0x000ea4000c1e1500 */
[----:B--2---:R-:W-:-:S05]  /*6140*/  HADD2.F32 R0, -RZ, R2.H0_H0 ;  /* 0x20000002ff007230 */ /* 0x004fca0000004100 */
[----:B------:R-:W-:-:S04]  /*6150*/  FMUL.FTZ R0, R0, 1 ;  /* 0x3f80000000007820 */ /* 0x000fc80000410000 */
[----:B------:R0:W1:Y:S01]  /*6160*/  F2F.F64.F32 R18, R0 ;  /* 0x0000000000127310 */ /* 0x0000620000201800 */
[----:B------:R-:W-:Y:S05]  /*6170*/  BRA `(.L_x_2603) ;  /* 0x0000000800bc7947 */ /* 0x000fea0003800000 */
.L_x_2608:
[----:B------:R0:W5:Y:S01]  /*6180*/  LDG.E.64 R18, desc[UR36][R2.64] ;  /* 0x0000002402127981 */ /* 0x000162000c1e1b00 */
[----:B------:R-:W-:Y:S05]  /*6190*/  BRA `(.L_x_2603) ;  /* 0x0000000800b47947 */ /* 0x000fea0003800000 */
.L_x_2598:
        /* <DEDUP_REMOVED lines=13> */
.L_x_2612:
[----:B------:R0:W5:Y:S01]  /*6270*/  LDG.E.64 R18, desc[UR36][R2.64] ;  /* 0x0000002402127981 */ /* 0x000162000c1e1b00 */
[----:B------:R-:W-:Y:S05]  /*6280*/  BRA `(.L_x_2603) ;  /* 0x0000000800787947 */ /* 0x000fea0003800000 */
.L_x_2611:
        /* <DEDUP_REMOVED lines=26> */
[----:B------:R3:W4:Y:S01]  /*6430*/  F2F.F64.F32 R18, R5 ;  /* 0x0000000500127310 */ /* 0x0007220000201800 */
[----:B------:R-:W-:Y:S05]  /*6440*/  BRA `(.L_x_2603) ;  /* 0x0000000800087947 */ /* 0x000fea0003800000 */
.L_x_2614:
        /* <DEDUP_REMOVED lines=13> */
[----:B------:R1:W2:Y:S01]  /*6520*/  F2F.F64.F32 R18, R4 ;  /* 0x0000000400127310 */ /* 0x0002a20000201800 */
[----:B------:R-:W-:Y:S05]  /*6530*/  BRA `(.L_x_2603) ;  /* 0x0000000400cc7947 */ /* 0x000fea0003800000 */
.L_x_2613:
[----:B------:R-:W2:Y:S02]  /*6540*/  LDG.E.U16 R0, desc[UR36][R2.64] ;  /* 0x0000002402007981 */ /* 0x000ea4000c1e1500 */
[----:B--2---:R-:W-:-:S04]  /*6550*/  IMAD.U32 R0, R0, 0x10000, RZ ;  /* 0x0001000000007824 */ /* 0x004fc800078e00ff */
[----:B------:R-:W-:-:S04]  /*6560*/  FMUL.FTZ R0, R0, 1 ;  /* 0x3f80000000007820 */ /* 0x000fc80000410000 */
[----:B------:R0:W1:Y:S01]  /*6570*/  F2F.F64.F32 R18, R0 ;  /* 0x0000000000127310 */ /* 0x0000620000201800 */
[----:B------:R-:W-:Y:S05]  /*6580*/  BRA `(.L_x_2603) ;  /* 0x0000000400b87947 */ /* 0x000fea0003800000 */
.L_x_2610:
        /* <DEDUP_REMOVED lines=11> */
.L_x_2617:
        /* <DEDUP_REMOVED lines=12> */
[----:B------:R-:W-:Y:S02]  /*6700*/  SHF.L.U32 R4, R3, 0x1f, RZ ;  /* 0x0000001f03047819 */ /* 0x000fe400000006ff */
[----:B------:R-:W-:-:S05]  /*6710*/  SHF.R.U32.HI R0, RZ, 0x3, R0 ;  /* 0x00000003ff007819 */ /* 0x000fca0000011600 */
[----:B------:R-:W-:Y:S05]  /*6720*/  @P0 BRA `(.L_x_2621) ;  /* 0x0000000000180947 */ /* 0x000fea0003800000 */
[----:B------:R-:W0:Y:S02]  /*6730*/  FLO.U32 R3, R2 ;  /* 0x0000000200037300 */ /* 0x000e2400000e0000 */
[----:B0-----:R-:W-:-:S04]  /*6740*/  IADD3 R3, -R3, 0x1f, RZ ;  /* 0x0000001f03037810 */ /* 0x001fc80007ffe1ff */
[----:B------:R-:W-:Y:S01]  /*6750*/  IADD3 R0, R0, 0x1d, -R3 ;  /* 0x0000001d00007810 */ /* 0x000fe20007ffe803 */
[----:B------:R-:W-:-:S05]  /*6760*/  VIADD R5, R3, 0xffffffe4 ;  /* 0xffffffe403057836 */ /* 0x000fca0000000000 */
[----:B------:R-:W-:-:S04]  /*6770*/  SHF.L.U32 R5, R2, R5, RZ ;  /* 0x0000000502057219 */ /* 0x000fc800000006ff */
[----:B------:R-:W-:-:S07]  /*6780*/  LOP3.LUT R2, R5, 0x7, RZ, 0xc0, !PT ;  /* 0x0000000705027812 */ /* 0x000fce00078ec0ff */
.L_x_2621:
[----:B------:R-:W-:Y:S05]  /*6790*/  BSYNC B1 ;  /* 0x0000000000017941 */ /* 0x000fea0003800000 */
.L_x_2620:
[----:B------:R-:W-:Y:S01]  /*67a0*/  LEA R3, R0, 0x3b800000, 0x17 ;  /* 0x3b80000000037811 */ /* 0x000fe200078eb8ff */
[----:B------:R-:W-:-:S05]  /*67b0*/  IMAD.SHL.U32 R0, R2, 0x100000, RZ ;  /* 0x0010000002007824 */ /* 0x000fca00078e00ff */
[----:B------:R-:W-:-:S07]  /*67c0*/  LOP3.LUT R0, R3, R0, R4, 0xfe, !PT ;  /* 0x0000000003007212 */ /* 0x000fce00078efe04 */
.L_x_2619:
[----:B------:R-:W-:Y:S05]  /*67d0*/  BSYNC B0 ;  /* 0x0000000000007941 */ /* 0x000fea0003800000 */
.L_x_2618:
[----:B------:R-:W-:-:S04]  /*67e0*/  FMUL.FTZ R0, R0, 1 ;  /* 0x3f80000000007820 */ /* 0x000fc80000410000 */
[----:B------:R0:W1:Y:S01]  /*67f0*/  F2F.F64.F32 R18, R0 ;  /* 0x0000000000127310 */ /* 0x0000620000201800 */
[----:B------:R-:W-:Y:S05]  /*6800*/  BRA `(.L_x_2603) ;  /* 0x0000000400187947 */ /* 0x000fea0003800000 */
.L_x_2616:
        /* <DEDUP_REMOVED lines=21> */
.L_x_2625:
[----:B------:R-:W-:Y:S05]  /*6960*/  BSYNC B1 ;  /* 0x0000000000017941 */ /* 0x000fea0003800000 */
.L_x_2624:
[----:B------:R-:W-:Y:S01]  /*6970*/  LEA R3, R0, 0x37800000, 0x17 ;  /* 0x3780000000037811 */ /* 0x000fe200078eb8ff */
[----:B------:R-:W-:-:S05]  /*6980*/  IMAD.SHL.U32 R0, R2, 0x200000, RZ ;  /* 0x0020000002007824 */ /* 0x000fca00078e00ff */
[----:B------:R-:W-:-:S07]  /*6990*/  LOP3.LUT R0, R3, R0, R4, 0xfe, !PT ;  /* 0x0000000003007212 */ /* 0x000fce00078efe04 */
.L_x_2623:
[----:B------:R-:W-:Y:S05]  /*69a0*/  BSYNC B0 ;  /* 0x0000000000007941 */ /* 0x000fea0003800000 */
.L_x_2622:
[----:B------:R-:W-:-:S04]  /*69b0*/  FMUL.FTZ R0, R0, 1 ;  /* 0x3f80000000007820 */ /* 0x000fc80000410000 */
[----:B------:R0:W1:Y:S01]  /*69c0*/  F2F.F64.F32 R18, R0 ;  /* 0x0000000000127310 */ /* 0x0000620000201800 */
[----:B------:R-:W-:Y:S05]  /*69d0*/  BRA `(.L_x_2603) ;  /* 0x0000000000a47947 */ /* 0x000fea0003800000 */
.L_x_2615:
        /* <DEDUP_REMOVED lines=14> */
.L_x_2629:
[----:B------:R-:W-:Y:S05]  /*6ac0*/  BSYNC B0 ;  /* 0x0000000000007941 */ /* 0x000fea0003800000 */
.L_x_2628:
[----:B------:R-:W-:-:S04]  /*6ad0*/  FMUL.FTZ R0, R0, 1 ;  /* 0x3f80000000007820 */ /* 0x000fc80000410000 */
[----:B------:R0:W1:Y:S01]  /*6ae0*/  F2F.F64.F32 R18, R0 ;  /* 0x0000000000127310 */ /* 0x0000620000201800 */
[----:B------:R-:W-:Y:S05]  /*6af0*/  BRA `(.L_x_2603) ;  /* 0x00000000005c7947 */ /* 0x000fea0003800000 */
.L_x_2602:
        /* <DEDUP_REMOVED lines=16> */
.L_x_2630:
[----:B------:R-:W-:Y:S01]  /*6c00*/  CS2R R18, SRZ ;  /* 0x0000000000127805 */ /* 0x000fe2000001ff00 */
[----:B------:R-:W-:Y:S06]  /*6c10*/  BRA `(.L_x_2603) ;  /* 0x0000000000147947 */ /* 0x000fec0003800000 */
.L_x_2627:
[----:B------:R-:W2:Y:S02]  /*6c20*/  LDG.E.64 R18, desc[UR36][R2.64] ;  /* 0x0000002402127981 */ /* 0x000ea4000c1e1b00 */
[----:B--2---:R-:W0:Y:S01]  /*6c30*/  I2F.F64.U64 R18, R18 ;  /* 0x0000001200127312 */ /* 0x004e220000301800 */
[----:B------:R-:W-:Y:S05]  /*6c40*/  BRA `(.L_x_2603) ;  /* 0x0000000000087947 */ /* 0x000fea0003800000 */
.L_x_2626:
[----:B------:R-:W2:Y:S02]  /*6c50*/  LDG.E R2, desc[UR36][R2.64] ;  /* 0x0000002402027981 */ /* 0x000ea4000c1e1900 */
[----:B--2---:R0:W1:Y:S02]  /*6c60*/  I2F.F64.U32 R18, R2 ;  /* 0x0000000200127312 */ /* 0x0040640000201800 */
.L_x_2603:
[----:B0-----:R-:W0:Y:S01]  /*6c70*/  LDC.U8 R2, c[0x0][0x4ba] ;  /* 0x00012e80ff027b82 */ /* 0x001e220000000000 */
[----:B------:R-:W-:Y:S02]  /*6c80*/  ULDC.64 UR4, c[0x0][0x488] ;  /* 0x0001220000047ab9 */ /* 0x000fe40000000a00 */
[----:B-1----:R-:W-:-:S05]  /*6c90*/  IADD3 R4, P0, R22, UR4, RZ ;  /* 0x0000000416047c10 */ /* 0x002fca000ff1e0ff */
[----:B---3--:R-:W-:Y:S01]  /*6ca0*/  IMAD.X R5, RZ, RZ, UR5, P0 ;  /* 0x00000005ff057e24 */ /* 0x008fe200080e06ff */
        /* <DEDUP_REMOVED lines=11> */
[----:B------:R-:W3:Y:S02]  /*6d60*/  LDG.E.S8 R2, desc[UR36][R4.64] ;  /* 0x0000002404027981 */ /* 0x000ee4000c1e1300 */
[----:B---3--:R-:W0:Y:S01]  /*6d70*/  I2F.F64.S16 R2, R2 ;  /* 0x0000000200027312 */ /* 0x008e220000101c00 */
[----:B------:R-:W-:Y:S05]  /*6d80*/  BRA `(.L_x_2636) ;  /* 0x0000000c007c7947 */ /* 0x000fea0003800000 */
.L_x_2634:
[----:B------:R-:W3:Y:S02]  /*6d90*/  LDG.E.U8 R2, desc[UR36][R4.64] ;  /* 0x0000002404027981 */ /* 0x000ee4000c1e1100 */
[----:B---3--:R-:W0:Y:S01]  /*6da0*/  I2F.F64.U16 R2, R2 ;  /* 0x0000000200027312 */ /* 0x008e220000101800 */
[----:B------:R-:W-:Y:S05]  /*6db0*/  BRA `(.L_x_2636) ;  /* 0x0000000c00707947 */ /* 0x000fea0003800000 */
.L_x_2633:
[----:B------:R-:W-:-:S13]  /*6dc0*/  ISETP.NE.AND P0, PT, R0, 0x2, PT ;  /* 0x000000020000780c */ /* 0x000fda0003f05270 */
[----:B------:R-:W-:Y:S05]  /*6dd0*/  @!P0 BRA `(.L_x_2637) ;  /* 0x0000000000288947 */ /* 0x000fea0003800000 */
[----:B------:R-:W-:-:S13]  /*6de0*/  ISETP.NE.AND P0, PT, R0, 0x3, PT ;  /* 0x000000030000780c */ /* 0x000fda0003f05270 */
[----:B------:R-:W-:Y:S05]  /*6df0*/  @!P0 BRA `(.L_x_2638) ;  /* 0x0000000000148947 */ /* 0x000fea0003800000 */
[----:B------:R-:W-:-:S13]  /*6e00*/  ISETP.NE.AND P0, PT, R0, 0x4, PT ;  /* 0x000000040000780c */ /* 0x000fda0003f05270 */
[----:B------:R-:W-:Y:S05]  /*6e10*/  @P0 BRA `(.L_x_2635) ;  /* 0x0000000800fc0947 */ /* 0x000fea0003800000 */
[----:B------:R-:W3:Y:S02]  /*6e20*/  LDG.E.64 R2, desc[UR36][R4.64] ;  /* 0x0000002404027981 */ /* 0x000ee4000c1e1b00 */
[----:B---3--:R-:W1:Y:S01]  /*6e30*/  I2F.F64.S64 R2, R2 ;  /* 0x0000000200027312 */ /* 0x008e620000301c00 */
[----:B------:R-:W-:Y:S05]  /*6e40*/  BRA `(.L_x_2636) ;  /* 0x0000000c004c7947 */ /* 0x000fea0003800000 */
.L_x_2638:
[----:B------:R-:W3:Y:S02]  /*6e50*/  LDG.E R2, desc[UR36][R4.64] ;  /* 0x0000002404027981 */ /* 0x000ee4000c1e1900 */
[----:B---3--:R-:W3:Y:S01]  /*6e60*/  I2F.F64 R2, R2 ;  /* 0x0000000200027312 */ /* 0x008ee20000201c00 */
[----:B------:R-:W-:Y:S05]  /*6e70*/  BRA `(.L_x_2636) ;  /* 0x0000000c00407947 */ /* 0x000fea0003800000 */
.L_x_2637:
[----:B------:R-:W3:Y:S02]  /*6e80*/  LDG.E.U16 R2, desc[UR36][R4.64] ;  /* 0x0000002404027981 */ /* 0x000ee4000c1e1500 */
[----:B---3--:R-:W0:Y:S01]  /*6e90*/  I2F.F64.S16 R2, R2 ;  /* 0x0000000200027312 */ /* 0x008e220000101c00 */
[----:B------:R-:W-:Y:S05]  /*6ea0*/  BRA `(.L_x_2636) ;  /* 0x0000000c00347947 */ /* 0x000fea0003800000 */
.L_x_2632:
[----:B------:R-:W-:-:S13]  /*6eb0*/  ISETP.GT.AND P0, PT, R0, 0x6, PT ;  /* 0x000000060000780c */ /* 0x000fda0003f04270 */
[----:B------:R-:W-:Y:S05]  /*6ec0*/  @P0 BRA `(.L_x_2639) ;  /* 0x0000000000340947 */ /* 0x000fea0003800000 */
[----:B------:R-:W-:-:S13]  /*6ed0*/  ISETP.NE.AND P0, PT, R0, 0x5, PT ;  /* 0x000000050000780c */ /* 0x000fda0003f05270 */
[----:B------:R-:W-:Y:S05]  /*6ee0*/  @!P0 BRA `(.L_x_2640) ;  /* 0x0000000000188947 */ /* 0x000fea0003800000 */
[----:B------:R-:W-:-:S13]  /*6ef0*/  ISETP.NE.AND P0, PT, R0, 0x6, PT ;  /* 0x000000060000780c */ /* 0x000fda0003f05270 */
[----:B------:R-:W-:Y:S05]  /*6f00*/  @P0 BRA `(.L_x_2635) ;  /* 0x0000000800c00947 */ /* 0x000fea0003800000 */
[----:B------:R-:W3:Y:S02]  /*6f10*/  LDG.E R2, desc[UR36][R4.64] ;  /* 0x0000002404027981 */ /* 0x000ee4000c1e1900 */
[----:B---3--:R-:W-:-:S06]  /*6f20*/  FMUL.FTZ R2, R2, 1 ;  /* 0x3f80000002027820 */ /* 0x008fcc0000410000 */
[----:B------:R-:W0:Y:S01]  /*6f30*/  F2F.F64.F32 R2, R2 ;  /* 0x0000000200027310 */ /* 0x000e220000201800 */
[----:B------:R-:W-:Y:S05]  /*6f40*/  BRA `(.L_x_2636) ;  /* 0x0000000c000c7947 */ /* 0x000fea0003800000 */
.L_x_2640:
[----:B------:R-:W3:Y:S02]  /*6f50*/  LDG.E.U16 R0, desc[UR36][R4.64] ;  /* 0x0000002404007981 */ /* 0x000ee4000c1e1500 */
[----:B---3--:R-:W-:-:S05]  /*6f60*/  HADD2.F32 R0, -RZ, R0.H0_H0 ;  /* 0x20000000ff007230 */ /* 0x008fca0000004100 */
[----:B------:R-:W-:-:S04]  /*6f70*/  FMUL.FTZ R0, R0, 1 ;  /* 0x3f80000000007820 */ /* 0x000fc80000410000 */
[----:B------:R0:W1:Y:S01]  /*6f80*/  F2F.F64.F32 R2, R0 ;  /* 0x0000000000027310 */ /* 0x0000620000201800 */
[----:B------:R-:W-:Y:S05]  /*6f90*/  BRA `(.L_x_2636) ;  /* 0x0000000800f87947 */ /* 0x000fea0003800000 */
.L_x_2639:
[----:B------:R-:W-:-:S13]  /*6fa0*/  ISETP.NE.AND P0, PT, R0, 0x7, PT ;  /* 0x000000070000780c */ /* 0x000fda0003f05270 */
[----:B------:R-:W-:Y:S05]  /*6fb0*/  @!P0 BRA `(.L_x_2641) ;  /* 0x0000000000348947 */ /* 0x000fea0003800000 */
        /* <DEDUP_REMOVED lines=8> */
.L_x_2642:
[----:B------:R-:W3:Y:S02]  /*7040*/  LDG.E.U16 R4, desc[UR36][R4.64] ;  /* 0x0000002404047981 */ /* 0x000ee4000c1e1500 */
[----:B---3--:R-:W-:-:S05]  /*7050*/  HADD2.F32 R0, -RZ, R4.H0_H0 ;  /* 0x20000004ff007230 */ /* 0x008fca0000004100 */
[----:B------:R-:W-:-:S04]  /*7060*/  FMUL.FTZ R0, R0, 1 ;  /* 0x3f80000000007820 */ /* 0x000fc80000410000 */
[----:B------:R0:W1:Y:S01]  /*7070*/  F2F.F64.F32 R2, R0 ;  /* 0x0000000000027310 */ /* 0x0000620000201800 */
[----:B------:R-:W-:Y:S05]  /*7080*/  BRA `(.L_x_2636) ;  /* 0x0000000800bc7947 */ /* 0x000fea0003800000 */
.L_x_2641:
[----:B------:R0:W5:Y:S01]  /*7090*/  LDG.E.64 R2, desc[UR36][R4.64] ;  /* 0x0000002404027981 */ /* 0x000162000c1e1b00 */
[----:B------:R-:W-:Y:S05]  /*70a0*/  BRA `(.L_x_2636) ;  /* 0x0000000800b47947 */ /* 0x000fea0003800000 */
.L_x_2631:
        /* <DEDUP_REMOVED lines=8> */
[----:B------:R-:W3:Y:S01]  /*7130*/  LDG.E.U8 R4, desc[UR36][R4.64] ;  /* 0x0000002404047981 */ /* 0x000ee2000c1e1100 */
[----:B------:R-:W-:Y:S01]  /*7140*/  IMAD.MOV.U32 R2, RZ, RZ, RZ ;  /* 0x000000ffff027224 */ /* 0x000fe200078e00ff */
[----:B---3--:R-:W-:-:S04]  /*7150*/  ISETP.NE.AND P0, PT, R4, RZ, PT ;  /* 0x000000ff0400720c */ /* 0x008fc80003f05270 */
[----:B------:R-:W-:Y:S01]  /*7160*/  FSEL R3, RZ, 1.875, !P0 ;  /* 0x3ff00000ff037808 */ /* 0x000fe20004000000 */
[----:B------:R-:W-:Y:S08]  /*7170*/  BRA `(.L_x_2636) ;  /* 0x0000000800807947 */ /* 0x000ff00003800000 */
.L_x_2645:
[----:B------:R0:W5:Y:S01]  /*7180*/  LDG.E.64 R2, desc[UR36][R4.64] ;  /* 0x0000002404027981 */ /* 0x000162000c1e1b00 */
[----:B------:R-:W-:Y:S05]  /*7190*/  BRA `(.L_x_2636) ;  /* 0x0000000800787947 */ /* 0x000fea0003800000 */
.L_x_2644:
[----:B------:R-:W-:-:S13]  /*71a0*/  ISETP.NE.AND P0, PT, R0, 0xf, PT ;  /* 0x0000000f0000780c */ /* 0x000fda0003f05270 */
[----:B------:R-:W-:Y:S05]  /*71b0*/  @!P0 BRA `(.L_x_2646) ;  /* 0x0000000000a48947 */ /* 0x000fea0003800000 */
[----:B------:R-:W-:-:S13]  /*71c0*/  ISETP.NE.AND P0, PT, R0, 0x17, PT ;  /* 0x000000170000780c */ /* 0x000fda0003f05270 */
[----:B------:R-:W-:Y:S05]  /*71d0*/  @!P0 BRA `(.L_x_2647) ;  /* 0x0000000000608947 */ /* 0x000fea0003800000 */
[----:B------:R-:W-:-:S13]  /*71e0*/  ISETP.NE.AND P0, PT, R0, 0x18, PT ;  /* 0x000000180000780c */ /* 0x000fda0003f05270 */
[----:B------:R-:W-:Y:S05]  /*71f0*/  @P0 BRA `(.L_x_2635) ;  /* 0x0000000800040947 */ /* 0x000fea0003800000 */
[----:B------:R-:W3:Y:S01]  /*7200*/  LDG.E.U8 R0, desc[UR36][R4.64] ;  /* 0x0000002404007981 */ /* 0x000ee2000c1e1100 */
[----:B------:R-:W-:Y:S02]  /*7210*/  IMAD.MOV.U32 R8, RZ, RZ, -0x800000 ;  /* 0xff800000ff087424 */ /* 0x000fe400078e00ff */
[----:B---3--:R-:W-:-:S05]  /*7220*/  IMAD.SHL.U32 R0, R0, 0x1000000, RZ ;  /* 0x0100000000007824 */ /* 0x008fca00078e00ff */
        /* <DEDUP_REMOVED lines=9> */
[----:B------:R-:W-:Y:S01]  /*72c0*/  IMAD R7, R3, R8, 0x3c000000 ;  /* 0x3c00000003077424 */ /* 0x000fe200078e0208 */
[----:B------:R-:W-:-:S04]  /*72d0*/  IADD3 R3, R2, -0x1, RZ ;  /* 0xffffffff02037810 */ /* 0x000fc80007ffe0ff */
        /* <DEDUP_REMOVED lines=8> */
.L_x_2647:
[----:B------:R-:W3:Y:S02]  /*7360*/  LDG.E.U8 R3, desc[UR36][R4.64] ;  /* 0x0000002404037981 */ /* 0x000ee4000c1e1100 */
[----:B---3--:R-:W-:-:S05]  /*7370*/  IMAD.SHL.U32 R0, R3, 0x2000000, RZ ;  /* 0x0200000003007824 */ /* 0x008fca00078e00ff */
        /* <DEDUP_REMOVED lines=13> */
.L_x_2646:
[----:B------:R-:W3:Y:S02]  /*7450*/  LDG.E.U16 R0, desc[UR36][R4.64] ;  /* 0x0000002404007981 */ /* 0x000ee4000c1e1500 */
[----:B---3--:R-:W-:-:S04]  /*7460*/  IMAD.U32 R0, R0, 0x10000, RZ ;  /* 0x0001000000007824 */ /* 0x008fc800078e00ff */
[----:B------:R-:W-:-:S04]  /*7470*/  FMUL.FTZ R0, R0, 1 ;  /* 0x3f80000000007820 */ /* 0x000fc80000410000 */
[----:B------:R0:W1:Y:S01]  /*7480*/  F2F.F64.F32 R2, R0 ;  /* 0x0000000000027310 */ /* 0x0000620000201800 */
[----:B------:R-:W-:Y:S05]  /*7490*/  BRA `(.L_x_2636) ;  /* 0x0000000400b87947 */ /* 0x000fea0003800000 */
.L_x_2643:
        /* <DEDUP_REMOVED lines=8> */
[----:B------:R-:W3:Y:S02]  /*7520*/  LDG.E.U16 R2, desc[UR36][R4.64] ;  /* 0x0000002404027981 */ /* 0x000ee4000c1e1500 */
[----:B---3--:R-:W0:Y:S01]  /*7530*/  I2F.F64.U16 R2, R2 ;  /* 0x0000000200027312 */ /* 0x008e220000101800 */
[----:B------:R-:W-:Y:S05]  /*7540*/  BRA `(.L_x_2636) ;  /* 0x00000004008c7947 */ /* 0x000fea0003800000 */
.L_x_2650:
[----:B------:R-:W3:Y:S01]  /*7550*/  LDG.E.U8 R2, desc[UR36][R4.64] ;  /* 0x0000002404027981 */ /* 0x000ee2000c1e1100 */
[----:B------:R-:W-:Y:S01]  /*7560*/  BSSY B0, `(.L_x_2651) ;  /* 0x0000018000007945 */ /* 0x000fe20003800000 */
[----:B------:R-:W-:Y:S01]  /*7570*/  IMAD.MOV.U32 R0, RZ, RZ, RZ ;  /* 0x000000ffff007224 */ /* 0x000fe200078e00ff */
[----:B---3--:R-:W-:-:S13]  /*7580*/  ISETP.NE.AND P0, PT, R2, RZ, PT ;  /* 0x000000ff0200720c */ /* 0x008fda0003f05270 */
        /* <DEDUP_REMOVED lines=17> */
.L_x_2654:
[----:B------:R-:W-:Y:S05]  /*76a0*/  BSYNC B1 ;  /* 0x0000000000017941 */ /* 0x000fea0003800000 */
.L_x_2653:
[----:B------:R-:W-:Y:S01]  /*76b0*/  LEA R3, R0, 0x3b800000, 0x17 ;  /* 0x3b80000000037811 */ /* 0x000fe200078eb8ff */
[----:B------:R-:W-:-:S05]  /*76c0*/  IMAD.SHL.U32 R0, R2, 0x100000, RZ ;  /* 0x0010000002007824 */ /* 0x000fca00078e00ff */
[----:B------:R-:W-:-:S07]  /*76d0*/  LOP3.LUT R0, R3, R0, R4, 0xfe, !PT ;  /* 0x0000000003007212 */ /* 0x000fce00078efe04 */
.L_x_2652:
[----:B------:R-:W-:Y:S05]  /*76e0*/  BSYNC B0 ;  /* 0x0000000000007941 */ /* 0x000fea0003800000 */
.L_x_2651:
[----:B------:R-:W-:-:S04]  /*76f0*/  FMUL.FTZ R0, R0, 1 ;  /* 0x3f80000000007820 */ /* 0x000fc80000410000 */
[----:B------:R0:W1:Y:S01]  /*7700*/  F2F.F64.F32 R2, R0 ;  /* 0x0000000000027310 */ /* 0x0000620000201800 */
[----:B------:R-:W-:Y:S05]  /*7710*/  BRA `(.L_x_2636) ;  /* 0x0000000400187947 */ /* 0x000fea0003800000 */
.L_x_2649:
        /* <DEDUP_REMOVED lines=21> */
.L_x_2658:
[----:B------:R-:W-:Y:S05]  /*7870*/  BSYNC B1 ;  /* 0x0000000000017941 */ /* 0x000fea0003800000 */
.L_x_2657:
[----:B------:R-:W-:Y:S01]  /*7880*/  LEA R3, R0, 0x37800000, 0x17 ;  /* 0x3780000000037811 */ /* 0x000fe200078eb8ff */
[----:B------:R-:W-:-:S05]  /*7890*/  IMAD.SHL.U32 R0, R2, 0x200000, RZ ;  /* 0x0020000002007824 */ /* 0x000fca00078e00ff */
[----:B------:R-:W-:-:S07]  /*78a0*/  LOP3.LUT R0, R3, R0, R4, 0xfe, !PT ;  /* 0x0000000003007212 */ /* 0x000fce00078efe04 */
.L_x_2656:
[----:B------:R-:W-:Y:S05]  /*78b0*/  BSYNC B0 ;  /* 0x0000000000007941 */ /* 0x000fea0003800000 */
.L_x_2655:
[----:B------:R-:W-:-:S04]  /*78c0*/  FMUL.FTZ R0, R0, 1 ;  /* 0x3f80000000007820 */ /* 0x000fc80000410000 */
[----:B------:R0:W1:Y:S01]  /*78d0*/  F2F.F64.F32 R2, R0 ;  /* 0x0000000000027310 */ /* 0x0000620000201800 */
[----:B------:R-:W-:Y:S05]  /*78e0*/  BRA `(.L_x_2636) ;  /* 0x0000000000a47947 */ /* 0x000fea0003800000 */
.L_x_2648:
[----:B------:R-:W-:-:S13]  /*78f0*/  ISETP.NE.AND P0, PT, R0, 0x1c, PT ;  /* 0x0000001c0000780c */ /* 0x000fda0003f05270 */
[----:B------:R-:W-:Y:S05]  /*7900*/  @!P0 BRA `(.L_x_2659) ;  /* 0x0000000000948947 */ /* 0x000fea0003800000 */
[----:B------:R-:W-:-:S13]  /*7910*/  ISETP.NE.AND P0, PT, R0, 0x1d, PT ;  /* 0x0000001d0000780c */ /* 0x000fda0003f05270 */
[----:B------:R-:W-:Y:S05]  /*7920*/  @!P0 BRA `(.L_x_2660) ;  /* 0x0000000000808947 */ /* 0x000fea0003800000 */
[----:B------:R-:W-:-:S13]  /*7930*/  ISETP.NE.AND P0, PT, R0, 0x2c, PT ;  /* 0x0000002c0000780c */ /* 0x000fda0003f05270 */
[----:B------:R-:W-:Y:S05]  /*7940*/  @P0 BRA `(.L_x_2635) ;  /* 0x0000000000300947 */ /* 0x000fea0003800000 */
[----:B------:R-:W3:Y:S01]  /*7950*/  LDG.E.U8 R4, desc[UR36][R4.64] ;  /* 0x0000002404047981 */ /* 0x000ee2000c1e1100 */
[----:B------:R-:W-:Y:S01]  /*7960*/  BSSY B0, `(.L_x_2661) ;  /* 0x0000007000007945 */ /* 0x000fe20003800000 */
[----:B------:R-:W-:Y:S01]  /*7970*/  IMAD.MOV.U32 R0, RZ, RZ, 0x400000 ;  /* 0x00400000ff007424 */ /* 0x000fe200078e00ff */
[----:B---3--:R-:W-:-:S13]  /*7980*/  ISETP.NE.AND P0, PT, R4, RZ, PT ;  /* 0x000000ff0400720c */ /* 0x008fda0003f05270 */
[----:B------:R-:W-:Y:S05]  /*7990*/  @!P0 BRA `(.L_x_2662) ;  /* 0x00000000000c8947 */ /* 0x000fea0003800000 */
[----:B------:R-:W-:-:S13]  /*79a0*/  ISETP.NE.AND P0, PT, R4, 0xff, PT ;  /* 0x000000ff0400780c */ /* 0x000fda0003f05270 */
[----:B------:R-:W-:Y:S02]  /*79b0*/  @!P0 IMAD.MOV.U32 R0, RZ, RZ, 0x7f800001 ;  /* 0x7f800001ff008424 */ /* 0x000fe400078e00ff */
[----:B------:R-:W-:-:S07]  /*79c0*/  @P0 IMAD.SHL.U32 R0, R4, 0x800000, RZ ;  /* 0x0080000004000824 */ /* 0x000fce00078e00ff */
.L_x_2662:
[----:B------:R-:W-:Y:S05]  /*79d0*/  BSYNC B0 ;  /* 0x0000000000007941 */ /* 0x000fea0003800000 */
.L_x_2661:
[----:B------:R-:W-:-:S04]  /*79e0*/  FMUL.FTZ R0, R0, 1 ;  /* 0x3f80000000007820 */ /* 0x000fc80000410000 */
[----:B------:R0:W1:Y:S01]  /*79f0*/  F2F.F64.F32 R2, R0 ;  /* 0x0000000000027310 */ /* 0x0000620000201800 */
[----:B------:R-:W-:Y:S05]  /*7a00*/  BRA `(.L_x_2636) ;  /* 0x00000000005c7947 */ /* 0x000fea0003800000 */
.L_x_2635:
[----:B------:R-:W-:Y:S01]  /*7a10*/  MOV R2, 0x0 ;  /* 0x0000000000027802 */ /* 0x000fe20000000f00 */
[----:B------:R-:W-:Y:S01]  /*7a20*/  ULDC.64 UR4, c[0x4][0x128] ;  /* 0x01004a0000047ab9 */ /* 0x000fe20000000a00 */
[----:B------:R-:W-:Y:S01]  /*7a30*/  ULDC.64 UR6, c[0x4][0x8] ;  /* 0x0100020000067ab9 */ /* 0x000fe20000000a00 */
[----:B------:R-:W-:Y:S01]  /*7a40*/  IMAD.U32 R4, RZ, RZ, UR4 ;  /* 0x00000004ff047e24 */ /* 0x000fe2000f8e00ff */
[----:B------:R-:W-:Y:S01]  /*7a50*/  HFMA2.MMA R12, -RZ, RZ, 0, 5.9604644775390625e-08 ;  /* 0x00000001ff0c7435 */ /* 0x000fe200000001ff */
        /* <DEDUP_REMOVED lines=8> */
[----:B------:R-:W-:-:S07]  /*7ae0*/  IMAD.MOV.U32 R13, RZ, RZ, RZ ;  /* 0x000000ffff0d7224 */ /* 0x000fce00078e00ff */
[----:B------:R-:W-:-:S07]  /*7af0*/  LEPC R20, `(.L_x_2663) ;  /* 0x000000001014794e */ /* 0x000fce0000000000 */
[----:B0-2-45:R-:W-:Y:S05]  /*7b00*/  CALL.ABS.NOINC R2 ;  /* 0x0000000002007343 */ /* 0x035fea0003c00000 */
.L_x_2663:
[----:B------:R-:W-:Y:S01]  /*7b10*/  CS2R R2, SRZ ;  /* 0x0000000000027805 */ /* 0x000fe2000001ff00 */
[----:B------:R-:W-:Y:S06]  /*7b20*/  BRA `(.L_x_2636) ;  /* 0x0000000000147947 */ /* 0x000fec0003800000 */
.L_x_2660:
[----:B------:R-:W3:Y:S02]  /*7b30*/  LDG.E.64 R2, desc[UR36][R4.64] ;  /* 0x0000002404027981 */ /* 0x000ee4000c1e1b00 */
[----:B---3--:R-:W0:Y:S01]  /*7b40*/  I2F.F64.U64 R2, R2 ;  /* 0x0000000200027312 */ /* 0x008e220000301800 */
[----:B------:R-:W-:Y:S05]  /*7b50*/  BRA `(.L_x_2636) ;  /* 0x0000000000087947 */ /* 0x000fea0003800000 */
.L_x_2659:
[----:B------:R-:W3:Y:S02]  /*7b60*/  LDG.E R2, desc[UR36][R4.64] ;  /* 0x0000002404027981 */ /* 0x000ee4000c1e1900 */
[----:B---3--:R-:W0:Y:S02]  /*7b70*/  I2F.F64.U32 R2, R2 ;  /* 0x0000000200027312 */ /* 0x008e240000201800 */
.L_x_2636:
[----:B------:R-:W2:Y:S01]  /*7b80*/  LDC.U8 R6, c[0x0][0x4b8] ;  /* 0x00012e00ff067b82 */ /* 0x000ea20000000000 */
[----:B01-3-5:R-:W-:Y:S01]  /*7b90*/  DSETP.GEU.AND P0, PT, R2, 3, PT ;  /* 0x400800000200742a */ /* 0x02bfe20003f0e000 */
[----:B------:R-:W-:Y:S01]  /*7ba0*/  UMOV UR4, 0x60000000 ;  /* 0x6000000000047882 */ /* 0x000fe20000000000 */
[----:B------:R-:W-:Y:S02]  /*7bb0*/  UMOV UR5, 0x3fc55555 ;  /* 0x3fc5555500057882 */ /* 0x000fe40000000000 */
[----:B--2-4-:R-:W-:Y:S02]  /*7bc0*/  DMUL R18, R18, UR4 ;  /* 0x0000000412127c28 */ /* 0x014fe40008000000 */
        /* <DEDUP_REMOVED lines=17> */
.L_x_2667:
[----:B------:R-:W0:Y:S02]  /*7ce0*/  F2I.S64.F64.TRUNC R4, R4 ;  /* 0x0000000400047311 */ /* 0x000e24000030d900 */
[----:B0-----:R-:W-:-:S05]  /*7cf0*/  IMAD.MOV.U32 R3, RZ, RZ, R4 ;  /* 0x000000ffff037224 */ /* 0x001fca00078e0004 */
[----:B------:R0:W-:Y:S01]  /*7d00*/  STG.E.U8 desc[UR36][R16.64], R3 ;  /* 0x0000000310007986 */ /* 0x0001e2000c101124 */
[----:B------:R-:W-:Y:S05]  /*7d10*/  BRA `(.L_x_2669) ;  /* 0x0000000c00f87947 */ /* 0x000fea0003800000 */
.L_x_2666:
        /* <DEDUP_REMOVED lines=9> */
.L_x_2671:
[----:B------:R-:W0:Y:S02]  /*7db0*/  F2I.F64.TRUNC R5, R4 ;  /* 0x0000000400057311 */ /* 0x000e24000030d100 */
[----:B0-----:R3:W-:Y:S01]  /*7dc0*/  STG.E desc[UR36][R16.64], R5 ;  /* 0x0000000510007986 */ /* 0x0017e2000c101924 */
[----:B------:R-:W-:Y:S05]  /*7dd0*/  BRA `(.L_x_2669) ;  /* 0x0000000c00c87947 */ /* 0x000fea0003800000 */
.L_x_2670:
[----:B------:R-:W0:Y:S02]  /*7de0*/  F2I.F64.TRUNC R5, R4 ;  /* 0x0000000400057311 */ /* 0x000e24000030d100 */
[----:B0-----:R2:W-:Y:S01]  /*7df0*/  STG.E.U16 desc[UR36][R16.64], R5 ;  /* 0x0000000510007986 */ /* 0x0015e2000c101524 */
[----:B------:R-:W-:Y:S05]  /*7e00*/  BRA `(.L_x_2669) ;  /* 0x0000000c00bc7947 */ /* 0x000fea0003800000 */
.L_x_2665:
        /* <DEDUP_REMOVED lines=13> */
.L_x_2673:
        /* <DEDUP_REMOVED lines=8> */
.L_x_2672:
        /* <DEDUP_REMOVED lines=14> */
.L_x_2675:
        /* <DEDUP_REMOVED lines=9> */
.L_x_2674:
[----:B------:R0:W-:Y:S01]  /*80d0*/  STG.E.64 desc[UR36][R16.64], R4 ;  /* 0x0000000410007986 */ /* 0x0001e2000c101b24 */
[----:B------:R-:W-:Y:S05]  /*80e0*/  BRA `(.L_x_2669) ;  /* 0x0000000c00047947 */ /* 0x000fea0003800000 */
.L_x_2664:
        /* <DEDUP_REMOVED lines=12> */
.L_x_2678:
[----:B------:R-:W-:-:S05]  /*81b0*/  CS2R R6, SRZ ;  /* 0x0000000000067805 */ /* 0x000fca000001ff00 */
[----:B------:R0:W-:Y:S01]  /*81c0*/  STG.E.128 desc[UR36][R16.64], R4 ;  /* 0x0000000410007986 */ /* 0x0001e2000c101d24 */
[----:B------:R-:W-:Y:S05]  /*81d0*/  BRA `(.L_x_2669) ;  /* 0x0000000800c87947 */ /* 0x000fea0003800000 */
.L_x_2677:
        /* <DEDUP_REMOVED lines=25> */
.L_x_2682:
[----:B------:R-:W-:Y:S05]  /*8370*/  BSYNC B0 ;  /* 0x0000000000007941 */ /* 0x000fea0003800000 */
.L_x_2681:
[----:B------:R-:W-:-:S05]  /*8380*/  LOP3.LUT R3, R0, R3, RZ, 0xfc, !PT ;  /* 0x0000000300037212 */ /* 0x000fca00078efcff */
[----:B------:R0:W-:Y:S01]  /*8390*/  STG.E.U8 desc[UR36][R16.64], R3 ;  /* 0x0000000310007986 */ /* 0x0001e2000c101124 */
[----:B------:R-:W-:Y:S05]  /*83a0*/  BRA `(.L_x_2669) ;  /* 0x0000000800547947 */ /* 0x000fea0003800000 */
.L_x_2680:
        /* <DEDUP_REMOVED lines=17> */
.L_x_2684:
[----:B------:R-:W-:Y:S01]  /*84c0*/  IMAD.MOV.U32 R0, RZ, RZ, 0x7f ;  /* 0x0000007fff007424 */ /* 0x000fe200078e00ff */
[----:B------:R-:W-:-:S04]  /*84d0*/  ISETP.GT.U32.AND P0, PT, R2, 0x7f800000, PT ;  /* 0x7f8000000200780c */ /* 0x000fc80003f04070 */
[----:B------:R-:W-:-:S09]  /*84e0*/  SEL R0, R0, 0x7c, P0 ;  /* 0x0000007c00007807 */ /* 0x000fd20000000000 */
.L_x_2685:
[----:B------:R-:W-:Y:S05]  /*84f0*/  BSYNC B0 ;  /* 0x0000000000007941 */ /* 0x000fea0003800000 */
.L_x_2683:
[----:B------:R-:W-:-:S04]  /*8500*/  LOP3.LUT R2, R3, 0x80000000, RZ, 0xc0, !PT ;  /* 0x8000000003027812 */ /* 0x000fc800078ec0ff */
[----:B------:R-:W-:-:S04]  /*8510*/  SHF.R.U32.HI R3, RZ, 0x18, R2 ;  /* 0x00000018ff037819 */ /* 0x000fc80000011602 */
[----:B------:R-:W-:-:S05]  /*8520*/  LOP3.LUT R3, R0, R3, RZ, 0xfc, !PT ;  /* 0x0000000300037212 */ /* 0x000fca00078efcff */
[----:B------:R0:W-:Y:S01]  /*8530*/  STG.E.U8 desc[UR36][R16.64], R3 ;  /* 0x0000000310007986 */ /* 0x0001e2000c101124 */
[----:B------:R-:W-:Y:S05]  /*8540*/  BRA `(.L_x_2669) ;  /* 0x0000000400ec7947 */ /* 0x000fea0003800000 */
.L_x_2679:
        /* <DEDUP_REMOVED lines=8> */
.L_x_2676:
        /* <DEDUP_REMOVED lines=11> */
.L_x_2688:
        /* <DEDUP_REMOVED lines=21> */
.L_x_2691:
[----:B------:R-:W-:-:S04]  /*87d0*/  LOP3.LUT R2, R3, 0x80000000, RZ, 0xc0, !PT ;  /* 0x8000000003027812 */ /* 0x000fc800078ec0ff */
[----:B------:R-:W-:-:S04]  /*87e0*/  SHF.R.U32.HI R3, RZ, 0x18, R2 ;  /* 0x00000018ff037819 */ /* 0x000fc80000011602 */
[----:B------:R-:W-:-:S04]  /*87f0*/  LOP3.LUT R0, R0, R3, RZ, 0xfc, !PT ;  /* 0x0000000300007212 */ /* 0x000fc800078efcff */
[----:B------:R-:W-:-:S07]  /*8800*/  PRMT R8, R0, 0x7610, R8 ;  /* 0x0000761000087816 */ /* 0x000fce0000000008 */
.L_x_2690:
[----:B------:R-:W-:Y:S05]  /*8810*/  BSYNC B0 ;  /* 0x0000000000007941 */ /* 0x000fea0003800000 */
.L_x_2689:
[----:B------:R0:W-:Y:S01]  /*8820*/  STG.E.U8 desc[UR36][R16.64], R8 ;  /* 0x0000000810007986 */ /* 0x0001e2000c101124 */
[----:B------:R-:W-:Y:S05]  /*8830*/  BRA `(.L_x_2669) ;  /* 0x0000000400307947 */ /* 0x000fea0003800000 */
.L_x_2687:
        /* <DEDUP_REMOVED lines=21> */
.L_x_2694:
[----:B------:R-:W-:-:S04]  /*8990*/  LOP3.LUT R2, R3, 0x80000000, RZ, 0xc0, !PT ;  /* 0x8000000003027812 */ /* 0x000fc800078ec0ff */
[----:B------:R-:W-:-:S04]  /*89a0*/  SHF.R.U32.HI R3, RZ, 0x18, R2 ;  /* 0x00000018ff037819 */ /* 0x000fc80000011602 */
[----:B------:R-:W-:-:S04]  /*89b0*/  LOP3.LUT R0, R0, R3, RZ, 0xfc, !PT ;  /* 0x0000000300007212 */ /* 0x000fc800078efcff */
[----:B------:R-:W-:-:S07]  /*89c0*/  PRMT R8, R0, 0x7610, R8 ;  /* 0x0000761000087816 */ /* 0x000fce0000000008 */
.L_x_2693:
[----:B------:R-:W-:Y:S05]  /*89d0*/  BSYNC B0 ;  /* 0x0000000000007941 */ /* 0x000fea0003800000 */
.L_x_2692:
[----:B------:R0:W-:Y:S01]  /*89e0*/  STG.E.U8 desc[UR36][R16.64], R8 ;  /* 0x0000000810007986 */ /* 0x0001e2000c101124 */
[----:B------:R-:W-:Y:S05]  /*89f0*/  BRA `(.L_x_2669) ;  /* 0x0000000000c07947 */ /* 0x000fea0003800000 */
.L_x_2686:
        /* <DEDUP_REMOVED lines=26> */
.L_x_2668:
        /* <DEDUP_REMOVED lines=16> */
.L_x_2697:
[----:B------:R-:W-:Y:S05]  /*8ca0*/  BRA `(.L_x_2669) ;  /* 0x0000000000147947 */ /* 0x000fea0003800000 */
.L_x_2696:
[----:B------:R-:W0:Y:S02]  /*8cb0*/  F2I.U64.F64.TRUNC R4, R4 ;  /* 0x0000000400047311 */ /* 0x000e24000030d800 */
[----:B0-----:R0:W-:Y:S01]  /*8cc0*/  STG.E.64 desc[UR36][R16.64], R4 ;  /* 0x0000000410007986 */ /* 0x0011e2000c101b24 */
[----:B------:R-:W-:Y:S05]  /*8cd0*/  BRA `(.L_x_2669) ;  /* 0x0000000000087947 */ /* 0x000fea0003800000 */
.L_x_2695:
[----:B------:R-:W0:Y:S02]  /*8ce0*/  F2I.U32.F64.TRUNC R5, R4 ;  /* 0x0000000400057311 */ /* 0x000e24000030d000 */
[----:B0-----:R0:W-:Y:S02]  /*8cf0*/  STG.E desc[UR36][R16.64], R5 ;  /* 0x0000000510007986 */ /* 0x0011e4000c101924 */
.L_x_2669:
[----:B------:R-:W-:-:S07]  /*8d00*/  VIADD R23, R23, 0x80 ;  /* 0x0000008017177836 */ /* 0x000fce0000000000 */
.L_x_2596:
[----:B------:R-:W-:Y:S05]  /*8d10*/  BSYNC B6 ;  /* 0x0000000000067941 */ /* 0x000fea0003800000 */
.L_x_2595:
[----:B------:R-:W-:Y:S01]  /*8d20*/  ULDC UR4, c[0x0][0x210] ;  /* 0x0000840000047ab9 */ /* 0x000fe20000000800 */
[----:B------:R-:W-:Y:S01]  /*8d30*/  BSSY B6, `(.L_x_2698) ;  /* 0x0000463000067945 */ /* 0x000fe20003800000 */
[----:B------:R-:W-:-:S13]  /*8d40*/  ISETP.GE.AND P0, PT, R23, UR4, PT ;  /* 0x0000000417007c0c */ /* 0x000fda000bf06270 */
[----:B------:R-:W-:Y:S05]  /*8d50*/  @P0 BRA `(.L_x_2699) ;  /* 0x0000004400800947 */ /* 0x000fea0003800000 */
[----:B0-----:R-:W0:Y:S01]  /*8d60*/  LDC R6, c[0x0][0x218] ;  /* 0x00008600ff067b82 */ /* 0x001e220000000800 */
[----:B-1234-:R-:W-:Y:S01]  /*8d70*/  HFMA2.MMA R16, -RZ, RZ, 0, 0 ;  /* 0x00000000ff107435 */ /* 0x01efe200000001ff */
[----:B------:R-:W-:Y:S02]  /*8d80*/  IMAD.MOV.U32 R22, RZ, RZ, RZ ;  /* 0x000000ffff167224 */ /* 0x000fe400078e00ff */
[----:B------:R-:W-:Y:S01]  /*8d90*/  IMAD.MOV.U32 R0, RZ, RZ, RZ ;  /* 0x000000ffff007224 */ /* 0x000fe200078e00ff */
        /* <DEDUP_REMOVED lines=350> */
.L_x_2700:
[----:B------:R-:W0:Y:S01]  /*a380*/  LDC.U8 R5, c[0x0][0x4b9] ;  /* 0x00012e40ff057b82 */ /* 0x000e220000000000 */
[----:B------:R-:W-:Y:S01]  /*a390*/  ULDC.64 UR4, c[0x0][0x478] ;  /* 0x00011e0000047ab9 */ /* 0x000fe20000000a00 */
[----:B------:R-:W-:Y:S01]  /*a3a0*/  ULDC.64 UR6, c[0x0][0x480] ;  /* 0x0001200000067ab9 */ /* 0x000fe20000000a00 */
[----:B------:R-:W-:Y:S02]  /*a3b0*/  IADD3 R16, P0, R16, UR4, RZ ;  /* 0x0000000410107c10 */ /* 0x000fe4000ff1e0ff */
[----:B------:R-:W-:-:S03]  /*a3c0*/  IADD3 R2, P1, R0, UR6, RZ ;  /* 0x0000000600027c10 */ /* 0x000fc6000ff3e0ff */
[----:B------:R-:W-:Y:S01]  /*a3d0*/  IMAD.X R17, RZ, RZ, UR5, P0 ;  /* 0x00000005ff117e24 */ /* 0x000fe200080e06ff */
[----:B------:R-:W-:Y:S02]  /*a3e0*/  IADD3.X R3, RZ, UR7, RZ, P1, !PT ;  /* 0x00000007ff037c10 */ /* 0x000fe40008ffe4ff */
        /* <DEDUP_REMOVED lines=14> */
.L_x_2704:
[----:B------:R-:W2:Y:S02]  /*a4d0*/  LDG.E.U8 R2, desc[UR36][R2.64] ;  /* 0x0000002402027981 */ /* 0x000ea4000c1e1100 */
[----:B--2---:R0:W1:Y:S01]  /*a4e0*/  I2F.F64.U16 R18, R2 ;  /* 0x0000000200127312 */ /* 0x0040620000101800 */
[----:B------:R-:W-:Y:S05]  /*a4f0*/  BRA `(.L_x_2706) ;  /* 0x0000000c00707947 */ /* 0x000fea0003800000 */
.L_x_2703:
        /* <DEDUP_REMOVED lines=9> */
.L_x_2708:
[----:B------:R-:W2:Y:S02]  /*a590*/  LDG.E R2, desc[UR36][R2.64] ;  /* 0x0000002402027981 */ /* 0x000ea4000c1e1900 */
[----:B--2---:R0:W1:Y:S01]  /*a5a0*/  I2F.F64 R18, R2 ;  /* 0x0000000200127312 */ /* 0x0040620000201c00 */
[----:B------:R-:W-:Y:S05]  /*a5b0*/  BRA `(.L_x_2706) ;  /* 0x0000000c00407947 */ /* 0x000fea0003800000 */
.L_x_2707:
[----:B------:R-:W2:Y:S02]  /*a5c0*/  LDG.E.U16 R2, desc[UR36][R2.64] ;  /* 0x0000002402027981 */ /* 0x000ea4000c1e1500 */
[----:B--2---:R0:W1:Y:S01]  /*a5d0*/  I2F.F64.S16 R18, R2 ;  /* 0x0000000200127312 */ /* 0x0040620000101c00 */
[----:B------:R-:W-:Y:S05]  /*a5e0*/  BRA `(.L_x_2706) ;  /* 0x0000000c00347947 */ /* 0x000fea0003800000 */
.L_x_2702:
        /* <DEDUP_REMOVED lines=10> */
.L_x_2710:
[----:B------:R-:W2:Y:S02]  /*a690*/  LDG.E.U16 R0, desc[UR36][R2.64] ;  /* 0x0000002402007981 */ /* 0x000ea4000c1e1500 */
[----:B--2---:R-:W-:-:S05]  /*a6a0*/  HADD2.F32 R0, -RZ, R0.H0_H0 ;  /* 0x20000000ff007230 */ /* 0x004fca0000004100 */
[----:B------:R-:W-:-:S04]  /*a6b0*/  FMUL.FTZ R0, R0, 1 ;  /* 0x3f80000000007820 */ /* 0x000fc80000410000 */
[----:B------:R1:W2:Y:S01]  /*a6c0*/  F2F.F64.F32 R18, R0 ;  /* 0x0000000000127310 */ /* 0x0002a20000201800 */
[----:B------:R-:W-:Y:S05]  /*a6d0*/  BRA `(.L_x_2706) ;  /* 0x0000000800f87947 */ /* 0x000fea0003800000 */
.L_x_2709:
        /* <DEDUP_REMOVED lines=8> */
[----:B------:R-:W4:Y:S01]  /*a760*/  F2F.F64.F32 R18, R18 ;  /* 0x0000001200127310 */ /* 0x000f220000201800 */
[----:B------:R-:W-:Y:S05]  /*a770*/  BRA `(.L_x_2706) ;  /* 0x0000000800d07947 */ /* 0x000fea0003800000 */
.L_x_2712:
[----:B------:R-:W2:Y:S02]  /*a780*/  LDG.E.U16 R2, desc[UR36][R2.64] ;  /* 0x0000002402027981 */ /* 0x000ea4000c1e1500 */
[----:B--2---:R-:W-:-:S05]  /*a790*/  HADD2.F32 R0, -RZ, R2.H0_H0 ;  /* 0x20000002ff007230 */ /* 0x004fca0000004100 */
[----:B------:R-:W-:-:S04]  /*a7a0*/  FMUL.FTZ R0, R0, 1 ;  /* 0x3f80000000007820 */ /* 0x000fc80000410000 */
[----:B------:R0:W1:Y:S01]  /*a7b0*/  F2F.F64.F32 R18, R0 ;  /* 0x0000000000127310 */ /* 0x0000620000201800 */
[----:B------:R-:W-:Y:S05]  /*a7c0*/  BRA `(.L_x_2706) ;  /* 0x0000000800bc7947 */ /* 0x000fea0003800000 */
.L_x_2711:
[----:B------:R3:W5:Y:S01]  /*a7d0*/  LDG.E.64 R18, desc[UR36][R2.64] ;  /* 0x0000002402127981 */ /* 0x000762000c1e1b00 */
[----:B------:R-:W-:Y:S05]  /*a7e0*/  BRA `(.L_x_2706) ;  /* 0x0000000800b47947 */ /* 0x000fea0003800000 */
.L_x_2701:
        /* <DEDUP_REMOVED lines=13> */
.L_x_2715:
[----:B------:R0:W5:Y:S01]  /*a8c0*/  LDG.E.64 R18, desc[UR36][R2.64] ;  /* 0x0000002402127981 */ /* 0x000162000c1e1b00 */
[----:B------:R-:W-:Y:S05]  /*a8d0*/  BRA `(.L_x_2706) ;  /* 0x0000000800787947 */ /* 0x000fea0003800000 */
.L_x_2714:
        /* <DEDUP_REMOVED lines=28> */
.L_x_2717:
        /* <DEDUP_REMOVED lines=15> */
.L_x_2716:
[----:B------:R-:W2:Y:S02]  /*ab90*/  LDG.E.U16 R0, desc[UR36][R2.64] ;  /* 0x0000002402007981 */ /* 0x000ea4000c1e1500 */
[----:B--2---:R-:W-:-:S04]  /*aba0*/  IMAD.U32 R0, R0, 0x10000, RZ ;  /* 0x0001000000007824 */ /* 0x004fc800078e00ff */
[----:B------:R-:W-:-:S04]  /*abb0*/  FMUL.FTZ R0, R0, 1 ;  /* 0x3f80000000007820 */ /* 0x000fc80000410000 */
[----:B------:R0:W1:Y:S01]  /*abc0*/  F2F.F64.F32 R18, R0 ;  /* 0x0000000000127310 */ /* 0x0000620000201800 */
[----:B------:R-:W-:Y:S05]  /*abd0*/  BRA `(.L_x_2706) ;  /* 0x0000000400b87947 */ /* 0x000fea0003800000 */
.L_x_2713:
        /* <DEDUP_REMOVED lines=11> */
.L_x_2720:
        /* <DEDUP_REMOVED lines=21> */
.L_x_2724:
[----:B------:R-:W-:Y:S05]  /*ade0*/  BSYNC B1 ;  /* 0x0000000000017941 */ /* 0x000fea0003800000 */
.L_x_2723:
[----:B------:R-:W-:Y:S01]  /*adf0*/  LEA R3, R0, 0x3b800000, 0x17 ;  /* 0x3b80000000037811 */ /* 0x000fe200078eb8ff */
[----:B------:R-:W-:-:S05]  /*ae00*/  IMAD.SHL.U32 R0, R2, 0x100000, RZ ;  /* 0x0010000002007824 */ /* 0x000fca00078e00ff */
[----:B------:R-:W-:-:S07]  /*ae10*/  LOP3.LUT R0, R3, R0, R4, 0xfe, !PT ;  /* 0x0000000003007212 */ /* 0x000fce00078efe04 */
.L_x_2722:
[----:B------:R-:W-:Y:S05]  /*ae20*/  BSYNC B0 ;  /* 0x0000000000007941 */ /* 0x000fea0003800000 */
.L_x_2721:
[----:B------:R-:W-:-:S04]  /*ae30*/  FMUL.FTZ R0, R0, 1 ;  /* 0x3f80000000007820 */ /* 0x000fc80000410000 */
[----:B------:R0:W1:Y:S01]  /*ae40*/  F2F.F64.F32 R18, R0 ;  /* 0x0000000000127310 */ /* 0x0000620000201800 */
[----:B------:R-:W-:Y:S05]  /*ae50*/  BRA `(.L_x_2706) ;  /* 0x0000000400187947 */ /* 0x000fea0003800000 */
.L_x_2719:
        /* <DEDUP_REMOVED lines=21> */
.L_x_2728:
[----:B------:R-:W-:Y:S05]  /*afb0*/  BSYNC B1 ;  /* 0x0000000000017941 */ /* 0x000fea0003800000 */
.L_x_2727:
[----:B------:R-:W-:Y:S01]  /*afc0*/  LEA R3, R0, 0x37800000, 0x17 ;  /* 0x3780000000037811 */ /* 0x000fe200078eb8ff */
[----:B------:R-:W-:-:S05]  /*afd0*/  IMAD.SHL.U32 R0, R2, 0x200000, RZ ;  /* 0x0020000002007824 */ /* 0x000fca00078e00ff */
[----:B------:R-:W-:-:S07]  /*afe0*/  LOP3.LUT R0, R3, R0, R4, 0xfe, !PT ;  /* 0x0000000003007212 */ /* 0x000fce00078efe04 */
.L_x_2726:
[----:B------:R-:W-:Y:S05]  /*aff0*/  BSYNC B0 ;  /* 0x0000000000007941 */ /* 0x000fea0003800000 */
.L_x_2725:
[----:B------:R-:W-:-:S04]  /*b000*/  FMUL.FTZ R0, R0, 1 ;  /* 0x3f80000000007820 */ /* 0x000fc80000410000 */
[----:B------:R0:W1:Y:S01]  /*b010*/  F2F.F64.F32 R18, R0 ;  /* 0x0000000000127310 */ /* 0x0000620000201800 */
[----:B------:R-:W-:Y:S05]  /*b020*/  BRA `(.L_x_2706) ;  /* 0x0000000000a47947 */ /* 0x000fea0003800000 */
.L_x_2718:
        /* <DEDUP_REMOVED lines=14> */
.L_x_2732:
[----:B------:R-:W-:Y:S05]  /*b110*/  BSYNC B0 ;  /* 0x0000000000007941 */ /* 0x000fea0003800000 */
.L_x_2731:
[----:B------:R-:W-:-:S04]  /*b120*/  FMUL.FTZ R0, R0, 1 ;  /* 0x3f80000000007820 */ /* 0x000fc80000410000 */
[----:B------:R0:W1:Y:S01]  /*b130*/  F2F.F64.F32 R18, R0 ;  /* 0x0000000000127310 */ /* 0x0000620000201800 */
[----:B------:R-:W-:Y:S05]  /*b140*/  BRA `(.L_x_2706) ;  /* 0x00000000005c7947 */ /* 0x000fea0003800000 */
.L_x_2705:
[----:B------:R-:W-:Y:S01]  /*b150*/  MOV R2, 0x0 ;  /* 0x0000000000027802 */ /* 0x000fe20000000f00 */
[----:B------:R-:W-:Y:S01]  /*b160*/  ULDC.64 UR4, c[0x4][0x128] ;  /* 0x01004a0000047ab9 */ /* 0x000fe20000000a00 */
[----:B------:R-:W-:Y:S01]  /*b170*/  ULDC.64 UR6, c[0x4][0x8] ;  /* 0x0100020000067ab9 */ /* 0x000fe20000000a00 */
[----:B------:R-:W-:Y:S01]  /*b180*/  IMAD.U32 R4, RZ, RZ, UR4 ;  /* 0x00000004ff047e24 */ /* 0x000fe2000f8e00ff */
[----:B------:R-:W-:Y:S01]  /*b190*/  MOV R5, UR5 ;  /* 0x0000000500057c02 */ /* 0x000fe20008000f00 */
        /* <DEDUP_REMOVED lines=11> */
.L_x_2733:
[----:B------:R-:W-:Y:S01]  /*b250*/  CS2R R18, SRZ ;  /* 0x0000000000127805 */ /* 0x000fe2000001ff00 */
[----:B------:R-:W-:Y:S06]  /*b260*/  BRA `(.L_x_2706) ;  /* 0x0000000000147947 */ /* 0x000fec0003800000 */
.L_x_2730:
[----:B------:R-:W2:Y:S02]  /*b270*/  LDG.E.64 R18, desc[UR36][R2.64] ;  /* 0x0000002402127981 */ /* 0x000ea4000c1e1b00 */
[----:B--2---:R-:W0:Y:S01]  /*b280*/  I2F.F64.U64 R18, R18 ;  /* 0x0000001200127312 */ /* 0x004e220000301800 */
[----:B------:R-:W-:Y:S05]  /*b290*/  BRA `(.L_x_2706) ;  /* 0x0000000000087947 */ /* 0x000fea0003800000 */
.L_x_2729:
[----:B------:R-:W2:Y:S02]  /*b2a0*/  LDG.E R2, desc[UR36][R2.64] ;  /* 0x0000002402027981 */ /* 0x000ea4000c1e1900 */
[----:B--2---:R0:W1:Y:S02]  /*b2b0*/  I2F.F64.U32 R18, R2 ;  /* 0x0000000200127312 */ /* 0x0040640000201800 */
.L_x_2706:
[----:B0--3--:R-:W1:Y:S01]  /*b2c0*/  LDC.U8 R2, c[0x0][0x4ba] ;  /* 0x00012e80ff027b82 */ /* 0x009e620000000000 */
[----:B------:R-:W-:Y:S02]  /*b2d0*/  ULDC.64 UR4, c[0x0][0x488] ;  /* 0x0001220000047ab9 */ /* 0x000fe40000000a00 */
[----:B------:R-:W-:-:S05]  /*b2e0*/  IADD3 R4, P0, R22, UR4, RZ ;  /* 0x0000000416047c10 */ /* 0x000fca000ff1e0ff */
        /* <DEDUP_REMOVED lines=15> */
.L_x_2737:
[----:B------:R-:W3:Y:S02]  /*b3e0*/  LDG.E.U8 R2, desc[UR36][R4.64] ;  /* 0x0000002404027981 */ /* 0x000ee4000c1e1100 */
[----:B---3--:R-:W0:Y:S01]  /*b3f0*/  I2F.F64.U16 R2, R2 ;  /* 0x0000000200027312 */ /* 0x008e220000101800 */
[----:B------:R-:W-:Y:S05]  /*b400*/  BRA `(.L_x_2739) ;  /* 0x0000000c00707947 */ /* 0x000fea0003800000 */
.L_x_2736:
[----:B------:R-:W-:-:S13]  /*b410*/  ISETP.NE.AND P0, PT, R0, 0x2, PT ;  /* 0x000000020000780c */ /* 0x000fda0003f05270 */
[----:B------:R-:W-:Y:S05]  /*b420*/  @!P0 BRA `(.L_x_2740) ;  /* 0x0000000000288947 */ /* 0x000fea0003800000 */
[----:B------:R-:W-:-:S13]  /*b430*/  ISETP.NE.AND P0, PT, R0, 0x3, PT ;  /* 0x000000030000780c */ /* 0x000fda0003f05270 */
[----:B------:R-:W-:Y:S05]  /*b440*/  @!P0 BRA `(.L_x_2741) ;  /* 0x0000000000148947 */ /* 0x000fea0003800000 */
[----:B------:R-:W-:-:S13]  /*b450*/  ISETP.NE.AND P0, PT, R0, 0x4, PT ;  /* 0x000000040000780c */ /* 0x000fda0003f05270 */
[----:B------:R-:W-:Y:S05]  /*b460*/  @P0 BRA `(.L_x_2738) ;  /* 0x0000000800fc0947 */ /* 0x000fea0003800000 */
[----:B------:R-:W3:Y:S02]  /*b470*/  LDG.E.64 R2, desc[UR36][R4.64] ;  /* 0x0000002404027981 */ /* 0x000ee4000c1e1b00 */
[----:B---3--:R-:W0:Y:S01]  /*b480*/  I2F.F64.S64 R2, R2 ;  /* 0x0000000200027312 */ /* 0x008e220000301c00 */
[----:B------:R-:W-:Y:S05]  /*b490*/  BRA `(.L_x_2739) ;  /* 0x0000000c004c7947 */ /* 0x000fea0003800000 */
.L_x_2741:
[----:B------:R-:W3:Y:S02]  /*b4a0*/  LDG.E R2, desc[UR36][R4.64] ;  /* 0x0000002404027981 */ /* 0x000ee4000c1e1900 */
[----:B---3--:R-:W0:Y:S01]  /*b4b0*/  I2F.F64 R2, R2 ;  /* 0x0000000200027312 */ /* 0x008e220000201c00 */
[----:B------:R-:W-:Y:S05]  /*b4c0*/  BRA `(.L_x_2739) ;  /* 0x0000000c00407947 */ /* 0x000fea0003800000 */
.L_x_2740:
[----:B------:R-:W3:Y:S02]  /*b4d0*/  LDG.E.U16 R2, desc[UR36][R4.64] ;  /* 0x0000002404027981 */ /* 0x000ee4000c1e1500 */
[----:B---3--:R-:W0:Y:S01]  /*b4e0*/  I2F.F64.S16 R2, R2 ;  /* 0x0000000200027312 */ /* 0x008e220000101c00 */
[----:B------:R-:W-:Y:S05]  /*b4f0*/  BRA `(.L_x_2739) ;  /* 0x0000000c00347947 */ /* 0x000fea0003800000 */
.L_x_2735:
        /* <DEDUP_REMOVED lines=8> */
[----:B------:R-:W3:Y:S01]  /*b580*/  F2F.F64.F32 R2, R2 ;  /* 0x0000000200027310 */ /* 0x000ee20000201800 */
[----:B------:R-:W-:Y:S05]  /*b590*/  BRA `(.L_x_2739) ;  /* 0x0000000c000c7947 */ /* 0x000fea0003800000 */
.L_x_2743:
[----:B------:R-:W3:Y:S02]  /*b5a0*/  LDG.E.U16 R0, desc[UR36][R4.64] ;  /* 0x0000002404007981 */ /* 0x000ee4000c1e1500 */
[----:B---3--:R-:W-:-:S05]  /*b5b0*/  HADD2.F32 R0, -RZ, R0.H0_H0 ;  /* 0x20000000ff007230 */ /* 0x008fca0000004100 */
[----:B------:R-:W-:-:S04]  /*b5c0*/  FMUL.FTZ R0, R0, 1 ;  /* 0x3f80000000007820 */ /* 0x000fc80000410000 */
[----:B------:R0:W1:Y:S01]  /*b5d0*/  F2F.F64.F32 R2, R0 ;  /* 0x0000000000027310 */ /* 0x0000620000201800 */
[----:B------:R-:W-:Y:S05]  /*b5e0*/  BRA `(.L_x_2739) ;  /* 0x0000000800f87947 */ /* 0x000fea0003800000 */
.L_x_2742:
        /* <DEDUP_REMOVED lines=10> */
.L_x_2745:
[----:B------:R-:W3:Y:S02]  /*b690*/  LDG.E.U16 R4, desc[UR36][R4.64] ;  /* 0x0000002404047981 */ /* 0x000ee4000c1e1500 */
[----:B---3--:R-:W-:-:S05]  /*b6a0*/  HADD2.F32 R0, -RZ, R4.H0_H0 ;  /* 0x20000004ff007230 */ /* 0x008fca0000004100 */
[----:B------:R-:W-:-:S04]  /*b6b0*/  FMUL.FTZ R0, R0, 1 ;  /* 0x3f80000000007820 */ /* 0x000fc80000410000 */
[----:B------:R0:W1:Y:S01]  /*b6c0*/  F2F.F64.F32 R2, R0 ;  /* 0x0000000000027310 */ /* 0x0000620000201800 */
[----:B------:R-:W-:Y:S05]  /*b6d0*/  BRA `(.L_x_2739) ;  /* 0x0000000800bc7947 */ /* 0x000fea0003800000 */
.L_x_2744:
[----:B------:R0:W5:Y:S01]  /*b6e0*/  LDG.E.64 R2, desc[UR36][R4.64] ;  /* 0x0000002404027981 */ /* 0x000162000c1e1b00 */
[----:B------:R-:W-:Y:S05]  /*b6f0*/  BRA `(.L_x_2739) ;  /* 0x0000000800b47947 */ /* 0x000fea0003800000 */
.L_x_2734:
        /* <DEDUP_REMOVED lines=13> */
.L_x_2748:
[----:B------:R0:W5:Y:S01]  /*b7d0*/  LDG.E.64 R2, desc[UR36][R4.64] ;  /* 0x0000002404027981 */ /* 0x000162000c1e1b00 */
[----:B------:R-:W-:Y:S05]  /*b7e0*/  BRA `(.L_x_2739) ;  /* 0x0000000800787947 */ /* 0x000fea0003800000 */
.L_x_2747:
        /* <DEDUP_REMOVED lines=28> */
.L_x_2750:
        /* <DEDUP_REMOVED lines=15> */
.L_x_2749:
[----:B------:R-:W3:Y:S02]  /*baa0*/  LDG.E.U16 R0, desc[UR36][R4.64] ;  /* 0x0000002404007981 */ /* 0x000ee4000c1e1500 */
[----:B---3--:R-:W-:-:S04]  /*bab0*/  IMAD.U32 R0, R0, 0x10000, RZ ;  /* 0x0001000000007824 */ /* 0x008fc800078e00ff */
[----:B------:R-:W-:-:S04]  /*bac0*/  FMUL.FTZ R0, R0, 1 ;  /* 0x3f80000000007820 */ /* 0x000fc80000410000 */
[----:B------:R0:W1:Y:S01]  /*bad0*/  F2F.F64.F32 R2, R0 ;  /* 0x0000000000027310 */ /* 0x0000620000201800 */
[----:B------:R-:W-:Y:S05]  /*bae0*/  BRA `(.L_x_2739) ;  /* 0x0000000400b87947 */ /* 0x000fea0003800000 */
.L_x_2746:
        /* <DEDUP_REMOVED lines=11> */
.L_x_2753:
        /* <DEDUP_REMOVED lines=21> */
.L_x_2757:
[----:B------:R-:W-:Y:S05]  /*bcf0*/  BSYNC B1 ;  /* 0x0000000000017941 */ /* 0x000fea0003800000 */
.L_x_2756:
[----:B------:R-:W-:Y:S01]  /*bd00*/  LEA R3, R0, 0x3b800000, 0x17 ;  /* 0x3b80000000037811 */ /* 0x000fe200078eb8ff */
[----:B------:R-:W-:-:S05]  /*bd10*/  IMAD.SHL.U32 R0, R2, 0x100000, RZ ;  /* 0x0010000002007824 */ /* 0x000fca00078e00ff */
[----:B------:R-:W-:-:S07]  /*bd20*/  LOP3.LUT R0, R3, R0, R4, 0xfe, !PT ;  /* 0x0000000003007212 */ /* 0x000fce00078efe04 */
.L_x_2755:
[----:B------:R-:W-:Y:S05]  /*bd30*/  BSYNC B0 ;  /* 0x0000000000007941 */ /* 0x000fea0003800000 */
.L_x_2754:
[----:B------:R-:W-:-:S04]  /*bd40*/  FMUL.FTZ R0, R0, 1 ;  /* 0x3f80000000007820 */ /* 0x000fc80000410000 */
[----:B------:R0:W1:Y:S01]  /*bd50*/  F2F.F64.F32 R2, R0 ;  /* 0x0000000000027310 */ /* 0x0000620000201800 */
[----:B------:R-:W-:Y:S05]  /*bd60*/  BRA `(.L_x_2739) ;  /* 0x0000000400187947 */ /* 0x000fea0003800000 */
.L_x_2752:
[----:B------:R-:W3:Y:S01]  /*bd70*/  LDG.E.U8 R2, desc[UR36][R4.64] ;  /* 0x0000002404027981 */ /* 0x000ee2000c1e1100 */
[----:B------:R-:W-:Y:S01]  /*bd80*/  BSSY B0, `(.L_x_2758) ;  /* 0x0000018000007945 */ /* 0x000fe20003800000 */
[----:B------:R-:W-:Y:S01]  /*bd90*/  IMAD.MOV.U32 R0, RZ, RZ, RZ ;  /* 0x000000ffff007224 */ /* 0x000fe200078e00ff */
[----:B---3--:R-:W-:-:S13]  /*bda0*/  ISETP.NE.AND P0, PT, R2, RZ, PT ;  /* 0x000000ff0200720c */ /* 0x008fda0003f05270 */
        /* <DEDUP_REMOVED lines=17> */
.L_x_2761:
[----:B------:R-:W-:Y:S05]  /*bec0*/  BSYNC B1 ;  /* 0x0000000000017941 */ /* 0x000fea0003800000 */
.L_x_2760:
[----:B------:R-:W-:Y:S01]  /*bed0*/  LEA R3, R0, 0x37800000, 0x17 ;  /* 0x3780000000037811 */ /* 0x000fe200078eb8ff */
[----:B------:R-:W-:-:S05]  /*bee0*/  IMAD.SHL.U32 R0, R2, 0x200000, RZ ;  /* 0x0020000002007824 */ /* 0x000fca00078e00ff */
[----:B------:R-:W-:-:S07]  /*bef0*/  LOP3.LUT R0, R3, R0, R4, 0xfe, !PT ;  /* 0x0000000003007212 */ /* 0x000fce00078efe04 */
.L_x_2759:
[----:B------:R-:W-:Y:S05]  /*bf00*/  BSYNC B0 ;  /* 0x0000000000007941 */ /* 0x000fea0003800000 */
.L_x_2758:
[----:B------:R-:W-:-:S04]  /*bf10*/  FMUL.FTZ R0, R0, 1 ;  /* 0x3f80000000007820 */ /* 0x000fc80000410000 */
[----:B------:R0:W1:Y:S01]  /*bf20*/  F2F.F64.F32 R2, R0 ;  /* 0x0000000000027310 */ /* 0x0000620000201800 */
[----:B------:R-:W-:Y:S05]  /*bf30*/  BRA `(.L_x_2739) ;  /* 0x0000000000a47947 */ /* 0x000fea0003800000 */
.L_x_2751:
        /* <DEDUP_REMOVED lines=14> */
.L_x_2765:
[----:B------:R-:W-:Y:S05]  /*c020*/  BSYNC B0 ;  /* 0x0000000000007941 */ /* 0x000fea0003800000 */
.L_x_2764:
[----:B------:R-:W-:-:S04]  /*c030*/  FMUL.FTZ R0, R0, 1 ;  /* 0x3f80000000007820 */ /* 0x000fc80000410000 */
[----:B------:R0:W1:Y:S01]  /*c040*/  F2F.F64.F32 R2, R0 ;  /* 0x0000000000027310 */ /* 0x0000620000201800 */
[----:B------:R-:W-:Y:S05]  /*c050*/  BRA `(.L_x_2739) ;  /* 0x00000000005c7947 */ /* 0x000fea0003800000 */
.L_x_2738:
        /* <DEDUP_REMOVED lines=16> */
.L_x_2766:
[----:B------:R-:W-:Y:S01]  /*c160*/  CS2R R2, SRZ ;  /* 0x0000000000027805 */ /* 0x000fe2000001ff00 */
[----:B------:R-:W-:Y:S06]  /*c170*/  BRA `(.L_x_2739) ;  /* 0x0000000000147947 */ /* 0x000fec0003800000 */
.L_x_2763:
[----:B------:R-:W3:Y:S02]  /*c180*/  LDG.E.64 R2, desc[UR36][R4.64] ;  /* 0x0000002404027981 */ /* 0x000ee4000c1e1b00 */
[----:B---3--:R-:W0:Y:S01]  /*c190*/  I2F.F64.U64 R2, R2 ;  /* 0x0000000200027312 */ /* 0x008e220000301800 */
[----:B------:R-:W-:Y:S05]  /*c1a0*/  BRA `(.L_x_2739) ;  /* 0x0000000000087947 */ /* 0x000fea0003800000 */
.L_x_2762:
[----:B------:R-:W3:Y:S02]  /*c1b0*/  LDG.E R2, desc[UR36][R4.64] ;  /* 0x0000002404027981 */ /* 0x000ee4000c1e1900 */
[----:B---3--:R-:W0:Y:S02]  /*c1c0*/  I2F.F64.U32 R2, R2 ;  /* 0x0000000200027312 */ /* 0x008e240000201800 */
.L_x_2739:
        /* <DEDUP_REMOVED lines=22> */
.L_x_2770:
[----:B------:R-:W0:Y:S02]  /*c330*/  F2I.S64.F64.TRUNC R4, R4 ;  /* 0x0000000400047311 */ /* 0x000e24000030d900 */
[----:B0-----:R-:W-:-:S05]  /*c340*/  IMAD.MOV.U32 R3, RZ, RZ, R4 ;  /* 0x000000ffff037224 */ /* 0x001fca00078e0004 */
[----:B------:R0:W-:Y:S01]  /*c350*/  STG.E.U8 desc[UR36][R16.64], R3 ;  /* 0x0000000310007986 */ /* 0x0001e2000c101124 */
[----:B------:R-:W-:Y:S05]  /*c360*/  BRA `(.L_x_2772) ;  /* 0x0000000c00f87947 */ /* 0x000fea0003800000 */
.L_x_2769:
        /* <DEDUP_REMOVED lines=9> */
.L_x_2774:
[----:B------:R-:W0:Y:S02]  /*c400*/  F2I.F64.TRUNC R5, R4 ;  /* 0x0000000400057311 */ /* 0x000e24000030d100 */
[----:B0-----:R0:W-:Y:S01]  /*c410*/  STG.E desc[UR36][R16.64], R5 ;  /* 0x0000000510007986 */ /* 0x0011e2000c101924 */
[----:B------:R-:W-:Y:S05]  /*c420*/  BRA `(.L_x_2772) ;  /* 0x0000000c00c87947 */ /* 0x000fea0003800000 */
.L_x_2773:
[----:B------:R-:W0:Y:S02]  /*c430*/  F2I.F64.TRUNC R5, R4 ;  /* 0x0000000400057311 */ /* 0x000e24000030d100 */
[----:B0-----:R0:W-:Y:S01]  /*c440*/  STG.E.U16 desc[UR36][R16.64], R5 ;  /* 0x0000000510007986 */ /* 0x0011e2000c101524 */
[----:B------:R-:W-:Y:S05]  /*c450*/  BRA `(.L_x_2772) ;  /* 0x0000000c00bc7947 */ /* 0x000fea0003800000 */
.L_x_2768:
        /* <DEDUP_REMOVED lines=13> */
.L_x_2776:
        /* <DEDUP_REMOVED lines=8> */
.L_x_2775:
        /* <DEDUP_REMOVED lines=14> */
.L_x_2778:
        /* <DEDUP_REMOVED lines=9> */
.L_x_2777:
[----:B------:R0:W-:Y:S01]  /*c720*/  STG.E.64 desc[UR36][R16.64], R4 ;  /* 0x0000000410007986 */ /* 0x0001e2000c101b24 */
[----:B------:R-:W-:Y:S05]  /*c730*/  BRA `(.L_x_2772) ;  /* 0x0000000c00047947 */ /* 0x000fea0003800000 */
.L_x_2767:
        /* <DEDUP_REMOVED lines=12> */
.L_x_2781:
[----:B------:R-:W-:-:S05]  /*c800*/  CS2R R6, SRZ ;  /* 0x0000000000067805 */ /* 0x000fca000001ff00 */
[----:B------:R0:W-:Y:S01]  /*c810*/  STG.E.128 desc[UR36][R16.64], R4 ;  /* 0x0000000410007986 */ /* 0x0001e2000c101d24 */
[----:B------:R-:W-:Y:S05]  /*c820*/  BRA `(.L_x_2772) ;  /* 0x0000000800c87947 */ /* 0x000fea0003800000 */
.L_x_2780:
        /* <DEDUP_REMOVED lines=25> */
.L_x_2785:
[----:B------:R-:W-:Y:S05]  /*c9c0*/  BSYNC B0 ;  /* 0x0000000000007941 */ /* 0x000fea0003800000 */
.L_x_2784:
[----:B------:R-:W-:-:S05]  /*c9d0*/  LOP3.LUT R3, R0, R3, RZ, 0xfc, !PT ;  /* 0x0000000300037212 */ /* 0x000fca00078efcff */
[----:B------:R0:W-:Y:S01]  /*c9e0*/  STG.E.U8 desc[UR36][R16.64], R3 ;  /* 0x0000000310007986 */ /* 0x0001e2000c101124 */
[----:B------:R-:W-:Y:S05]  /*c9f0*/  BRA `(.L_x_2772) ;  /* 0x0000000800547947 */ /* 0x000fea0003800000 */
.L_x_2783:
        /* <DEDUP_REMOVED lines=17> */
.L_x_2787:
[----:B------:R-:W-:Y:S01]  /*cb10*/  IMAD.MOV.U32 R0, RZ, RZ, 0x7f ;  /* 0x0000007fff007424 */ /* 0x000fe200078e00ff */
[----:B------:R-:W-:-:S04]  /*cb20*/  ISETP.GT.U32.AND P0, PT, R2, 0x7f800000, PT ;  /* 0x7f8000000200780c */ /* 0x000fc80003f04070 */
[----:B------:R-:W-:-:S09]  /*cb30*/  SEL R0, R0, 0x7c, P0 ;  /* 0x0000007c00007807 */ /* 0x000fd20000000000 */
.L_x_2788:
[----:B------:R-:W-:Y:S05]  /*cb40*/  BSYNC B0 ;  /* 0x0000000000007941 */ /* 0x000fea0003800000 */
.L_x_2786:
[----:B------:R-:W-:-:S04]  /*cb50*/  LOP3.LUT R2, R3, 0x80000000, RZ, 0xc0, !PT ;  /* 0x8000000003027812 */ /* 0x000fc800078ec0ff */
[----:B------:R-:W-:-:S04]  /*cb60*/  SHF.R.U32.HI R3, RZ, 0x18, R2 ;  /* 0x00000018ff037819 */ /* 0x000fc80000011602 */
[----:B------:R-:W-:-:S05]  /*cb70*/  LOP3.LUT R3, R0, R3, RZ, 0xfc, !PT ;  /* 0x0000000300037212 */ /* 0x000fca00078efcff */
[----:B------:R0:W-:Y:S01]  /*cb80*/  STG.E.U8 desc[UR36][R16.64], R3 ;  /* 0x0000000310007986 */ /* 0x0001e2000c101124 */
[----:B------:R-:W-:Y:S05]  /*cb90*/  BRA `(.L_x_2772) ;  /* 0x0000000400ec7947 */ /* 0x000fea0003800000 */
.L_x_2782:
        /* <DEDUP_REMOVED lines=8> */
.L_x_2779:
        /* <DEDUP_REMOVED lines=11> */
.L_x_2791:
        /* <DEDUP_REMOVED lines=21> */
.L_x_2794:
[----:B------:R-:W-:-:S04]  /*ce20*/  LOP3.LUT R2, R3, 0x80000000, RZ, 0xc0, !PT ;  /* 0x8000000003027812 */ /* 0x000fc800078ec0ff */
[----:B------:R-:W-:-:S04]  /*ce30*/  SHF.R.U32.HI R3, RZ, 0x18, R2 ;  /* 0x00000018ff037819 */ /* 0x000fc80000011602 */
[----:B------:R-:W-:-:S04]  /*ce40*/  LOP3.LUT R0, R0, R3, RZ, 0xfc, !PT ;  /* 0x0000000300007212 */ /* 0x000fc800078efcff */
[----:B------:R-:W-:-:S07]  /*ce50*/  PRMT R8, R0, 0x7610, R8 ;  /* 0x0000761000087816 */ /* 0x000fce0000000008 */
.L_x_2793:
[----:B------:R-:W-:Y:S05]  /*ce60*/  BSYNC B0 ;  /* 0x0000000000007941 */ /* 0x000fea0003800000 */
.L_x_2792:
[----:B------:R3:W-:Y:S01]  /*ce70*/  STG.E.U8 desc[UR36][R16.64], R8 ;  /* 0x0000000810007986 */ /* 0x0007e2000c101124 */
[----:B------:R-:W-:Y:S05]  /*ce80*/  BRA `(.L_x_2772) ;  /* 0x0000000400307947 */ /* 0x000fea0003800000 */
.L_x_2790:
        /* <DEDUP_REMOVED lines=21> */
.L_x_2797:
[----:B------:R-:W-:-:S04]  /*cfe0*/  LOP3.LUT R2, R3, 0x80000000, RZ, 0xc0, !PT ;  /* 0x8000000003027812 */ /* 0x000fc800078ec0ff */
[----:B------:R-:W-:-:S04]  /*cff0*/  SHF.R.U32.HI R3, RZ, 0x18, R2 ;  /* 0x00000018ff037819 */ /* 0x000fc80000011602 */
[----:B------:R-:W-:-:S04]  /*d000*/  LOP3.LUT R0, R0, R3, RZ, 0xfc, !PT ;  /* 0x0000000300007212 */ /* 0x000fc800078efcff */
[----:B------:R-:W-:-:S07]  /*d010*/  PRMT R8, R0, 0x7610, R8 ;  /* 0x0000761000087816 */ /* 0x000fce0000000008 */
.L_x_2796:
[----:B------:R-:W-:Y:S05]  /*d020*/  BSYNC B0 ;  /* 0x0000000000007941 */ /* 0x000fea0003800000 */
.L_x_2795:
[----:B------:R0:W-:Y:S01]  /*d030*/  STG.E.U8 desc[UR36][R16.64], R8 ;  /* 0x0000000810007986 */ /* 0x0001e2000c101124 */
[----:B------:R-:W-:Y:S05]  /*d040*/  BRA `(.L_x_2772) ;  /* 0x0000000000c07947 */ /* 0x000fea0003800000 */
.L_x_2789:
        /* <DEDUP_REMOVED lines=22> */
[----:B------:R-:W-:-:S05]  /*d1b0*/  @!P0 IADD3 R0, R2, RZ, RZ ;  /* 0x000000ff02008210 */ /* 0x000fca0007ffe0ff */
[----:B------:R-:W-:-:S05]  /*d1c0*/  @P1 IMAD.MOV.U32 R3, RZ, RZ, R0 ;  /* 0x000000ffff031224 */ /* 0x000fca00078e0000 */
[----:B------:R2:W-:Y:S01]  /*d1d0*/  STG.E.U8 desc[UR36][R16.64], R3 ;  /* 0x0000000310007986 */ /* 0x0005e2000c101124 */
[----:B------:R-:W-:Y:S05]  /*d1e0*/  BRA `(.L_x_2772) ;  /* 0x0000000000587947 */ /* 0x000fea0003800000 */
.L_x_2771:
        /* <DEDUP_REMOVED lines=16> */
.L_x_2800:
[----:B------:R-:W-:Y:S05]  /*d2f0*/  BRA `(.L_x_2772) ;  /* 0x0000000000147947 */ /* 0x000fea0003800000 */
.L_x_2799:
[----:B------:R-:W0:Y:S02]  /*d300*/  F2I.U64.F64.TRUNC R4, R4 ;  /* 0x0000000400047311 */ /* 0x000e24000030d800 */
[----:B0-----:R1:W-:Y:S01]  /*d310*/  STG.E.64 desc[UR36][R16.64], R4 ;  /* 0x0000000410007986 */ /* 0x0013e2000c101b24 */
[----:B------:R-:W-:Y:S05]  /*d320*/  BRA `(.L_x_2772) ;  /* 0x0000000000087947 */ /* 0x000fea0003800000 */
.L_x_2798:
[----:B------:R-:W0:Y:S02]  /*d330*/  F2I.U32.F64.TRUNC R5, R4 ;  /* 0x0000000400057311 */ /* 0x000e24000030d000 */
[----:B0-----:R0:W-:Y:S02]  /*d340*/  STG.E desc[UR36][R16.64], R5 ;  /* 0x0000000510007986 */ /* 0x0011e4000c101924 */
.L_x_2772:
[----:B------:R-:W-:-:S07]  /*d350*/  VIADD R23, R23, 0x80 ;  /* 0x0000008017177836 */ /* 0x000fce0000000000 */
.L_x_2699:
[----:B------:R-:W-:Y:S05]  /*d360*/  BSYNC B6 ;  /* 0x0000000000067941 */ /* 0x000fea0003800000 */
.L_x_2698:
        /* <DEDUP_REMOVED lines=357> */
.L_x_2801:
        /* <DEDUP_REMOVED lines=21> */
.L_x_2805:
[----:B------:R-:W2:Y:S02]  /*eb10*/  LDG.E.U8 R2, desc[UR36][R2.64] ;  /* 0x0000002402027981 */ /* 0x000ea4000c1e1100 */
[----:B--2---:R0:W1:Y:S01]  /*eb20*/  I2F.F64.U16 R18, R2 ;  /* 0x0000000200127312 */ /* 0x0040620000101800 */
[----:B------:R-:W-:Y:S05]  /*eb30*/  BRA `(.L_x_2807) ;  /* 0x0000000c00707947 */ /* 0x000fea0003800000 */
.L_x_2804:
        /* <DEDUP_REMOVED lines=9> */
.L_x_2809:
[----:B------:R-:W2:Y:S02]  /*ebd0*/  LDG.E R2, desc[UR36][R2.64] ;  /* 0x0000002402027981 */ /* 0x000ea4000c1e1900 */
[----:B--2---:R0:W1:Y:S01]  /*ebe0*/  I2F.F64 R18, R2 ;  /* 0x0000000200127312 */ /* 0x0040620000201c00 */
[----:B------:R-:W-:Y:S05]  /*ebf0*/  BRA `(.L_x_2807) ;  /* 0x0000000c00407947 */ /* 0x000fea0003800000 */
.L_x_2808:
[----:B------:R-:W2:Y:S02]  /*ec00*/  LDG.E.U16 R2, desc[UR36][R2.64] ;  /* 0x0000002402027981 */ /* 0x000ea4000c1e1500 */
[----:B--2---:R0:W1:Y:S01]  /*ec10*/  I2F.F64.S16 R18, R2 ;  /* 0x0000000200127312 */ /* 0x0040620000101c00 */
[----:B------:R-:W-:Y:S05]  /*ec20*/  BRA `(.L_x_2807) ;  /* 0x0000000c00347947 */ /* 0x000fea0003800000 */
.L_x_2803:
        /* <DEDUP_REMOVED lines=10> */
.L_x_2811:
[----:B------:R-:W2:Y:S02]  /*ecd0*/  LDG.E.U16 R0, desc[UR36][R2.64] ;  /* 0x0000002402007981 */ /* 0x000ea4000c1e1500 */
[----:B--2---:R-:W-:-:S05]  /*ece0*/  HADD2.F32 R0, -RZ, R0.H0_H0 ;  /* 0x20000000ff007230 */ /* 0x004fca0000004100 */
[----:B------:R-:W-:-:S04]  /*ecf0*/  FMUL.FTZ R0, R0, 1 ;  /* 0x3f80000000007820 */ /* 0x000fc80000410000 */
[----:B------:R0:W1:Y:S01]  /*ed00*/  F2F.F64.F32 R18, R0 ;  /* 0x0000000000127310 */ /* 0x0000620000201800 */
[----:B------:R-:W-:Y:S05]  /*ed10*/  BRA `(.L_x_2807) ;  /* 0x0000000800f87947 */ /* 0x000fea0003800000 */
.L_x_2810:
        /* <DEDUP_REMOVED lines=10> */
.L_x_2813:
[----:B------:R-:W2:Y:S02]  /*edc0*/  LDG.E.U16 R2, desc[UR36][R2.64] ;  /* 0x0000002402027981 */ /* 0x000ea4000c1e1500 */
[----:B--2---:R-:W-:-:S05]  /*edd0*/  HADD2.F32 R0, -RZ, R2.H0_H0 ;  /* 0x20000002ff007230 */ /* 0x004fca0000004100 */
[----:B------:R-:W-:-:S04]  /*ede0*/  FMUL.FTZ R0, R0, 1 ;  /* 0x3f80000000007820 */ /* 0x000fc80000410000 */
[----:B------:R0:W1:Y:S01]  /*edf0*/  F2F.F64.F32 R18, R0 ;  /* 0x0000000000127310 */ /* 0x0000620000201800 */
[----:B------:R-:W-:Y:S05]  /*ee00*/  BRA `(.L_x_2807) ;  /* 0x0000000800bc7947 */ /* 0x000fea0003800000 */
.L_x_2812:
[----:B------:R0:W5:Y:S01]  /*ee10*/  LDG.E.64 R18, desc[UR36][R2.64] ;  /* 0x0000002402127981 */ /* 0x000162000c1e1b00 */
[----:B------:R-:W-:Y:S05]  /*ee20*/  BRA `(.L_x_2807) ;  /* 0x0000000800b47947 */ /* 0x000fea0003800000 */
.L_x_2802:
        /* <DEDUP_REMOVED lines=13> */
.L_x_2816:
[----:B------:R0:W5:Y:S01]  /*ef00*/  LDG.E.64 R18, desc[UR36][R2.64] ;  /* 0x0000002402127981 */ /* 0x000162000c1e1b00 */
[----:B------:R-:W-:Y:S05]  /*ef10*/  BRA `(.L_x_2807) ;  /* 0x0000000800787947 */ /* 0x000fea0003800000 */
.L_x_2815:
        /* <DEDUP_REMOVED lines=28> */
.L_x_2818:
        /* <DEDUP_REMOVED lines=13> */
[----:B------:R2:W3:Y:S01]  /*f1b0*/  F2F.F64.F32 R18, R4 ;  /* 0x0000000400127310 */ /* 0x0004e20000201800 */
[----:B------:R-:W-:Y:S05]  /*f1c0*/  BRA `(.L_x_2807) ;  /* 0x0000000400cc7947 */ /* 0x000fea0003800000 */
.L_x_2817:
[----:B------:R-:W2:Y:S02]  /*f1d0*/  LDG.E.U16 R0, desc[UR36][R2.64] ;  /* 0x0000002402007981 */ /* 0x000ea4000c1e1500 */
[----:B--2---:R-:W-:-:S04]  /*f1e0*/  IMAD.U32 R0, R0, 0x10000, RZ ;  /* 0x0001000000007824 */ /* 0x004fc800078e00ff */
[----:B------:R-:W-:-:S04]  /*f1f0*/  FMUL.FTZ R0, R0, 1 ;  /* 0x3f80000000007820 */ /* 0x000fc80000410000 */
[----:B------:R4:W0:Y:S01]  /*f200*/  F2F.F64.F32 R18, R0 ;  /* 0x0000000000127310 */ /* 0x0008220000201800 */
[----:B------:R-:W-:Y:S05]  /*f210*/  BRA `(.L_x_2807) ;  /* 0x0000000400b87947 */ /* 0x000fea0003800000 */
.L_x_2814:
        /* <DEDUP_REMOVED lines=11> */
.L_x_2821:
[----:B------:R-:W2:Y:S01]  /*f2d0*/  LDG.E.U8 R2, desc[UR36][R2.64] ;  /* 0x0000002402027981 */ /* 0x000ea2000c1e1100 */
[----:B------:R-:W-:Y:S01]  /*f2e0*/  BSSY B0, `(.L_x_2822) ;  /* 0x0000018000007945 */ /* 0x000fe20003800000 */
[----:B------:R-:W-:Y:S01]  /*f2f0*/  HFMA2.MMA R0, -RZ, RZ, 0, 0 ;  /* 0x00000000ff007435 */ /* 0x000fe200000001ff */
        /* <DEDUP_REMOVED lines=18> */
.L_x_2825:
[----:B------:R-:W-:Y:S05]  /*f420*/  BSYNC B1 ;  /* 0x0000000000017941 */ /* 0x000fea0003800000 */
.L_x_2824:
[----:B------:R-:W-:Y:S01]  /*f430*/  LEA R3, R0, 0x3b800000, 0x17 ;  /* 0x3b80000000037811 */ /* 0x000fe200078eb8ff */
[----:B------:R-:W-:-:S05]  /*f440*/  IMAD.SHL.U32 R0, R2, 0x100000, RZ ;  /* 0x0010000002007824 */ /* 0x000fca00078e00ff */
[----:B------:R-:W-:-:S07]  /*f450*/  LOP3.LUT R0, R3, R0, R4, 0xfe, !PT ;  /* 0x0000000003007212 */ /* 0x000fce00078efe04 */
.L_x_2823:
[----:B------:R-:W-:Y:S05]  /*f460*/  BSYNC B0 ;  /* 0x0000000000007941 */ /* 0x000fea0003800000 */
.L_x_2822:
[----:B------:R-:W-:-:S04]  /*f470*/  FMUL.FTZ R0, R0, 1 ;  /* 0x3f80000000007820 */ /* 0x000fc80000410000 */
[----:B------:R0:W1:Y:S01]  /*f480*/  F2F.F64.F32 R18, R0 ;  /* 0x0000000000127310 */ /* 0x0000620000201800 */
[----:B------:R-:W-:Y:S05]  /*f490*/  BRA `(.L_x_2807) ;  /* 0x0000000400187947 */ /* 0x000fea0003800000 */
.L_x_2820:
        /* <DEDUP_REMOVED lines=21> */
.L_x_2829:
[----:B------:R-:W-:Y:S05]  /*f5f0*/  BSYNC B1 ;  /* 0x0000000000017941 */ /* 0x000fea0003800000 */
.L_x_2828:
[----:B------:R-:W-:Y:S01]  /*f600*/  LEA R3, R0, 0x37800000, 0x17 ;  /* 0x3780000000037811 */ /* 0x000fe200078eb8ff */
[----:B------:R-:W-:-:S05]  /*f610*/  IMAD.SHL.U32 R0, R2, 0x200000, RZ ;  /* 0x0020000002007824 */ /* 0x000fca00078e00ff */
[----:B------:R-:W-:-:S07]  /*f620*/  LOP3.LUT R0, R3, R0, R4, 0xfe, !PT ;  /* 0x0000000003007212 */ /* 0x000fce00078efe04 */
.L_x_2827:
[----:B------:R-:W-:Y:S05]  /*f630*/  BSYNC B0 ;  /* 0x0000000000007941 */ /* 0x000fea0003800000 */
.L_x_2826:
[----:B------:R-:W-:-:S04]  /*f640*/  FMUL.FTZ R0, R0, 1 ;  /* 0x3f80000000007820 */ /* 0x000fc80000410000 */
[----:B------:R0:W1:Y:S01]  /*f650*/  F2F.F64.F32 R18, R0 ;  /* 0x0000000000127310 */ /* 0x0000620000201800 */
[----:B------:R-:W-:Y:S05]  /*f660*/  BRA `(.L_x_2807) ;  /* 0x0000000000a47947 */ /* 0x000fea0003800000 */
.L_x_2819:
        /* <DEDUP_REMOVED lines=14> */
.L_x_2833:
[----:B------:R-:W-:Y:S05]  /*f750*/  BSYNC B0 ;  /* 0x0000000000007941 */ /* 0x000fea0003800000 */
.L_x_2832:
[----:B------:R-:W-:-:S04]  /*f760*/  FMUL.FTZ R0, R0, 1 ;  /* 0x3f80000000007820 */ /* 0x000fc80000410000 */
[----:B------:R0:W1:Y:S01]  /*f770*/  F2F.F64.F32 R18, R0 ;  /* 0x0000000000127310 */ /* 0x0000620000201800 */
[----:B------:R-:W-:Y:S05]  /*f780*/  BRA `(.L_x_2807) ;  /* 0x00000000005c7947 */ /* 0x000fea0003800000 */
.L_x_2806:
        /* <DEDUP_REMOVED lines=16> */
.L_x_2834:
[----:B------:R-:W-:Y:S01]  /*f890*/  CS2R R18, SRZ ;  /* 0x0000000000127805 */ /* 0x000fe2000001ff00 */
[----:B------:R-:W-:Y:S06]  /*f8a0*/  BRA `(.L_x_2807) ;  /* 0x0000000000147947 */ /* 0x000fec0003800000 */
.L_x_2831:
[----:B------:R-:W2:Y:S02]  /*f8b0*/  LDG.E.64 R18, desc[UR36][R2.64] ;  /* 0x0000002402127981 */ /* 0x000ea4000c1e1b00 */
[----:B--2---:R-:W0:Y:S01]  /*f8c0*/  I2F.F64.U64 R18, R18 ;  /* 0x0000001200127312 */ /* 0x004e220000301800 */
[----:B------:R-:W-:Y:S05]  /*f8d0*/  BRA `(.L_x_2807) ;  /* 0x0000000000087947 */ /* 0x000fea0003800000 */
.L_x_2830:
[----:B------:R-:W2:Y:S02]  /*f8e0*/  LDG.E R2, desc[UR36][R2.64] ;  /* 0x0000002402027981 */ /* 0x000ea4000c1e1900 */
[----:B--2---:R0:W1:Y:S02]  /*f8f0*/  I2F.F64.U32 R18, R2 ;  /* 0x0000000200127312 */ /* 0x0040640000201800 */
.L_x_2807:
[----:B0-----:R-:W4:Y:S01]  /*f900*/  LDC.U8 R2, c[0x0][0x4ba] ;  /* 0x00012e80ff027b82 */ /* 0x001f220000000000 */
[----:B------:R-:W-:Y:S02]  /*f910*/  ULDC.64 UR4, c[0x0][0x488] ;  /* 0x0001220000047ab9 */ /* 0x000fe40000000a00 */
[----:B------:R-:W-:-:S05]  /*f920*/  IADD3 R22, P0, R22, UR4, RZ ;  /* 0x0000000416167c10 */ /* 0x000fca000ff1e0ff */
        /* <DEDUP_REMOVED lines=13> */
[----:B----4-:R-:W0:Y:S01]  /*fa00*/  I2F.F64.S16 R2, R2 ;  /* 0x0000000200027312 */ /* 0x010e220000101c00 */
[----:B------:R-:W-:Y:S05]  /*fa10*/  BRA `(.L_x_2840) ;  /* 0x0000000c007c7947 */ /* 0x000fea0003800000 */
.L_x_2838:
[----:B------:R-:W4:Y:S02]  /*fa20*/  LDG.E.U8 R2, desc[UR36][R22.64] ;  /* 0x0000002416027981 */ /* 0x000f24000c1e1100 */
[----:B----4-:R-:W4:Y:S01]  /*fa30*/  I2F.F64.U16 R2, R2 ;  /* 0x0000000200027312 */ /* 0x010f220000101800 */
[----:B------:R-:W-:Y:S05]  /*fa40*/  BRA `(.L_x_2840) ;  /* 0x0000000c00707947 */ /* 0x000fea0003800000 */
.L_x_2837:
[----:B------:R-:W-:-:S13]  /*fa50*/  ISETP.NE.AND P0, PT, R0, 0x2, PT ;  /* 0x000000020000780c */ /* 0x000fda0003f05270 */
[----:B------:R-:W-:Y:S05]  /*fa60*/  @!P0 BRA `(.L_x_2841) ;  /* 0x0000000000288947 */ /* 0x000fea0003800000 */
[----:B------:R-:W-:-:S13]  /*fa70*/  ISETP.NE.AND P0, PT, R0, 0x3, PT ;  /* 0x000000030000780c */ /* 0x000fda0003f05270 */
[----:B------:R-:W-:Y:S05]  /*fa80*/  @!P0 BRA `(.L_x_2842) ;  /* 0x0000000000148947 */ /* 0x000fea0003800000 */
[----:B------:R-:W-:-:S13]  /*fa90*/  ISETP.NE.AND P0, PT, R0, 0x4, PT ;  /* 0x000000040000780c */ /* 0x000fda0003f05270 */
[----:B------:R-:W-:Y:S05]  /*faa0*/  @P0 BRA `(.L_x_2839) ;  /* 0x0000000800fc0947 */ /* 0x000fea0003800000 */
[----:B------:R-:W4:Y:S02]  /*fab0*/  LDG.E.64 R2, desc[UR36][R22.64] ;  /* 0x0000002416027981 */ /* 0x000f24000c1e1b00 */
[----:B----4-:R-:W0:Y:S01]  /*fac0*/  I2F.F64.S64 R2, R2 ;  /* 0x0000000200027312 */ /* 0x010e220000301c00 */
[----:B------:R-:W-:Y:S05]  /*fad0*/  BRA `(.L_x_2840) ;  /* 0x0000000c004c7947 */ /* 0x000fea0003800000 */
.L_x_2842:
[----:B------:R-:W4:Y:S02]  /*fae0*/  LDG.E R2, desc[UR36][R22.64] ;  /* 0x0000002416027981 */ /* 0x000f24000c1e1900 */
[----:B----4-:R-:W0:Y:S01]  /*faf0*/  I2F.F64 R2, R2 ;  /* 0x0000000200027312 */ /* 0x010e220000201c00 */
[----:B------:R-:W-:Y:S05]  /*fb00*/  BRA `(.L_x_2840) ;  /* 0x0000000c00407947 */ /* 0x000fea0003800000 */
.L_x_2841:
[----:B------:R-:W4:Y:S02]  /*fb10*/  LDG.E.U16 R2, desc[UR36][R22.64] ;  /* 0x0000002416027981 */ /* 0x000f24000c1e1500 */
[----:B----4-:R-:W0:Y:S01]  /*fb20*/  I2F.F64.S16 R2, R2 ;  /* 0x0000000200027312 */ /* 0x010e220000101c00 */
[----:B------:R-:W-:Y:S05]  /*fb30*/  BRA `(.L_x_2840) ;  /* 0x0000000c00347947 */ /* 0x000fea0003800000 */
.L_x_2836:
[----:B------:R-:W-:-:S13]  /*fb40*/  ISETP.GT.AND P0, PT, R0, 0x6, PT ;  /* 0x000000060000780c */ /* 0x000fda0003f04270 */
[----:B------:R-:W-:Y:S05]  /*fb50*/  @P0 BRA `(.L_x_2843) ;  /* 0x0000000000340947 */ /* 0x000fea0003800000 */
[----:B------:R-:W-:-:S13]  /*fb60*/  ISETP.NE.AND P0, PT, R0, 0x5, PT ;  /* 0x000000050000780c */ /* 0x000fda0003f05270 */
[----:B------:R-:W-:Y:S05]  /*fb70*/  @!P0 BRA `(.L_x_2844) ;  /* 0x0000000000188947 */ /* 0x000fea0003800000 */
[----:B------:R-:W-:-:S13]  /*fb80*/  ISETP.NE.AND P0, PT, R0, 0x6, PT ;  /* 0x000000060000780c */ /* 0x000fda0003f05270 */
[----:B------:R-:W-:Y:S05]  /*fb90*/  @P0 BRA `(.L_x_2839) ;  /* 0x0000000800c00947 */ /* 0x000fea0003800000 */
[----:B------:R-:W4:Y:S02]  /*fba0*/  LDG.E R2, desc[UR36][R22.64] ;  /* 0x0000002416027981 */ /* 0x000f24000c1e1900 */
[----:B----4-:R-:W-:-:S06]  /*fbb0*/  FMUL.FTZ R2, R2, 1 ;  /* 0x3f80000002027820 */ /* 0x010fcc0000410000 */
[----:B------:R-:W0:Y:S01]  /*fbc0*/  F2F.F64.F32 R2, R2 ;  /* 0x0000000200027310 */ /* 0x000e220000201800 */
[----:B------:R-:W-:Y:S05]  /*fbd0*/  BRA `(.L_x_2840) ;  /* 0x0000000c000c7947 */ /* 0x000fea0003800000 */
.L_x_2844:
[----:B------:R-:W4:Y:S02]  /*fbe0*/  LDG.E.U16 R0, desc[UR36][R22.64] ;  /* 0x0000002416007981 */ /* 0x000f24000c1e1500 */
[----:B----4-:R-:W-:-:S05]  /*fbf0*/  HADD2.F32 R0, -RZ, R0.H0_H0 ;  /* 0x20000000ff007230 */ /* 0x010fca0000004100 */
[----:B------:R-:W-:-:S04]  /*fc00*/  FMUL.FTZ R0, R0, 1 ;  /* 0x3f80000000007820 */ /* 0x000fc80000410000 */
[----:B------:R0:W4:Y:S01]  /*fc10*/  F2F.F64.F32 R2, R0 ;  /* 0x0000000000027310 */ /* 0x0001220000201800 */
[----:B------:R-:W-:Y:S05]  /*fc20*/  BRA `(.L_x_2840) ;  /* 0x0000000800f87947 */ /* 0x000fea0003800000 */
.L_x_2843:
[----:B------:R-:W-:-:S13]  /*fc30*/  ISETP.NE.AND P0, PT, R0, 0x7, PT ;  /* 0x000000070000780c */ /* 0x000fda0003f05270 */
[----:B------:R-:W-:Y:S05]  /*fc40*/  @!P0 BRA `(.L_x_2845) ;  /* 0x0000000000348947 */ /* 0x000fea0003800000 */
        /* <DEDUP_REMOVED lines=8> */
.L_x_2846:
[----:B------:R-:W4:Y:S02]  /*fcd0*/  LDG.E.U16 R22, desc[UR36][R22.64] ;  /* 0x0000002416167981 */ /* 0x000f24000c1e1500 */
[----:B----4-:R-:W-:-:S05]  /*fce0*/  HADD2.F32 R0, -RZ, R22.H0_H0 ;  /* 0x20000016ff007230 */ /* 0x010fca0000004100 */
[----:B------:R-:W-:-:S04]  /*fcf0*/  FMUL.FTZ R0, R0, 1 ;  /* 0x3f80000000007820 */ /* 0x000fc80000410000 */
[----:B------:R0:W4:Y:S01]  /*fd00*/  F2F.F64.F32 R2, R0 ;  /* 0x0000000000027310 */ /* 0x0001220000201800 */
[----:B------:R-:W-:Y:S05]  /*fd10*/  BRA `(.L_x_2840) ;  /* 0x0000000800bc7947 */ /* 0x000fea0003800000 */
.L_x_2845:
[----:B------:R0:W5:Y:S01]  /*fd20*/  LDG.E.64 R2, desc[UR36][R22.64] ;  /* 0x0000002416027981 */ /* 0x000162000c1e1b00 */
[----:B------:R-:W-:Y:S05]  /*fd30*/  BRA `(.L_x_2840) ;  /* 0x0000000800b47947 */ /* 0x000fea0003800000 */
.L_x_2835:
        /* <DEDUP_REMOVED lines=8> */
[----:B------:R-:W4:Y:S01]  /*fdc0*/  LDG.E.U8 R22, desc[UR36][R22.64] ;  /* 0x0000002416167981 */ /* 0x000f22000c1e1100 */
[----:B------:R-:W-:Y:S01]  /*fdd0*/  IMAD.MOV.U32 R2, RZ, RZ, RZ ;  /* 0x000000ffff027224 */ /* 0x000fe200078e00ff */
[----:B----4-:R-:W-:-:S04]  /*fde0*/  ISETP.NE.AND P0, PT, R22, RZ, PT ;  /* 0x000000ff1600720c */ /* 0x010fc80003f05270 */
[----:B------:R-:W-:Y:S01]  /*fdf0*/  FSEL R3, RZ, 1.875, !P0 ;  /* 0x3ff00000ff037808 */ /* 0x000fe20004000000 */
[----:B------:R-:W-:Y:S08]  /*fe00*/  BRA `(.L_x_2840) ;  /* 0x0000000800807947 */ /* 0x000ff00003800000 */
.L_x_2849:
[----:B------:R0:W5:Y:S01]  /*fe10*/  LDG.E.64 R2, desc[UR36][R22.64] ;  /* 0x0000002416027981 */ /* 0x000162000c1e1b00 */
[----:B------:R-:W-:Y:S05]  /*fe20*/  BRA `(.L_x_2840) ;  /* 0x0000000800787947 */ /* 0x000fea0003800000 */
.L_x_2848:
[----:B------:R-:W-:-:S13]  /*fe30*/  ISETP.NE.AND P0, PT, R0, 0xf, PT ;  /* 0x0000000f0000780c */ /* 0x000fda0003f05270 */
[----:B------:R-:W-:Y:S05]  /*fe40*/  @!P0 BRA `(.L_x_2850) ;  /* 0x0000000000a48947 */ /* 0x000fea0003800000 */
[----:B------:R-:W-:-:S13]  /*fe50*/  ISETP.NE.AND P0, PT, R0, 0x17, PT ;  /* 0x000000170000780c */ /* 0x000fda0003f05270 */
[----:B------:R-:W-:Y:S05]  /*fe60*/  @!P0 BRA `(.L_x_2851) ;  /* 0x0000000000608947 */ /* 0x000fea0003800000 */
[----:B------:R-:W-:-:S13]  /*fe70*/  ISETP.NE.AND P0, PT, R0, 0x18, PT ;  /* 0x000000180000780c */ /* 0x000fda0003f05270 */
[----:B------:R-:W-:Y:S05]  /*fe80*/  @P0 BRA `(.L_x_2839) ;  /* 0x0000000800040947 */ /* 0x000fea0003800000 */
[----:B------:R-:W4:Y:S01]  /*fe90*/  LDG.E.U8 R0, desc[UR36][R22.64] ;  /* 0x0000002416007981 */ /* 0x000f22000c1e1100 */
[----:B------:R-:W-:Y:S01]  /*fea0*/  MOV R6, 0xff800000 ;  /* 0xff80000000067802 */ /* 0x000fe20000000f00 */
[----:B----4-:R-:W-:-:S05]  /*feb0*/  IMAD.SHL.U32 R0, R0, 0x1000000, RZ ;  /* 0x0100000000007824 */ /* 0x010fca00078e00ff */
[----:B------:R-:W-:-:S04]  /*fec0*/  LOP3.LUT R2, R0, 0x7f000000, RZ, 0xc0, !PT ;  /* 0x7f00000000027812 */ /* 0x000fc800078ec0ff */
[----:B------:R-:W0:Y:S01]  /*fed0*/  FLO.U32 R3, R2 ;  /* 0x0000000200037300 */ /* 0x000e2200000e0000 */
[----:B--2---:R-:W-:-:S05]  /*fee0*/  VIADD R4, R2, 0x1000000 ;  /* 0x0100000002047836 */ /* 0x004fca0000000000 */
        /* <DEDUP_REMOVED lines=16> */
.L_x_2851:
[----:B------:R-:W4:Y:S02]  /*fff0*/  LDG.E.U8 R3, desc[UR36][R22.64] ;  /* 0x0000002416037981 */ /* 0x000f24000c1e1100 */
[----:B----4-:R-:W-:-:S05]  /*10000*/  IMAD.SHL.U32 R0, R3, 0x2000000, RZ ;  /* 0x0200000003007824 */ /* 0x010fca00078e00ff */
        /* <DEDUP_REMOVED lines=13> */
.L_x_2850:
[----:B------:R-:W4:Y:S02]  /*100e0*/  LDG.E.U16 R0, desc[UR36][R22.64] ;  /* 0x0000002416007981 */ /* 0x000f24000c1e1500 */
[----:B----4-:R-:W-:-:S04]  /*100f0*/  IMAD.U32 R0, R0, 0x10000, RZ ;  /* 0x0001000000007824 */ /* 0x010fc800078e00ff */
[----:B------:R-:W-:-:S04]  /*10100*/  FMUL.FTZ R0, R0, 1 ;  /* 0x3f80000000007820 */ /* 0x000fc80000410000 */
[----:B------:R0:W4:Y:S01]  /*10110*/  F2F.F64.F32 R2, R0 ;  /* 0x0000000000027310 */ /* 0x0001220000201800 */
[----:B------:R-:W-:Y:S05]  /*10120*/  BRA `(.L_x_2840) ;  /* 0x0000000400b87947 */ /* 0x000fea0003800000 */
.L_x_2847:
        /* <DEDUP_REMOVED lines=9> */
[----:B----4-:R-:W0:Y:S01]  /*101c0*/  I2F.F64.U16 R2, R2 ;  /* 0x0000000200027312 */ /* 0x010e220000101800 */
[----:B------:R-:W-:Y:S05]  /*101d0*/  BRA `(.L_x_2840) ;  /* 0x00000004008c7947 */ /* 0x000fea0003800000 */
.L_x_2854:
[----:B------:R-:W4:Y:S01]  /*101e0*/  LDG.E.U8 R2, desc[UR36][R22.64] ;  /* 0x0000002416027981 */ /* 0x000f22000c1e1100 */
[----:B------:R-:W-:Y:S01]  /*101f0*/  BSSY B0, `(.L_x_2855) ;  /* 0x0000018000007945 */ /* 0x000fe20003800000 */
        /* <DEDUP_REMOVED lines=11> */
[----:B--2---:R-:W-:-:S06]  /*102b0*/  IMAD.U32 R4, R3, -0x80000000, RZ ;  /* 0x8000000003047824 */ /* 0x004fcc00078e00ff */
[----:B------:R-:W-:Y:S05]  /*102c0*/  @P0 BRA `(.L_x_2858) ;  /* 0x0000000000180947 */ /* 0x000fea0003800000 */
[----:B------:R-:W0:Y:S02]  /*102d0*/  FLO.U32 R3, R2 ;  /* 0x0000000200037300 */ /* 0x000e2400000e0000 */
[----:B0-----:R-:W-:-:S04]  /*102e0*/  IADD3 R3, -R3, 0x1f, RZ ;  /* 0x0000001f03037810 */ /* 0x001fc80007ffe1ff */
[----:B------:R-:W-:Y:S01]  /*102f0*/  IADD3 R0, R0, 0x1d, -R3 ;  /* 0x0000001d00007810 */ /* 0x000fe20007ffe803 */
[----:B------:R-:W-:-:S05]  /*10300*/  VIADD R5, R3, 0xffffffe4 ;  /* 0xffffffe403057836 */ /* 0x000fca0000000000 */
[----:B------:R-:W-:-:S04]  /*10310*/  SHF.L.U32 R5, R2, R5, RZ ;  /* 0x0000000502057219 */ /* 0x000fc800000006ff */
[----:B------:R-:W-:-:S07]  /*10320*/  LOP3.LUT R2, R5, 0x7, RZ, 0xc0, !PT ;  /* 0x0000000705027812 */ /* 0x000fce00078ec0ff */
.L_x_2858:
[----:B------:R-:W-:Y:S05]  /*10330*/  BSYNC B1 ;  /* 0x0000000000017941 */ /* 0x000fea0003800000 */
.L_x_2857:
[----:B------:R-:W-:Y:S01]  /*10340*/  LEA R3, R0, 0x3b800000, 0x17 ;  /* 0x3b80000000037811 */ /* 0x000fe200078eb8ff */
[----:B------:R-:W-:-:S05]  /*10350*/  IMAD.SHL.U32 R0, R2, 0x100000, RZ ;  /* 0x0010000002007824 */ /* 0x000fca00078e00ff */
[----:B------:R-:W-:-:S07]  /*10360*/  LOP3.LUT R0, R3, R0, R4, 0xfe, !PT ;  /* 0x0000000003007212 */ /* 0x000fce00078efe04 */
.L_x_2856:
[----:B------:R-:W-:Y:S05]  /*10370*/  BSYNC B0 ;  /* 0x0000000000007941 */ /* 0x000fea0003800000 */
.L_x_2855:
[----:B------:R-:W-:-:S04]  /*10380*/  FMUL.FTZ R0, R0, 1 ;  /* 0x3f80000000007820 */ /* 0x000fc80000410000 */
[----:B------:R0:W4:Y:S01]  /*10390*/  F2F.F64.F32 R2, R0 ;  /* 0x0000000000027310 */ /* 0x0001220000201800 */
[----:B------:R-:W-:Y:S05]  /*103a0*/  BRA `(.L_x_2840) ;  /* 0x0000000400187947 */ /* 0x000fea0003800000 */
.L_x_2853:
        /* <DEDUP_REMOVED lines=21> */
.L_x_2862:
[----:B------:R-:W-:Y:S05]  /*10500*/  BSYNC B1 ;  /* 0x0000000000017941 */ /* 0x000fea0003800000 */
.L_x_2861:
[----:B------:R-:W-:Y:S01]  /*10510*/  LEA R3, R0, 0x37800000, 0x17 ;  /* 0x3780000000037811 */ /* 0x000fe200078eb8ff */
[----:B------:R-:W-:-:S05]  /*10520*/  IMAD.SHL.U32 R0, R2, 0x200000, RZ ;  /* 0x0020000002007824 */ /* 0x000fca00078e00ff */
[----:B------:R-:W-:-:S07]  /*10530*/  LOP3.LUT R0, R3, R0, R4, 0xfe, !PT ;  /* 0x0000000003007212 */ /* 0x000fce00078efe04 */
.L_x_2860:
[----:B------:R-:W-:Y:S05]  /*10540*/  BSYNC B0 ;  /* 0x0000000000007941 */ /* 0x000fea0003800000 */
.L_x_2859:
[----:B------:R-:W-:-:S04]  /*10550*/  FMUL.FTZ R0, R0, 1 ;  /* 0x3f80000000007820 */ /* 0x000fc80000410000 */
[----:B------:R0:W4:Y:S01]  /*10560*/  F2F.F64.F32 R2, R0 ;  /* 0x0000000000027310 */ /* 0x0001220000201800 */
[----:B------:R-:W-:Y:S05]  /*10570*/  BRA `(.L_x_2840) ;  /* 0x0000000000a47947 */ /* 0x000fea0003800000 */
.L_x_2852:
[----:B------:R-:W-:-:S13]  /*10580*/  ISETP.NE.AND P0, PT, R0, 0x1c, PT ;  /* 0x0000001c0000780c */ /* 0x000fda0003f05270 */
[----:B------:R-:W-:Y:S05]  /*10590*/  @!P0 BRA `(.L_x_2863) ;  /* 0x0000000000948947 */ /* 0x000fea0003800000 */
[----:B------:R-:W-:-:S13]  /*105a0*/  ISETP.NE.AND P0, PT, R0, 0x1d, PT ;  /* 0x0000001d0000780c */ /* 0x000fda0003f05270 */
[----:B------:R-:W-:Y:S05]  /*105b0*/  @!P0 BRA `(.L_x_2864) ;  /* 0x0000000000808947 */ /* 0x000fea0003800000 */
[----:B------:R-:W-:-:S13]  /*105c0*/  ISETP.NE.AND P0, PT, R0, 0x2c, PT ;  /* 0x0000002c0000780c */ /* 0x000fda0003f05270 */
[----:B------:R-:W-:Y:S05]  /*105d0*/  @P0 BRA `(.L_x_2839) ;  /* 0x0000000000300947 */ /* 0x000fea0003800000 */
[----:B------:R-:W4:Y:S01]  /*105e0*/  LDG.E.U8 R22, desc[UR36][R22.64] ;  /* 0x0000002416167981 */ /* 0x000f22000c1e1100 */
[----:B------:R-:W-:Y:S01]  /*105f0*/  BSSY B0, `(.L_x_2865) ;  /* 0x0000007000007945 */ /* 0x000fe20003800000 */
[----:B------:R-:W-:Y:S01]  /*10600*/  IMAD.MOV.U32 R0, RZ, RZ, 0x400000 ;  /* 0x00400000ff007424 */ /* 0x000fe200078e00ff */
[----:B----4-:R-:W-:-:S13]  /*10610*/  ISETP.NE.AND P0, PT, R22, RZ, PT ;  /* 0x000000ff1600720c */ /* 0x010fda0003f05270 */
[----:B------:R-:W-:Y:S05]  /*10620*/  @!P0 BRA `(.L_x_2866) ;  /* 0x00000000000c8947 */ /* 0x000fea0003800000 */
[----:B------:R-:W-:-:S13]  /*10630*/  ISETP.NE.AND P0, PT, R22, 0xff, PT ;  /* 0x000000ff1600780c */ /* 0x000fda0003f05270 */
[----:B------:R-:W-:Y:S02]  /*10640*/  @!P0 IMAD.MOV.U32 R0, RZ, RZ, 0x7f800001 ;  /* 0x7f800001ff008424 */ /* 0x000fe400078e00ff */
[----:B------:R-:W-:-:S07]  /*10650*/  @P0 IMAD.SHL.U32 R0, R22, 0x800000, RZ ;  /* 0x0080000016000824 */ /* 0x000fce00078e00ff */
.L_x_2866:
[----:B------:R-:W-:Y:S05]  /*10660*/  BSYNC B0 ;  /* 0x0000000000007941 */ /* 0x000fea0003800000 */
.L_x_2865:
[----:B------:R-:W-:-:S04]  /*10670*/  FMUL.FTZ R0, R0, 1 ;  /* 0x3f80000000007820 */ /* 0x000fc80000410000 */
[----:B------:R0:W4:Y:S01]  /*10680*/  F2F.F64.F32 R2, R0 ;  /* 0x0000000000027310 */ /* 0x0001220000201800 */
[----:B------:R-:W-:Y:S05]  /*10690*/  BRA `(.L_x_2840) ;  /* 0x00000000005c7947 */ /* 0x000fea0003800000 */
.L_x_2839:
[----:B------:R-:W-:Y:S01]  /*106a0*/  MOV R2, 0x0 ;  /* 0x0000000000027802 */ /* 0x000fe20000000f00 */
[----:B------:R-:W-:Y:S01]  /*106b0*/  ULDC.64 UR4, c[0x4][0x128] ;  /* 0x01004a0000047ab9 */ /* 0x000fe20000000a00 */
[----:B------:R-:W-:Y:S01]  /*106c0*/  ULDC.64 UR6, c[0x4][0x8] ;  /* 0x0100020000067ab9 */ /* 0x000fe20000000a00 */
[----:B--2---:R-:W-:Y:S01]  /*106d0*/  IMAD.U32 R4, RZ, RZ, UR4 ;  /* 0x00000004ff047e24 */ /* 0x004fe2000f8e00ff */
[----:B------:R-:W-:Y:S01]  /*106e0*/  MOV R11, UR7 ;  /* 0x00000007000b7c02 */ /* 0x000fe20008000f00 */
[----:B------:R-:W-:Y:S01]  /*106f0*/  IMAD.U32 R5, RZ, RZ, UR5 ;  /* 0x00000005ff057e24 */ /* 0x000fe2000f8e00ff */
[----:B------:R-:W0:Y:S01]  /*10700*/  LDC.64 R2, c[0x4][R2] ;  /* 0x0100000002027b82 */ /* 0x000e220000000a00 */
[----:B------:R-:W-:Y:S01]  /*10710*/  ULDC.64 UR4, c[0x4][0x130] ;  /* 0x01004c0000047ab9 */ /* 0x000fe20000000a00 */
[----:B------:R-:W-:Y:S02]  /*10720*/  IMAD.U32 R10, RZ, RZ, UR6 ;  /* 0x00000006ff0a7e24 */ /* 0x000fe4000f8e00ff */
[----:B------:R-:W-:-:S02]  /*10730*/  IMAD.U32 R6, RZ, RZ, UR4 ;  /* 0x00000004ff067e24 */ /* 0x000fc4000f8e00ff */
[----:B------:R-:W-:Y:S02]  /*10740*/  IMAD.U32 R7, RZ, RZ, UR5 ;  /* 0x00000005ff077e24 */ /* 0x000fe4000f8e00ff */
[----:B------:R-:W-:Y:S02]  /*10750*/  IMAD.MOV.U32 R8, RZ, RZ, 0x4e ;  /* 0x0000004eff087424 */ /* 0x000fe400078e00ff */
[----:B------:R-:W-:Y:S02]  /*10760*/  IMAD.MOV.U32 R12, RZ, RZ, 0x1 ;  /* 0x00000001ff0c7424 */ /* 0x000fe400078e00ff */
[----:B------:R-:W-:-:S07]  /*10770*/  IMAD.MOV.U32 R13, RZ, RZ, RZ ;  /* 0x000000ffff0d7224 */ /* 0x000fce00078e00ff */
[----:B------:R-:W-:-:S07]  /*10780*/  LEPC R20, `(.L_x_2867) ;  /* 0x000000001014794e */ /* 0x000fce0000000000 */
[----:B01-3-5:R-:W-:Y:S05]  /*10790*/  CALL.ABS.NOINC R2 ;  /* 0x0000000002007343 */ /* 0x02bfea0003c00000 */
.L_x_2867:
[----:B------:R-:W-:Y:S01]  /*107a0*/  CS2R R2, SRZ ;  /* 0x0000000000027805 */ /* 0x000fe2000001ff00 */
[----:B------:R-:W-:Y:S06]  /*107b0*/  BRA `(.L_x_2840) ;  /* 0x0000000000147947 */ /* 0x000fec0003800000 */
.L_x_2864:
[----:B------:R-:W4:Y:S02]  /*107c0*/  LDG.E.64 R2, desc[UR36][R22.64] ;  /* 0x0000002416027981 */ /* 0x000f24000c1e1b00 */
[----:B----4-:R-:W0:Y:S01]  /*107d0*/  I2F.F64.U64 R2, R2 ;  /* 0x0000000200027312 */ /* 0x010e220000301800 */
[----:B------:R-:W-:Y:S05]  /*107e0*/  BRA `(.L_x_2840) ;  /* 0x0000000000087947 */ /* 0x000fea0003800000 */
.L_x_2863:
[----:B------:R-:W4:Y:S02]  /*107f0*/  LDG.E R2, desc[UR36][R22.64] ;  /* 0x0000002416027981 */ /* 0x000f24000c1e1900 */
[----:B----4-:R-:W0:Y:S02]  /*10800*/  I2F.F64.U32 R2, R2 ;  /* 0x0000000200027312 */ /* 0x010e240000201800 */
.L_x_2840:
[----:B------:R-:W2:Y:S01]  /*10810*/  LDC.U8 R6, c[0x0][0x4b8] ;  /* 0x00012e00ff067b82 */ /* 0x000ea20000000000 */
[----:B0---45:R-:W-:Y:S01]  /*10820*/  DSETP.GEU.AND P0, PT, R2, 3, PT ;  /* 0x400800000200742a */ /* 0x031fe20003f0e000 */
[----:B------:R-:W-:Y:S01]  /*10830*/  UMOV UR4, 0x60000000 ;  /* 0x6000000000047882 */ /* 0x000fe20000000000 */
[----:B------:R-:W-:Y:S02]  /*10840*/  UMOV UR5, 0x3fc55555 ;  /* 0x3fc5555500057882 */ /* 0x000fe40000000000 */
[----:B-1-3--:R-:W-:Y:S02]  /*10850*/  DMUL R18, R18, UR4 ;  /* 0x0000000412127c28 */ /* 0x00afe40008000000 */
[----:B------:R-:W-:-:S08]  /*10860*/  DSETP.GT.AND P0, PT, R2, -3, !P0 ;  /* 0xc00800000200742a */ /* 0x000fd00004704000 */
[----:B--2---:R-:W-:Y:S02]  /*10870*/  FSEL R4, R18, RZ, P0 ;  /* 0x000000ff12047208 */ /* 0x004fe40000000000 */
        /* <DEDUP_REMOVED lines=13> */
[----:B0-----:R-:W-:Y:S01]  /*10950*/  STG.E.U8 desc[UR36][R16.64], R5 ;  /* 0x0000000510007986 */ /* 0x001fe2000c101124 */
[----:B------:R-:W-:Y:S05]  /*10960*/  EXIT ;  /* 0x000000000000794d */ /* 0x000fea0003800000 */
.L_x_2871:
[----:B------:R-:W0:Y:S02]  /*10970*/  F2I.S64.F64.TRUNC R4, R4 ;  /* 0x0000000400047311 */ /* 0x000e24000030d900 */
[----:B0-----:R-:W-:-:S05]  /*10980*/  IMAD.MOV.U32 R3, RZ, RZ, R4 ;  /* 0x000000ffff037224 */ /* 0x001fca00078e0004 */
[----:B------:R-:W-:Y:S01]  /*10990*/  STG.E.U8 desc[UR36][R16.64], R3 ;  /* 0x0000000310007986 */ /* 0x000fe2000c101124 */
[----:B------:R-:W-:Y:S05]  /*109a0*/  EXIT ;  /* 0x000000000000794d */ /* 0x000fea0003800000 */
.L_x_2870:
[----:B------:R-:W-:-:S13]  /*109b0*/  ISETP.NE.AND P0, PT, R0, 0x2, PT ;  /* 0x000000020000780c */ /* 0x000fda0003f05270 */
[----:B------:R-:W-:Y:S05]  /*109c0*/  @!P0 BRA `(.L_x_2873) ;  /* 0x0000000000288947 */ /* 0x000fea0003800000 */
[----:B------:R-:W-:-:S13]  /*109d0*/  ISETP.NE.AND P0, PT, R0, 0x3, PT ;  /* 0x000000030000780c */ /* 0x000fda0003f05270 */
[----:B------:R-:W-:Y:S05]  /*109e0*/  @!P0 BRA `(.L_x_2874) ;  /* 0x0000000000148947 */ /* 0x000fea0003800000 */
[----:B------:R-:W-:-:S13]  /*109f0*/  ISETP.NE.AND P0, PT, R0, 0x4, PT ;  /* 0x000000040000780c */ /* 0x000fda0003f05270 */
[----:B------:R-:W-:Y:S05]  /*10a00*/  @P0 BRA `(.L_x_2872) ;  /* 0x0000000c00880947 */ /* 0x000fea0003800000 */
[----:B------:R-:W0:Y:S02]  /*10a10*/  F2I.S64.F64.TRUNC R4, R4 ;  /* 0x0000000400047311 */ /* 0x000e24000030d900 */
[----:B0-----:R-:W-:Y:S01]  /*10a20*/  STG.E.64 desc[UR36][R16.64], R4 ;  /* 0x0000000410007986 */ /* 0x001fe2000c101b24 */
[----:B------:R-:W-:Y:S05]  /*10a30*/  EXIT ;  /* 0x000000000000794d */ /* 0x000fea0003800000 */
.L_x_2874:
[----:B------:R-:W0:Y:S02]  /*10a40*/  F2I.F64.TRUNC R5, R4 ;  /* 0x0000000400057311 */ /* 0x000e24000030d100 */
[----:B0-----:R-:W-:Y:S01]  /*10a50*/  STG.E desc[UR36][R16.64], R5 ;  /* 0x0000000510007986 */ /* 0x001fe2000c101924 */
[----:B------:R-:W-:Y:S05]  /*10a60*/  EXIT ;  /* 0x000000000000794d */ /* 0x000fea0003800000 */
.L_x_2873:
[----:B------:R-:W0:Y:S02]  /*10a70*/  F2I.F64.TRUNC R5, R4 ;  /* 0x0000000400057311 */ /* 0x000e24000030d100 */
[----:B0-----:R-:W-:Y:S01]  /*10a80*/  STG.E.U16 desc[UR36][R16.64], R5 ;  /* 0x0000000510007986 */ /* 0x001fe2000c101524 */
[----:B------:R-:W-:Y:S05]  /*10a90*/  EXIT ;  /* 0x000000000000794d */ /* 0x000fea0003800000 */
.L_x_2869:
        /* <DEDUP_REMOVED lines=11> */
[----:B------:R-:W-:Y:S01]  /*10b50*/  STG.E desc[UR36][R16.64], R3 ;  /* 0x0000000310007986 */ /* 0x000fe2000c101924 */
[----:B------:R-:W-:Y:S05]  /*10b60*/  EXIT ;  /* 0x000000000000794d */ /* 0x000fea0003800000 */
.L_x_2876:
[----:B------:R-:W-:Y:S01]  /*10b70*/  UMOV UR4, 0xf0000000 ;  /* 0xf000000000047882 */ /* 0x000fe20000000000 */
[----:B------:R-:W-:Y:S01]  /*10b80*/  UMOV UR5, 0x380fffff ;  /* 0x380fffff00057882 */ /* 0x000fe20000000000 */
[----:B------:R-:W0:Y:S01]  /*10b90*/  F2F.F32.F64 R0, R4 ;  /* 0x0000000400007310 */ /* 0x000e220000301000 */
[----:B------:R-:W-:-:S14]  /*10ba0*/  DSETP.GEU.AND P0, PT, |R4|, UR4, PT ;  /* 0x0000000404007e2a */ /* 0x000fdc000bf0e200 */
[----:B0-----:R-:W-:-:S05]  /*10bb0*/  @!P0 FMUL R0, R0, 1.175494350822287508e-38 ;  /* 0x0080000000008820 */ /* 0x001fca0000400000 */
[----:B------:R-:W-:-:S05]  /*10bc0*/  F2FP.F16.F32.PACK_AB R0, RZ, R0 ;  /* 0x00000000ff00723e */ /* 0x000fca00000000ff */
[----:B------:R-:W-:Y:S01]  /*10bd0*/  STG.E.U16 desc[UR36][R16.64], R0 ;  /* 0x0000000010007986 */ /* 0x000fe2000c101524 */
[----:B------:R-:W-:Y:S05]  /*10be0*/  EXIT ;  /* 0x000000000000794d */ /* 0x000fea0003800000 */
.L_x_2875:
        /* <DEDUP_REMOVED lines=12> */
[----:B------:R-:W-:Y:S01]  /*10cb0*/  STG.E.64 desc[UR36][R16.64], R2 ;  /* 0x0000000210007986 */ /* 0x000fe2000c101b24 */
[----:B------:R-:W-:Y:S05]  /*10cc0*/  EXIT ;  /* 0x000000000000794d */ /* 0x000fea0003800000 */
.L_x_2878:
[----:B------:R-:W-:Y:S01]  /*10cd0*/  UMOV UR4, 0xf0000000 ;  /* 0xf000000000047882 */ /* 0x000fe20000000000 */
[----:B------:R-:W-:Y:S01]  /*10ce0*/  UMOV UR5, 0x380fffff ;  /* 0x380fffff00057882 */ /* 0x000fe20000000000 */
[----:B------:R-:W0:Y:S01]  /*10cf0*/  F2F.F32.F64 R0, R4 ;  /* 0x0000000400007310 */ /* 0x000e220000301000 */
[----:B------:R-:W-:-:S14]  /*10d00*/  DSETP.GEU.AND P0, PT, |R4|, UR4, PT ;  /* 0x0000000404007e2a */ /* 0x000fdc000bf0e200 */
[----:B0-----:R-:W-:-:S05]  /*10d10*/  @!P0 FMUL R0, R0, 1.175494350822287508e-38 ;  /* 0x0080000000008820 */ /* 0x001fca0000400000 */
[----:B------:R-:W-:-:S04]  /*10d20*/  F2FP.F16.F32.PACK_AB R3, RZ, R0 ;  /* 0x00000000ff03723e */ /* 0x000fc800000000ff */
[----:B------:R-:W-:-:S05]  /*10d30*/  PRMT R3, R3, 0x5410, RZ ;  /* 0x0000541003037816 */ /* 0x000fca00000000ff */
[----:B------:R-:W-:Y:S01]  /*10d40*/  STG.E desc[UR36][R16.64], R3 ;  /* 0x0000000310007986 */ /* 0x000fe2000c101924 */
[----:B------:R-:W-:Y:S05]  /*10d50*/  EXIT ;  /* 0x000000000000794d */ /* 0x000fea0003800000 */
.L_x_2877:
[----:B------:R-:W-:Y:S01]  /*10d60*/  STG.E.64 desc[UR36][R16.64], R4 ;  /* 0x0000000410007986 */ /* 0x000fe2000c101b24 */
[----:B------:R-:W-:Y:S05]  /*10d70*/  EXIT ;  /* 0x000000000000794d */ /* 0x000fea0003800000 */
.L_x_2868:
        /* <DEDUP_REMOVED lines=10> */
[----:B------:R-:W-:Y:S01]  /*10e20*/  STG.E.U8 desc[UR36][R16.64], R3 ;  /* 0x0000000310007986 */ /* 0x000fe2000c101124 */
[----:B------:R-:W-:Y:S05]  /*10e30*/  EXIT ;  /* 0x000000000000794d */ /* 0x000fea0003800000 */
.L_x_2881:
[----:B------:R-:W-:-:S05]  /*10e40*/  CS2R R6, SRZ ;  /* 0x0000000000067805 */ /* 0x000fca000001ff00 */
[----:B------:R-:W-:Y:S01]  /*10e50*/  STG.E.128 desc[UR36][R16.64], R4 ;  /* 0x0000000410007986 */ /* 0x000fe2000c101d24 */
[----:B------:R-:W-:Y:S05]  /*10e60*/  EXIT ;  /* 0x000000000000794d */ /* 0x000fea0003800000 */
.L_x_2880:
        /* <DEDUP_REMOVED lines=25> */
.L_x_2885:
[----:B------:R-:W-:Y:S05]  /*11000*/  BSYNC B0 ;  /* 0x0000000000007941 */ /* 0x000fea0003800000 */
.L_x_2884:
[----:B------:R-:W-:-:S05]  /*11010*/  LOP3.LUT R3, R0, R3, RZ, 0xfc, !PT ;  /* 0x0000000300037212 */ /* 0x000fca00078efcff */
[----:B------:R-:W-:Y:S01]  /*11020*/  STG.E.U8 desc[UR36][R16.64], R3 ;  /* 0x0000000310007986 */ /* 0x000fe2000c101124 */
[----:B------:R-:W-:Y:S05]  /*11030*/  EXIT ;  /* 0x000000000000794d */ /* 0x000fea0003800000 */
.L_x_2883:
        /* <DEDUP_REMOVED lines=17> */
.L_x_2887:
[----:B------:R-:W-:Y:S01]  /*11150*/  IMAD.MOV.U32 R0, RZ, RZ, 0x7f ;  /* 0x0000007fff007424 */ /* 0x000fe200078e00ff */
[----:B------:R-:W-:-:S04]  /*11160*/  ISETP.GT.U32.AND P0, PT, R2, 0x7f800000, PT ;  /* 0x7f8000000200780c */ /* 0x000fc80003f04070 */
[----:B------:R-:W-:-:S09]  /*11170*/  SEL R0, R0, 0x7c, P0 ;  /* 0x0000007c00007807 */ /* 0x000fd20000000000 */
.L_x_2888:
[----:B------:R-:W-:Y:S05]  /*11180*/  BSYNC B0 ;  /* 0x0000000000007941 */ /* 0x000fea0003800000 */
.L_x_2886:
[----:B------:R-:W-:-:S04]  /*11190*/  LOP3.LUT R2, R3, 0x80000000, RZ, 0xc0, !PT ;  /* 0x8000000003027812 */ /* 0x000fc800078ec0ff */
[----:B------:R-:W-:-:S04]  /*111a0*/  SHF.R.U32.HI R3, RZ, 0x18, R2 ;  /* 0x00000018ff037819 */ /* 0x000fc80000011602 */
[----:B------:R-:W-:-:S05]  /*111b0*/  LOP3.LUT R3, R0, R3, RZ, 0xfc, !PT ;  /* 0x0000000300037212 */ /* 0x000fca00078efcff */
[----:B------:R-:W-:Y:S01]  /*111c0*/  STG.E.U8 desc[UR36][R16.64], R3 ;  /* 0x0000000310007986 */ /* 0x000fe2000c101124 */
[----:B------:R-:W-:Y:S05]  /*111d0*/  EXIT ;  /* 0x000000000000794d */ /* 0x000fea0003800000 */
.L_x_2882:
[----:B------:R-:W-:Y:S01]  /*111e0*/  UMOV UR4, 0xf0000000 ;  /* 0xf000000000047882 */ /* 0x000fe20000000000 */
[----:B------:R-:W-:Y:S01]  /*111f0*/  UMOV UR5, 0x380fffff ;  /* 0x380fffff00057882 */ /* 0x000fe20000000000 */
[----:B------:R-:W0:Y:S01]  /*11200*/  F2F.F32.F64 R0, R4 ;  /* 0x0000000400007310 */ /* 0x000e220000301000 */
[----:B------:R-:W-:-:S14]  /*11210*/  DSETP.GEU.AND P0, PT, |R4|, UR4, PT ;  /* 0x0000000404007e2a */ /* 0x000fdc000bf0e200 */
[----:B0-----:R-:W-:-:S05]  /*11220*/  @!P0 FMUL R0, R0, 1.175494350822287508e-38 ;  /* 0x0080000000008820 */ /* 0x001fca0000400000 */
[----:B------:R-:W-:-:S05]  /*11230*/  F2FP.BF16.F32.PACK_AB R0, RZ, R0 ;  /* 0x00000000ff00723e */ /* 0x000fca00000010ff */
[----:B------:R-:W-:Y:S01]  /*11240*/  STG.E.U16 desc[UR36][R16.64], R0 ;  /* 0x0000000010007986 */ /* 0x000fe2000c101524 */
[----:B------:R-:W-:Y:S05]  /*11250*/  EXIT ;  /* 0x000000000000794d */ /* 0x000fea0003800000 */
.L_x_2879:
        /* <DEDUP_REMOVED lines=9> */
[----:B0-----:R-:W-:Y:S01]  /*112f0*/  STG.E.U16 desc[UR36][R16.64], R5 ;  /* 0x0000000510007986 */ /* 0x001fe2000c101524 */
[----:B------:R-:W-:Y:S05]  /*11300*/  EXIT ;  /* 0x000000000000794d */ /* 0x000fea0003800000 */
.L_x_2891:
        /* <DEDUP_REMOVED lines=21> */
.L_x_2894:
[----:B------:R-:W-:-:S04]  /*11460*/  LOP3.LUT R2, R3, 0x80000000, RZ, 0xc0, !PT ;  /* 0x8000000003027812 */ /* 0x000fc800078ec0ff */
[----:B------:R-:W-:-:S04]  /*11470*/  SHF.R.U32.HI R3, RZ, 0x18, R2 ;  /* 0x00000018ff037819 */ /* 0x000fc80000011602 */
[----:B------:R-:W-:-:S04]  /*11480*/  LOP3.LUT R0, R0, R3, RZ, 0xfc, !PT ;  /* 0x0000000300007212 */ /* 0x000fc800078efcff */
[----:B------:R-:W-:-:S07]  /*11490*/  PRMT R8, R0, 0x7610, R8 ;  /* 0x0000761000087816 */ /* 0x000fce0000000008 */
.L_x_2893:
[----:B------:R-:W-:Y:S05]  /*114a0*/  BSYNC B0 ;  /* 0x0000000000007941 */ /* 0x000fea0003800000 */
.L_x_2892:
[----:B------:R-:W-:Y:S01]  /*114b0*/  STG.E.U8 desc[UR36][R16.64], R8 ;  /* 0x0000000810007986 */ /* 0x000fe2000c101124 */
[----:B------:R-:W-:Y:S05]  /*114c0*/  EXIT ;  /* 0x000000000000794d */ /* 0x000fea0003800000 */
.L_x_2890:
        /* <DEDUP_REMOVED lines=21> */
.L_x_2897:
[----:B------:R-:W-:-:S04]  /*11620*/  LOP3.LUT R2, R3, 0x80000000, RZ, 0xc0, !PT ;  /* 0x8000000003027812 */ /* 0x000fc800078ec0ff */
[----:B------:R-:W-:-:S04]  /*11630*/  SHF.R.U32.HI R3, RZ, 0x18, R2 ;  /* 0x00000018ff037819 */ /* 0x000fc80000011602 */
[----:B------:R-:W-:-:S04]  /*11640*/  LOP3.LUT R0, R0, R3, RZ, 0xfc, !PT ;  /* 0x0000000300007212 */ /* 0x000fc800078efcff */
[----:B------:R-:W-:-:S07]  /*11650*/  PRMT R8, R0, 0x7610, R8 ;  /* 0x0000761000087816 */ /* 0x000fce0000000008 */
.L_x_2896:
[----:B------:R-:W-:Y:S05]  /*11660*/  BSYNC B0 ;  /* 0x0000000000007941 */ /* 0x000fea0003800000 */
.L_x_2895:
[----:B------:R-:W-:Y:S01]  /*11670*/  STG.E.U8 desc[UR36][R16.64], R8 ;  /* 0x0000000810007986 */ /* 0x000fe2000c101124 */
[----:B------:R-:W-:Y:S05]  /*11680*/  EXIT ;  /* 0x000000000000794d */ /* 0x000fea0003800000 */
.L_x_2889:
        /* <DEDUP_REMOVED lines=26> */
.L_x_2872:
        /* <DEDUP_REMOVED lines=16> */
.L_x_2900:
[----:B------:R-:W-:Y:S05]  /*11930*/  EXIT ;  /* 0x000000000000794d */ /* 0x000fea0003800000 */
.L_x_2899:
[----:B------:R-:W0:Y:S02]  /*11940*/  F2I.U64.F64.TRUNC R4, R4 ;  /* 0x0000000400047311 */ /* 0x000e24000030d800 */
[----:B0-----:R-:W-:Y:S01]  /*11950*/  STG.E.64 desc[UR36][R16.64], R4 ;  /* 0x0000000410007986 */ /* 0x001fe2000c101b24 */
[----:B------:R-:W-:Y:S05]  /*11960*/  EXIT ;  /* 0x000000000000794d */ /* 0x000fea0003800000 */
.L_x_2898:
[----:B------:R-:W0:Y:S02]  /*11970*/  F2I.U32.F64.TRUNC R5, R4 ;  /* 0x0000000400057311 */ /* 0x000e24000030d000 */
[----:B0-----:R-:W-:Y:S01]  /*11980*/  STG.E desc[UR36][R16.64], R5 ;  /* 0x0000000510007986 */ /* 0x001fe2000c101924 */
[----:B------:R-:W-:Y:S05]  /*11990*/  EXIT ;  /* 0x000000000000794d */ /* 0x000fea0003800000 */
.L_x_2901:
        /* <DEDUP_REMOVED lines=14> */
.L_x_5835:


//--------------------- .text._ZN2at6native27unrolled_elementwise_kernelIZZZNS0_68_GLOBAL__N__08176361_30_ActivationHardsigmoidKernel_cu_f5210f67_354627hardsigmoid_backward_kernelERNS_18TensorIteratorBaseEENKUlvE_clEvENKUlvE_clEvEUlddE_St5arrayIPcLm3EELi4E23TrivialOffsetCalculatorILi2EjESB_ILi1EjENS0_6memory12LoadWithCastILi2EEENSE_13StoreWithCastILi1EEEEEviT_T0_T2_T3_T4_T5_ --------------------------
	.section	.text._ZN2at6native27unrolled_elementwise_kernelIZZZNS0_68_GLOBAL__N__08176361_30_ActivationHardsigmoidKernel_cu_f5210f67_354627hardsigmoid_backward_kernelERNS_18TensorIteratorBaseEENKUlvE_clEvENKUlvE_clEvEUlddE_St5arrayIPcLm3EELi4E23TrivialOffsetCalculatorILi2EjESB_ILi1EjENS0_6memory12LoadWithCastILi2EEENSE_13StoreWithCastILi1EEEEEviT_T0_T2_T3_T4_T5_,"ax",@progbits
	.align	128
        .global         _ZN2at6native27unrolled_elementwise_kernelIZZZNS0_68_GLOBAL__N__08176361_30_ActivationHardsigmoidKernel_cu_f5210f67_354627hardsigmoid_backward_kernelERNS_18TensorIteratorBaseEENKUlvE_clEvENKUlvE_clEvEUlddE_St5arrayIPcLm3EELi4E23TrivialOffsetCalculatorILi2EjESB_ILi1EjENS0_6memory12LoadWithCastILi2EEENSE_13StoreWithCastILi1EEEEEviT_T0_T2_T3_T4_T5_
        .type           _ZN2at6native27unrolled_elementwise_kernelIZZZNS0_68_GLOBAL__N__08176361_30_ActivationHardsigmoidKernel_cu_f5210f67_354627hardsigmoid_backward_kernelERNS_18TensorIteratorBaseEENKUlvE_clEvENKUlvE_clEvEUlddE_St5arrayIPcLm3EELi4E23TrivialOffsetCalculatorILi2EjESB_ILi1EjENS0_6memory12LoadWithCastILi2EEENSE_13StoreWithCastILi1EEEEEviT_T0_T2_T3_T4_T5_,@function
        .size           _ZN2at6native27unrolled_elementwise_kernelIZZZNS0_68_GLOBAL__N__08176361_30_ActivationHardsigmoidKernel_cu_f5210f67_354627hardsigmoid_backward_kernelERNS_18TensorIteratorBaseEENKUlvE_clEvENKUlvE_clEvEUlddE_St5arrayIPcLm3EELi4E23TrivialOffsetCalculatorILi2EjESB_ILi1EjENS0_6memory12LoadWithCastILi2EEENSE_13StoreWithCastILi1EEEEEviT_T0_T2_T3_T4_T5_,(.L_x_5836 - _ZN2at6native27unrolled_elementwise_kernelIZZZNS0_68_GLOBAL__N__08176361_30_ActivationHardsigmoidKernel_cu_f5210f67_354627hardsigmoid_backward_kernelERNS_18TensorIteratorBaseEENKUlvE_clEvENKUlvE_clEvEUlddE_St5arrayIPcLm3EELi4E23TrivialOffsetCalculatorILi2EjESB_ILi1EjENS0_6memory12LoadWithCastILi2EEENSE_13StoreWithCastILi1EEEEEviT_T0_T2_T3_T4_T5_)
        .other          _ZN2at6native27unrolled_elementwise_kernelIZZZNS0_68_GLOBAL__N__08176361_30_ActivationHardsigmoidKernel_cu_f5210f67_354627hardsigmoid_backward_kernelERNS_18TensorIteratorBaseEENKUlvE_clEvENKUlvE_clEvEUlddE_St5arrayIPcLm3EELi4E23TrivialOffsetCalculatorILi2EjESB_ILi1EjENS0_6memory12LoadWithCastILi2EEENSE_13StoreWithCastILi1EEEEEviT_T0_T2_T3_T4_T5_,@"STO_CUDA_ENTRY STV_DEFAULT"
_ZN2at6native27unrolled_elementwise_kernelIZZZNS0_68_GLOBAL__N__08176361_30_ActivationHardsigmoidKernel_cu_f5210f67_354627hardsigmoid_backward_kernelERNS_18TensorIteratorBaseEENKUlvE_clEvENKUlvE_clEvEUlddE_St5arrayIPcLm3EELi4E23TrivialOffsetCalculatorILi2EjESB_ILi1EjENS0_6memory12LoadWithCastILi2EEENSE_13StoreWithCastILi1EEEEEviT_T0_T2_T3_T4_T5_:
.text._ZN2at6native27unrolled_elementwise_kernelIZZZNS0_68_GLOBAL__N__08176361_30_ActivationHardsigmoidKernel_cu_f5210f67_354627hardsigmoid_backward_kernelERNS_18TensorIteratorBaseEENKUlvE_clEvENKUlvE_clEvEUlddE_St5arrayIPcLm3EELi4E23TrivialOffsetCalculatorILi2EjESB_ILi1EjENS0_6memory12LoadWithCastILi2EEENSE_13StoreWithCastILi1EEEEEviT_T0_T2_T3_T4_T5_:
[----:B------:R-:W0:Y:S01]  /*0000*/  LDC R1, c[0x0][0x28] ;  /* 0x00000a00ff017b82 */ /* 0x000e220000000800 */
[----:B------:R-:W1:Y:S07]  /*0010*/  S2R R22, SR_CTAID.X ;  /* 0x0000000000167919 */ /* 0x000e6e0000002500 */
[----:B------:R-:W1:Y:S01]  /*0020*/  LDC R3, c[0x0][0x210] ;  /* 0x00008400ff037b82 */ /* 0x000e620000000800 */
[----:B------:R-:W-:Y:S01]  /*0030*/  ULDC.64 UR36, c[0x0][0x208] ;  /* 0x0000820000247ab9 */ /* 0x000fe20000000a00 */
[----:B------:R-:W-:Y:S01]  /*0040*/  BSSY B6, `(.L_x_2902) ;  /* 0x00001f2000067945 */ /* 0x000fe20003800000 */
[----:B------:R-:W2:Y:S01]  /*0050*/  S2R R35, SR_TID.X ;  /* 0x0000000000237919 */ /* 0x000ea20000002100 */
[----:B------:R-:W-:-:S02]  /*0060*/  CS2R R36, SRZ ;  /* 0x0000000000247805 */ /* 0x000fc4000001ff00 */
[----:B------:R-:W-:Y:S02]  /*0070*/  CS2R R32, SRZ ;  /* 0x0000000000207805 */ /* 0x000fe4000001ff00 */
[----:B------:R-:W-:Y:S01]  /*0080*/  CS2R R30, SRZ ;  /* 0x00000000001e7805 */ /* 0x000fe2000001ff00 */
[----:B------:R-:W3:Y:S08]  /*0090*/  LDC.U8 R23, c[0x0][0x25c] ;  /* 0x00009700ff177b82 */ /* 0x000ef00000000000 */
        /* <DEDUP_REMOVED lines=24> */
.L_x_2907:
[----:B------:R-:W2:Y:S02]  /*0220*/  LDG.E.U8 R4, desc[UR36][R4.64] ;  /* 0x0000002404047981 */ /* 0x000ea4000c1e1100 */
[----:B--2---:R0:W1:Y:S01]  /*0230*/  I2F.F64.U16 R32, R4 ;  /* 0x0000000400207312 */ /* 0x0040620000101800 */
[----:B------:R-:W-:Y:S05]  /*0240*/  BRA `(.L_x_2909) ;  /* 0x0000000c00747947 */ /* 0x000fea0003800000 */
.L_x_2906:
        /* <DEDUP_REMOVED lines=9> */
.L_x_2911:
[----:B------:R-:W2:Y:S02]  /*02e0*/  LDG.E R4, desc[UR36][R4.64] ;  /* 0x0000002404047981 */ /* 0x000ea4000c1e1900 */
[----:B--2---:R1:W2:Y:S01]  /*02f0*/  I2F.F64 R32, R4 ;  /* 0x0000000400207312 */ /* 0x0042a20000201c00 */
[----:B------:R-:W-:Y:S05]  /*0300*/  BRA `(.L_x_2909) ;  /* 0x0000000c00447947 */ /* 0x000fea0003800000 */
.L_x_2910:
[----:B------:R-:W2:Y:S02]  /*0310*/  LDG.E.U16 R4, desc[UR36][R4.64] ;  /* 0x0000002404047981 */ /* 0x000ea4000c1e1500 */
[----:B--2---:R3:W4:Y:S01]  /*0320*/  I2F.F64.S16 R32, R4 ;  /* 0x0000000400207312 */ /* 0x0047220000101c00 */
[----:B------:R-:W-:Y:S05]  /*0330*/  BRA `(.L_x_2909) ;  /* 0x0000000c00387947 */ /* 0x000fea0003800000 */
.L_x_2905:
        /* <DEDUP_REMOVED lines=10> */
.L_x_2913:
[----:B------:R-:W2:Y:S02]  /*03e0*/  LDG.E.U16 R0, desc[UR36][R4.64] ;  /* 0x0000002404007981 */ /* 0x000ea4000c1e1500 */
[----:B--2---:R-:W-:-:S05]  /*03f0*/  HADD2.F32 R0, -RZ, R0.H0_H0 ;  /* 0x20000000ff007230 */ /* 0x004fca0000004100 */
[----:B------:R-:W-:-:S04]  /*0400*/  FMUL.FTZ R0, R0, 1 ;  /* 0x3f80000000007820 */ /* 0x000fc80000410000 */
[----:B------:R0:W1:Y:S01]  /*0410*/  F2F.F64.F32 R32, R0 ;  /* 0x0000000000207310 */ /* 0x0000620000201800 */
[----:B------:R-:W-:Y:S05]  /*0420*/  BRA `(.L_x_2909) ;  /* 0x0000000800fc7947 */ /* 0x000fea0003800000 */
.L_x_2912:
        /* <DEDUP_REMOVED lines=10> */
.L_x_2915:
[----:B------:R-:W2:Y:S02]  /*04d0*/  LDG.E.U16 R4, desc[UR36][R4.64] ;  /* 0x0000002404047981 */ /* 0x000ea4000c1e1500 */
[----:B--2---:R-:W-:-:S05]  /*04e0*/  HADD2.F32 R0, -RZ, R4.H0_H0 ;  /* 0x20000004ff007230 */ /* 0x004fca0000004100 */
[----:B------:R-:W-:-:S04]  /*04f0*/  FMUL.FTZ R0, R0, 1 ;  /* 0x3f80000000007820 */ /* 0x000fc80000410000 */
[----:B------:R0:W1:Y:S01]  /*0500*/  F2F.F64.F32 R32, R0 ;  /* 0x0000000000207310 */ /* 0x0000620000201800 */
[----:B------:R-:W-:Y:S05]  /*0510*/  BRA `(.L_x_2909) ;  /* 0x0000000800c07947 */ /* 0x000fea0003800000 */
.L_x_2914:
[----:B------:R0:W5:Y:S01]  /*0520*/  LDG.E.64 R32, desc[UR36][R4.64] ;  /* 0x0000002404207981 */ /* 0x000162000c1e1b00 */
[----:B------:R-:W-:Y:S05]  /*0530*/  BRA `(.L_x_2909) ;  /* 0x0000000800b87947 */ /* 0x000fea0003800000 */
.L_x_2904:
        /* <DEDUP_REMOVED lines=13> */
.L_x_2918:
[----:B------:R0:W5:Y:S01]  /*0610*/  LDG.E.64 R32, desc[UR36][R4.64] ;  /* 0x0000002404207981 */ /* 0x000162000c1e1b00 */
[----:B------:R-:W-:Y:S05]  /*0620*/  BRA `(.L_x_2909) ;  /* 0x00000008007c7947 */ /* 0x000fea0003800000 */
.L_x_2917:
        /* <DEDUP_REMOVED lines=28> */
.L_x_2920:
        /* <DEDUP_REMOVED lines=12> */
[----:B------:R-:W-:-:S05]  /*08b0*/  LOP3.LUT R0, R3, 0x80000000, R0, 0xf8, !PT ;  /* 0x8000000003007812 */ /* 0x000fca00078ef800 */
[----:B------:R-:W-:-:S04]  /*08c0*/  FMUL.FTZ R0, R0, 1 ;  /* 0x3f80000000007820 */ /* 0x000fc80000410000 */
[----:B------:R0:W1:Y:S01]  /*08d0*/  F2F.F64.F32 R32, R0 ;  /* 0x0000000000207310 */ /* 0x0000620000201800 */
[----:B------:R-:W-:Y:S05]  /*08e0*/  BRA `(.L_x_2909) ;  /* 0x0000000400cc7947 */ /* 0x000fea0003800000 */
.L_x_2919:
[----:B------:R-:W2:Y:S02]  /*08f0*/  LDG.E.U16 R0, desc[UR36][R4.64] ;  /* 0x0000002404007981 */ /* 0x000ea4000c1e1500 */
[----:B--2---:R-:W-:-:S04]  /*0900*/  IMAD.U32 R0, R0, 0x10000, RZ ;  /* 0x0001000000007824 */ /* 0x004fc800078e00ff */
[----:B------:R-:W-:-:S04]  /*0910*/  FMUL.FTZ R0, R0, 1 ;  /* 0x3f80000000007820 */ /* 0x000fc80000410000 */
[----:B------:R0:W1:Y:S01]  /*0920*/  F2F.F64.F32 R32, R0 ;  /* 0x0000000000207310 */ /* 0x0000620000201800 */
[----:B------:R-:W-:Y:S05]  /*0930*/  BRA `(.L_x_2909) ;  /* 0x0000000400b87947 */ /* 0x000fea0003800000 */
.L_x_2916:
        /* <DEDUP_REMOVED lines=11> */
.L_x_2923:
        /* <DEDUP_REMOVED lines=21> */
.L_x_2927:
[----:B------:R-:W-:Y:S05]  /*0b40*/  BSYNC B1 ;  /* 0x0000000000017941 */ /* 0x000fea0003800000 */
.L_x_2926:
[----:B------:R-:W-:Y:S01]  /*0b50*/  LEA R5, R0, 0x3b800000, 0x17 ;  /* 0x3b80000000057811 */ /* 0x000fe200078eb8ff */
[----:B------:R-:W-:-:S05]  /*0b60*/  IMAD.SHL.U32 R0, R3, 0x100000, RZ ;  /* 0x0010000003007824 */ /* 0x000fca00078e00ff */
[----:B------:R-:W-:-:S07]  /*0b70*/  LOP3.LUT R0, R5, R0, R6, 0xfe, !PT ;  /* 0x0000000005007212 */ /* 0x000fce00078efe06 */
.L_x_2925:
[----:B------:R-:W-:Y:S05]  /*0b80*/  BSYNC B0 ;  /* 0x0000000000007941 */ /* 0x000fea0003800000 */
.L_x_2924:
[----:B------:R-:W-:-:S04]  /*0b90*/  FMUL.FTZ R0, R0, 1 ;  /* 0x3f80000000007820 */ /* 0x000fc80000410000 */
[----:B------:R0:W1:Y:S01]  /*0ba0*/  F2F.F64.F32 R32, R0 ;  /* 0x0000000000207310 */ /* 0x0000620000201800 */
[----:B------:R-:W-:Y:S05]  /*0bb0*/  BRA `(.L_x_2909) ;  /* 0x0000000400187947 */ /* 0x000fea0003800000 */
.L_x_2922:
        /* <DEDUP_REMOVED lines=21> */
.L_x_2931:
[----:B------:R-:W-:Y:S05]  /*0d10*/  BSYNC B1 ;  /* 0x0000000000017941 */ /* 0x000fea0003800000 */
.L_x_2930:
[----:B------:R-:W-:Y:S01]  /*0d20*/  LEA R5, R0, 0x37800000, 0x17 ;  /* 0x3780000000057811 */ /* 0x000fe200078eb8ff */
[----:B------:R-:W-:-:S05]  /*0d30*/  IMAD.SHL.U32 R0, R3, 0x200000, RZ ;  /* 0x0020000003007824 */ /* 0x000fca00078e00ff */
[----:B------:R-:W-:-:S07]  /*0d40*/  LOP3.LUT R0, R5, R0, R6, 0xfe, !PT ;  /* 0x0000000005007212 */ /* 0x000fce00078efe06 */
.L_x_2929:
[----:B------:R-:W-:Y:S05]  /*0d50*/  BSYNC B0 ;  /* 0x0000000000007941 */ /* 0x000fea0003800000 */
.L_x_2928:
[----:B------:R-:W-:-:S04]  /*0d60*/  FMUL.FTZ R0, R0, 1 ;  /* 0x3f80000000007820 */ /* 0x000fc80000410000 */
[----:B------:R0:W1:Y:S01]  /*0d70*/  F2F.F64.F32 R32, R0 ;  /* 0x0000000000207310 */ /* 0x0000620000201800 */
[----:B------:R-:W-:Y:S05]  /*0d80*/  BRA `(.L_x_2909) ;  /* 0x0000000000a47947 */ /* 0x000fea0003800000 */
.L_x_2921:
        /* <DEDUP_REMOVED lines=14> */
.L_x_2935:
[----:B------:R-:W-:Y:S05]  /*0e70*/  BSYNC B0 ;  /* 0x0000000000007941 */ /* 0x000fea0003800000 */
.L_x_2934:
[----:B------:R-:W-:-:S04]  /*0e80*/  FMUL.FTZ R0, R0, 1 ;  /* 0x3f80000000007820 */ /* 0x000fc80000410000 */
[----:B------:R0:W1:Y:S01]  /*0e90*/  F2F.F64.F32 R32, R0 ;  /* 0x0000000000207310 */ /* 0x0000620000201800 */
[----:B------:R-:W-:Y:S05]  /*0ea0*/  BRA `(.L_x_2909) ;  /* 0x00000000005c7947 */ /* 0x000fea0003800000 */
.L_x_2908:
        /* <DEDUP_REMOVED lines=16> */
.L_x_2936:
[----:B------:R-:W-:Y:S01]  /*0fb0*/  CS2R R32, SRZ ;  /* 0x0000000000207805 */ /* 0x000fe2000001ff00 */
[----:B------:R-:W-:Y:S06]  /*0fc0*/  BRA `(.L_x_2909) ;  /* 0x0000000000147947 */ /* 0x000fec0003800000 */
.L_x_2933:
[----:B------:R-:W2:Y:S02]  /*0fd0*/  LDG.E.64 R32, desc[UR36][R4.64] ;  /* 0x0000002404207981 */ /* 0x000ea4000c1e1b00 */
[----:B--2---:R-:W0:Y:S01]  /*0fe0*/  I2F.F64.U64 R32, R32 ;  /* 0x0000002000207312 */ /* 0x004e220000301800 */
[----:B------:R-:W-:Y:S05]  /*0ff0*/  BRA `(.L_x_2909) ;  /* 0x0000000000087947 */ /* 0x000fea0003800000 */
.L_x_2932:
[----:B------:R-:W2:Y:S02]  /*1000*/  LDG.E R4, desc[UR36][R4.64] ;  /* 0x0000002404047981 */ /* 0x000ea4000c1e1900 */
[----:B--2---:R0:W1:Y:S02]  /*1010*/  I2F.F64.U32 R32, R4 ;  /* 0x0000000400207312 */ /* 0x0040640000201800 */
.L_x_2909:
[----:B01-3--:R-:W0:Y:S01]  /*1020*/  LDC.64 R4, c[0x0][0x250] ;  /* 0x00009400ff047b82 */ /* 0x00be220000000a00 */
        /* <DEDUP_REMOVED lines=16> */
[----:B---3--:R0:W1:Y:S01]  /*1130*/  I2F.F64.S16 R30, R4 ;  /* 0x00000004001e7312 */ /* 0x0080620000101c00 */
[----:B------:R-:W-:Y:S05]  /*1140*/  BRA `(.L_x_2942) ;  /* 0x0000000c007c7947 */ /* 0x000fea0003800000 */
.L_x_2940:
[----:B------:R-:W3:Y:S02]  /*1150*/  LDG.E.U8 R4, desc[UR36][R4.64] ;  /* 0x0000002404047981 */ /* 0x000ee4000c1e1100 */
[----:B---3--:R3:W0:Y:S01]  /*1160*/  I2F.F64.U16 R30, R4 ;  /* 0x00000004001e7312 */ /* 0x0086220000101800 */
[----:B------:R-:W-:Y:S05]  /*1170*/  BRA `(.L_x_2942) ;  /* 0x0000000c00707947 */ /* 0x000fea0003800000 */
.L_x_2939:
        /* <DEDUP_REMOVED lines=9> */
.L_x_2944:
[----:B------:R-:W3:Y:S02]  /*1210*/  LDG.E R4, desc[UR36][R4.64] ;  /* 0x0000002404047981 */ /* 0x000ee4000c1e1900 */
[----:B---3--:R0:W1:Y:S01]  /*1220*/  I2F.F64 R30, R4 ;  /* 0x00000004001e7312 */ /* 0x0080620000201c00 */
[----:B------:R-:W-:Y:S05]  /*1230*/  BRA `(.L_x_2942) ;  /* 0x0000000c00407947 */ /* 0x000fea0003800000 */
.L_x_2943:
[----:B------:R-:W3:Y:S02]  /*1240*/  LDG.E.U16 R4, desc[UR36][R4.64] ;  /* 0x0000002404047981 */ /* 0x000ee4000c1e1500 */
[----:B---3--:R0:W1:Y:S01]  /*1250*/  I2F.F64.S16 R30, R4 ;  /* 0x00000004001e7312 */ /* 0x0080620000101c00 */
[----:B------:R-:W-:Y:S05]  /*1260*/  BRA `(.L_x_2942) ;  /* 0x0000000c00347947 */ /* 0x000fea0003800000 */
.L_x_2938:
        /* <DEDUP_REMOVED lines=10> */
.L_x_2946:
[----:B------:R-:W3:Y:S02]  /*1310*/  LDG.E.U16 R0, desc[UR36][R4.64] ;  /* 0x0000002404007981 */ /* 0x000ee4000c1e1500 */
[----:B---3--:R-:W-:-:S05]  /*1320*/  HADD2.F32 R0, -RZ, R0.H0_H0 ;  /* 0x20000000ff007230 */ /* 0x008fca0000004100 */
[----:B------:R-:W-:-:S04]  /*1330*/  FMUL.FTZ R0, R0, 1 ;  /* 0x3f80000000007820 */ /* 0x000fc80000410000 */
[----:B------:R0:W1:Y:S01]  /*1340*/  F2F.F64.F32 R30, R0 ;  /* 0x00000000001e7310 */ /* 0x0000620000201800 */
[----:B------:R-:W-:Y:S05]  /*1350*/  BRA `(.L_x_2942) ;  /* 0x0000000800f87947 */ /* 0x000fea0003800000 */
.L_x_2945:
        /* <DEDUP_REMOVED lines=10> */
.L_x_2948:
[----:B------:R-:W3:Y:S02]  /*1400*/  LDG.E.U16 R4, desc[UR36][R4.64] ;  /* 0x0000002404047981 */ /* 0x000ee4000c1e1500 */
[----:B---3--:R-:W-:-:S05]  /*1410*/  HADD2.F32 R0, -RZ, R4.H0_H0 ;  /* 0x20000004ff007230 */ /* 0x008fca0000004100 */
[----:B------:R-:W-:-:S04]  /*1420*/  FMUL.FTZ R0, R0, 1 ;  /* 0x3f80000000007820 */ /* 0x000fc80000410000 */
[----:B------:R0:W1:Y:S01]  /*1430*/  F2F.F64.F32 R30, R0 ;  /* 0x00000000001e7310 */ /* 0x0000620000201800 */
[----:B------:R-:W-:Y:S05]  /*1440*/  BRA `(.L_x_2942) ;  /* 0x0000000800bc7947 */ /* 0x000fea0003800000 */
.L_x_2947:
[----:B------:R0:W5:Y:S01]  /*1450*/  LDG.E.64 R30, desc[UR36][R4.64] ;  /* 0x00000024041e7981 */ /* 0x000162000c1e1b00 */
[----:B------:R-:W-:Y:S05]  /*1460*/  BRA `(.L_x_2942) ;  /* 0x0000000800b47947 */ /* 0x000fea0003800000 */
.L_x_2937:
        /* <DEDUP_REMOVED lines=13> */
.L_x_2951:
[----:B------:R0:W5:Y:S01]  /*1540*/  LDG.E.64 R30, desc[UR36][R4.64] ;  /* 0x00000024041e7981 */ /* 0x000162000c1e1b00 */
[----:B------:R-:W-:Y:S05]  /*1550*/  BRA `(.L_x_2942) ;  /* 0x0000000800787947 */ /* 0x000fea0003800000 */
.L_x_2950:
        /* <DEDUP_REMOVED lines=28> */
.L_x_2953:
[----:B------:R-:W3:Y:S02]  /*1720*/  LDG.E.U8 R4, desc[UR36][R4.64] ;  /* 0x0000002404047981 */ /* 0x000ee4000c1e1100 */
[----:B---3--:R-:W-:-:S05]  /*1730*/  IMAD.SHL.U32 R0, R4, 0x2000000, RZ ;  /* 0x0200000004007824 */ /* 0x008fca00078e00ff */
        /* <DEDUP_REMOVED lines=13> */
.L_x_2952:
[----:B------:R-:W3:Y:S02]  /*1810*/  LDG.E.U16 R0, desc[UR36][R4.64] ;  /* 0x0000002404007981 */ /* 0x000ee4000c1e1500 */
[----:B---3--:R-:W-:-:S04]  /*1820*/  IMAD.U32 R0, R0, 0x10000, RZ ;  /* 0x0001000000007824 */ /* 0x008fc800078e00ff */
[----:B------:R-:W-:-:S04]  /*1830*/  FMUL.FTZ R0, R0, 1 ;  /* 0x3f80000000007820 */ /* 0x000fc80000410000 */
[----:B------:R0:W1:Y:S01]  /*1840*/  F2F.F64.F32 R30, R0 ;  /* 0x00000000001e7310 */ /* 0x0000620000201800 */
[----:B------:R-:W-:Y:S05]  /*1850*/  BRA `(.L_x_2942) ;  /* 0x0000000400b87947 */ /* 0x000fea0003800000 */
.L_x_2949:
        /* <DEDUP_REMOVED lines=9> */
[----:B---3--:R0:W1:Y:S01]  /*18f0*/  I2F.F64.U16 R30, R4 ;  /* 0x00000004001e7312 */ /* 0x0080620000101800 */
[----:B------:R-:W-:Y:S05]  /*1900*/  BRA `(.L_x_2942) ;  /* 0x00000004008c7947 */ /* 0x000fea0003800000 */
.L_x_2956:
        /* <DEDUP_REMOVED lines=21> */
.L_x_2960:
[----:B------:R-:W-:Y:S05]  /*1a60*/  BSYNC B1 ;  /* 0x0000000000017941 */ /* 0x000fea0003800000 */
.L_x_2959:
[----:B------:R-:W-:Y:S01]  /*1a70*/  LEA R5, R0, 0x3b800000, 0x17 ;  /* 0x3b80000000057811 */ /* 0x000fe200078eb8ff */
[----:B------:R-:W-:-:S05]  /*1a80*/  IMAD.SHL.U32 R0, R3, 0x100000, RZ ;  /* 0x0010000003007824 */ /* 0x000fca00078e00ff */
[----:B------:R-:W-:-:S07]  /*1a90*/  LOP3.LUT R0, R5, R0, R6, 0xfe, !PT ;  /* 0x0000000005007212 */ /* 0x000fce00078efe06 */
.L_x_2958:
[----:B------:R-:W-:Y:S05]  /*1aa0*/  BSYNC B0 ;  /* 0x0000000000007941 */ /* 0x000fea0003800000 */
.L_x_2957:
[----:B------:R-:W-:-:S04]  /*1ab0*/  FMUL.FTZ R0, R0, 1 ;  /* 0x3f80000000007820 */ /* 0x000fc80000410000 */
[----:B------:R0:W1:Y:S01]  /*1ac0*/  F2F.F64.F32 R30, R0 ;  /* 0x00000000001e7310 */ /* 0x0000620000201800 */
[----:B------:R-:W-:Y:S05]  /*1ad0*/  BRA `(.L_x_2942) ;  /* 0x0000000400187947 */ /* 0x000fea0003800000 */
.L_x_2955:
        /* <DEDUP_REMOVED lines=21> */
.L_x_2964:
[----:B------:R-:W-:Y:S05]  /*1c30*/  BSYNC B1 ;  /* 0x0000000000017941 */ /* 0x000fea0003800000 */
.L_x_2963:
[----:B------:R-:W-:Y:S01]  /*1c40*/  LEA R5, R0, 0x37800000, 0x17 ;  /* 0x3780000000057811 */ /* 0x000fe200078eb8ff */
[----:B------:R-:W-:-:S05]  /*1c50*/  IMAD.SHL.U32 R0, R3, 0x200000, RZ ;  /* 0x0020000003007824 */ /* 0x000fca00078e00ff */
[----:B------:R-:W-:-:S07]  /*1c60*/  LOP3.LUT R0, R5, R0, R6, 0xfe, !PT ;  /* 0x0000000005007212 */ /* 0x000fce00078efe06 */
.L_x_2962:
[----:B------:R-:W-:Y:S05]  /*1c70*/  BSYNC B0 ;  /* 0x0000000000007941 */ /* 0x000fea0003800000 */
.L_x_2961:
[----:B------:R-:W-:-:S04]  /*1c80*/  FMUL.FTZ R0, R0, 1 ;  /* 0x3f80000000007820 */ /* 0x000fc80000410000 */
[----:B------:R0:W1:Y:S01]  /*1c90*/  F2F.F64.F32 R30, R0 ;  /* 0x00000000001e7310 */ /* 0x0000620000201800 */
[----:B------:R-:W-:Y:S05]  /*1ca0*/  BRA `(.L_x_2942) ;  /* 0x0000000000a47947 */ /* 0x000fea0003800000 */
.L_x_2954:
        /* <DEDUP_REMOVED lines=14> */
.L_x_2968:
[----:B------:R-:W-:Y:S05]  /*1d90*/  BSYNC B0 ;  /* 0x0000000000007941 */ /* 0x000fea0003800000 */
.L_x_2967:
[----:B------:R-:W-:-:S04]  /*1da0*/  FMUL.FTZ R0, R0, 1 ;  /* 0x3f80000000007820 */ /* 0x000fc80000410000 */
[----:B------:R0:W1:Y:S01]  /*1db0*/  F2F.F64.F32 R30, R0 ;  /* 0x00000000001e7310 */ /* 0x0000620000201800 */
[----:B------:R-:W-:Y:S05]  /*1dc0*/  BRA `(.L_x_2942) ;  /* 0x00000000005c7947 */ /* 0x000fea0003800000 */
.L_x_2941:
        /* <DEDUP_REMOVED lines=16> */
.L_x_2969:
[----:B------:R-:W-:Y:S01]  /*1ed0*/  CS2R R30, SRZ ;  /* 0x00000000001e7805 */ /* 0x000fe2000001ff00 */
[----:B------:R-:W-:Y:S06]  /*1ee0*/  BRA `(.L_x_2942) ;  /* 0x0000000000147947 */ /* 0x000fec0003800000 */
.L_x_2966:
[----:B------:R-:W3:Y:S02]  /*1ef0*/  LDG.E.64 R30, desc[UR36][R4.64] ;  /* 0x00000024041e7981 */ /* 0x000ee4000c1e1b00 */
[----:B---3--:R-:W0:Y:S01]  /*1f00*/  I2F.F64.U64 R30, R30 ;  /* 0x0000001e001e7312 */ /* 0x008e220000301800 */
[----:B------:R-:W-:Y:S05]  /*1f10*/  BRA `(.L_x_2942) ;  /* 0x0000000000087947 */ /* 0x000fea0003800000 */
.L_x_2965:
[----:B------:R-:W3:Y:S02]  /*1f20*/  LDG.E R4, desc[UR36][R4.64] ;  /* 0x0000002404047981 */ /* 0x000ee4000c1e1900 */
[----:B---3--:R0:W1:Y:S02]  /*1f30*/  I2F.F64.U32 R30, R4 ;  /* 0x00000004001e7312 */ /* 0x0080640000201800 */
.L_x_2942:
[----:B------:R-:W2:Y:S02]  /*1f40*/  S2R R35, SR_TID.X ;  /* 0x0000000000237919 */ /* 0x000ea40000002100 */
[----:B--2---:R-:W-:-:S07]  /*1f50*/  VIADD R35, R35, 0x80 ;  /* 0x0000008023237836 */ /* 0x004fce0000000000 */
.L_x_2903:
[----:B------:R-:W-:Y:S05]  /*1f60*/  BSYNC B6 ;  /* 0x0000000000067941 */ /* 0x000fea0003800000 */
.L_x_2902:
[----:B------:R-:W-:Y:S01]  /*1f70*/  ISETP.GE.AND P0, PT, R35, R2, PT ;  /* 0x000000022300720c */ /* 0x000fe20003f06270 */
[----:B------:R-:W-:Y:S01]  /*1f80*/  BSSY B6, `(.L_x_2970) ;  /* 0x00001e9000067945 */ /* 0x000fe20003800000 */
[----:B------:R-:W-:-:S11]  /*1f90*/  CS2R R28, SRZ ;  /* 0x00000000001c7805 */ /* 0x000fd6000001ff00 */
[----:B------:R-:W-:Y:S05]  /*1fa0*/  @P0 BRA `(.L_x_2971) ;  /* 0x0000001c00980947 */ /* 0x000fea0003800000 */
[----:B0--3--:R-:W0:Y:S01]  /*1fb0*/  LDC.64 R4, c[0x0][0x248] ;  /* 0x00009200ff047b82 */ /* 0x009e220000000a00 */
        /* <DEDUP_REMOVED lines=17> */
[----:B--2---:R0:W2:Y:S01]  /*20d0*/  I2F.F64.S16 R36, R4 ;  /* 0x0000000400247312 */ /* 0x0040a20000101c00 */
[----:B------:R-:W-:Y:S05]  /*20e0*/  BRA `(.L_x_2977) ;  /* 0x0000000c007c7947 */ /* 0x000fea0003800000 */
.L_x_2975:
[----:B------:R-:W2:Y:S02]  /*20f0*/  LDG.E.U8 R4, desc[UR36][R4.64] ;  /* 0x0000002404047981 */ /* 0x000ea4000c1e1100 */
[----:B--2---:R0:W2:Y:S01]  /*2100*/  I2F.F64.U16 R36, R4 ;  /* 0x0000000400247312 */ /* 0x0040a20000101800 */
[----:B------:R-:W-:Y:S05]  /*2110*/  BRA `(.L_x_2977) ;  /* 0x0000000c00707947 */ /* 0x000fea0003800000 */
.L_x_2974:
        /* <DEDUP_REMOVED lines=9> */
.L_x_2979:
[----:B------:R-:W2:Y:S02]  /*21b0*/  LDG.E R4, desc[UR36][R4.64] ;  /* 0x0000002404047981 */ /* 0x000ea4000c1e1900 */
[----:B--2---:R0:W2:Y:S01]  /*21c0*/  I2F.F64 R36, R4 ;  /* 0x0000000400247312 */ /* 0x0040a20000201c00 */
[----:B------:R-:W-:Y:S05]  /*21d0*/  BRA `(.L_x_2977) ;  /* 0x0000000c00407947 */ /* 0x000fea0003800000 */
.L_x_2978:
[----:B------:R-:W2:Y:S02]  /*21e0*/  LDG.E.U16 R4, desc[UR36][R4.64] ;  /* 0x0000002404047981 */ /* 0x000ea4000c1e1500 */
[----:B--2---:R0:W2:Y:S01]  /*21f0*/  I2F.F64.S16 R36, R4 ;  /* 0x0000000400247312 */ /* 0x0040a20000101c00 */
[----:B------:R-:W-:Y:S05]  /*2200*/  BRA `(.L_x_2977) ;  /* 0x0000000c00347947 */ /* 0x000fea0003800000 */
.L_x_2973:
        /* <DEDUP_REMOVED lines=10> */
.L_x_2981:
[----:B------:R-:W2:Y:S02]  /*22b0*/  LDG.E.U16 R0, desc[UR36][R4.64] ;  /* 0x0000002404007981 */ /* 0x000ea4000c1e1500 */
[----:B--2---:R-:W-:-:S05]  /*22c0*/  HADD2.F32 R0, -RZ, R0.H0_H0 ;  /* 0x20000000ff007230 */ /* 0x004fca0000004100 */
[----:B------:R-:W-:-:S04]  /*22d0*/  FMUL.FTZ R0, R0, 1 ;  /* 0x3f80000000007820 */ /* 0x000fc80000410000 */
[----:B------:R0:W2:Y:S01]  /*22e0*/  F2F.F64.F32 R36, R0 ;  /* 0x0000000000247310 */ /* 0x0000a20000201800 */
[----:B------:R-:W-:Y:S05]  /*22f0*/  BRA `(.L_x_2977) ;  /* 0x0000000800f87947 */ /* 0x000fea0003800000 */
.L_x_2980:
        /* <DEDUP_REMOVED lines=10> */
.L_x_2983:
[----:B------:R-:W2:Y:S02]  /*23a0*/  LDG.E.U16 R4, desc[UR36][R4.64] ;  /* 0x0000002404047981 */ /* 0x000ea4000c1e1500 */
[----:B--2---:R-:W-:-:S05]  /*23b0*/  HADD2.F32 R0, -RZ, R4.H0_H0 ;  /* 0x20000004ff007230 */ /* 0x004fca0000004100 */
[----:B------:R-:W-:-:S04]  /*23c0*/  FMUL.FTZ R0, R0, 1 ;  /* 0x3f80000000007820 */ /* 0x000fc80000410000 */
[----:B------:R0:W2:Y:S01]  /*23d0*/  F2F.F64.F32 R36, R0 ;  /* 0x0000000000247310 */ /* 0x0000a20000201800 */
[----:B------:R-:W-:Y:S05]  /*23e0*/  BRA `(.L_x_2977) ;  /* 0x0000000800bc7947 */ /* 0x000fea0003800000 */
.L_x_2982:
[----:B------:R0:W5:Y:S01]  /*23f0*/  LDG.E.64 R36, desc[UR36][R4.64] ;  /* 0x0000002404247981 */ /* 0x000162000c1e1b00 */
[----:B------:R-:W-:Y:S05]  /*2400*/  BRA `(.L_x_2977) ;  /* 0x0000000800b47947 */ /* 0x000fea0003800000 */
.L_x_2972:
        /* <DEDUP_REMOVED lines=13> */
.L_x_2986:
[----:B------:R0:W5:Y:S01]  /*24e0*/  LDG.E.64 R36, desc[UR36][R4.64] ;  /* 0x0000002404247981 */ /* 0x000162000c1e1b00 */
[----:B------:R-:W-:Y:S05]  /*24f0*/  BRA `(.L_x_2977) ;  /* 0x0000000800787947 */ /* 0x000fea0003800000 */
.L_x_2985:
        /* <DEDUP_REMOVED lines=26> */
[----:B------:R0:W2:Y:S01]  /*26a0*/  F2F.F64.F32 R36, R7 ;  /* 0x0000000700247310 */ /* 0x0000a20000201800 */
[----:B------:R-:W-:Y:S05]  /*26b0*/  BRA `(.L_x_2977) ;  /* 0x0000000800087947 */ /* 0x000fea0003800000 */
.L_x_2988:
        /* <DEDUP_REMOVED lines=13> */
[----:B------:R0:W2:Y:S01]  /*2790*/  F2F.F64.F32 R36, R0 ;  /* 0x0000000000247310 */ /* 0x0000a20000201800 */
[----:B------:R-:W-:Y:S05]  /*27a0*/  BRA `(.L_x_2977) ;  /* 0x0000000400cc7947 */ /* 0x000fea0003800000 */
.L_x_2987:
[----:B------:R-:W2:Y:S02]  /*27b0*/  LDG.E.U16 R0, desc[UR36][R4.64] ;  /* 0x0000002404007981 */ /* 0x000ea4000c1e1500 */
[----:B--2---:R-:W-:-:S04]  /*27c0*/  IMAD.U32 R0, R0, 0x10000, RZ ;  /* 0x0001000000007824 */ /* 0x004fc800078e00ff */
[----:B------:R-:W-:-:S04]  /*27d0*/  FMUL.FTZ R0, R0, 1 ;  /* 0x3f80000000007820 */ /* 0x000fc80000410000 */
[----:B------:R2:W3:Y:S01]  /*27e0*/  F2F.F64.F32 R36, R0 ;  /* 0x0000000000247310 */ /* 0x0004e20000201800 */
[----:B------:R-:W-:Y:S05]  /*27f0*/  BRA `(.L_x_2977) ;  /* 0x0000000400b87947 */ /* 0x000fea0003800000 */
.L_x_2984:
        /* <DEDUP_REMOVED lines=9> */
[----:B--2---:R0:W2:Y:S01]  /*2890*/  I2F.F64.U16 R36, R4 ;  /* 0x0000000400247312 */ /* 0x0040a20000101800 */
[----:B------:R-:W-:Y:S05]  /*28a0*/  BRA `(.L_x_2977) ;  /* 0x00000004008c7947 */ /* 0x000fea0003800000 */
.L_x_2991:
        /* <DEDUP_REMOVED lines=21> */
.L_x_2995:
[----:B------:R-:W-:Y:S05]  /*2a00*/  BSYNC B1 ;  /* 0x0000000000017941 */ /* 0x000fea0003800000 */
.L_x_2994:
[----:B------:R-:W-:Y:S01]  /*2a10*/  LEA R5, R0, 0x3b800000, 0x17 ;  /* 0x3b80000000057811 */ /* 0x000fe200078eb8ff */
[----:B------:R-:W-:-:S05]  /*2a20*/  IMAD.SHL.U32 R0, R3, 0x100000, RZ ;  /* 0x0010000003007824 */ /* 0x000fca00078e00ff */
[----:B------:R-:W-:-:S07]  /*2a30*/  LOP3.LUT R0, R5, R0, R6, 0xfe, !PT ;  /* 0x0000000005007212 */ /* 0x000fce00078efe06 */
.L_x_2993:
[----:B------:R-:W-:Y:S05]  /*2a40*/  BSYNC B0 ;  /* 0x0000000000007941 */ /* 0x000fea0003800000 */
.L_x_2992:
[----:B------:R-:W-:-:S04]  /*2a50*/  FMUL.FTZ R0, R0, 1 ;  /* 0x3f80000000007820 */ /* 0x000fc80000410000 */
[----:B------:R0:W2:Y:S01]  /*2a60*/  F2F.F64.F32 R36, R0 ;  /* 0x0000000000247310 */ /* 0x0000a20000201800 */
[----:B------:R-:W-:Y:S05]  /*2a70*/  BRA `(.L_x_2977) ;  /* 0x0000000400187947 */ /* 0x000fea0003800000 */
.L_x_2990:
        /* <DEDUP_REMOVED lines=21> */
.L_x_2999:
[----:B------:R-:W-:Y:S05]  /*2bd0*/  BSYNC B1 ;  /* 0x0000000000017941 */ /* 0x000fea0003800000 */
.L_x_2998:
[----:B------:R-:W-:Y:S01]  /*2be0*/  LEA R5, R0, 0x37800000, 0x17 ;  /* 0x3780000000057811 */ /* 0x000fe200078eb8ff */
[----:B------:R-:W-:-:S05]  /*2bf0*/  IMAD.SHL.U32 R0, R3, 0x200000, RZ ;  /* 0x0020000003007824 */ /* 0x000fca00078e00ff */
[----:B------:R-:W-:-:S07]  /*2c00*/  LOP3.LUT R0, R5, R0, R6, 0xfe, !PT ;  /* 0x0000000005007212 */ /* 0x000fce00078efe06 */
.L_x_2997:
[----:B------:R-:W-:Y:S05]  /*2c10*/  BSYNC B0 ;  /* 0x0000000000007941 */ /* 0x000fea0003800000 */
.L_x_2996:
[----:B------:R-:W-:-:S04]  /*2c20*/  FMUL.FTZ R0, R0, 1 ;  /* 0x3f80000000007820 */ /* 0x000fc80000410000 */
[----:B------:R0:W2:Y:S01]  /*2c30*/  F2F.F64.F32 R36, R0 ;  /* 0x0000000000247310 */ /* 0x0000a20000201800 */
[----:B------:R-:W-:Y:S05]  /*2c40*/  BRA `(.L_x_2977) ;  /* 0x0000000000a47947 */ /* 0x000fea0003800000 */
.L_x_2989:
        /* <DEDUP_REMOVED lines=14> */
.L_x_3003:
[----:B------:R-:W-:Y:S05]  /*2d30*/  BSYNC B0 ;  /* 0x0000000000007941 */ /* 0x000fea0003800000 */
.L_x_3002:
[----:B------:R-:W-:-:S04]  /*2d40*/  FMUL.FTZ R0, R0, 1 ;  /* 0x3f80000000007820 */ /* 0x000fc80000410000 */
[----:B------:R0:W2:Y:S01]  /*2d50*/  F2F.F64.F32 R36, R0 ;  /* 0x0000000000247310 */ /* 0x0000a20000201800 */
[----:B------:R-:W-:Y:S05]  /*2d60*/  BRA `(.L_x_2977) ;  /* 0x00000000005c7947 */ /* 0x000fea0003800000 */
.L_x_2976:
        /* <DEDUP_REMOVED lines=15> */
[----:B01--45:R-:W-:Y:S05]  /*2e60*/  CALL.ABS.NOINC R14 ;  /* 0x000000000e007343 */ /* 0x033fea0003c00000 */
.L_x_3004:
[----:B------:R-:W-:Y:S01]  /*2e70*/  CS2R R36, SRZ ;  /* 0x0000000000247805 */ /* 0x000fe2000001ff00 */
[----:B------:R-:W-:Y:S06]  /*2e80*/  BRA `(.L_x_2977) ;  /* 0x0000000000147947 */ /* 0x000fec0003800000 */
.L_x_3001:
[----:B------:R-:W2:Y:S02]  /*2e90*/  LDG.E.64 R36, desc[UR36][R4.64] ;  /* 0x0000002404247981 */ /* 0x000ea4000c1e1b00 */
[----:B--2---:R-:W0:Y:S01]  /*2ea0*/  I2F.F64.U64 R36, R36 ;  /* 0x0000002400247312 */ /* 0x004e220000301800 */
[----:B------:R-:W-:Y:S05]  /*2eb0*/  BRA `(.L_x_2977) ;  /* 0x0000000000087947 */ /* 0x000fea0003800000 */
.L_x_3000:
[----:B------:R-:W2:Y:S02]  /*2ec0*/  LDG.E R4, desc[UR36][R4.64] ;  /* 0x0000002404047981 */ /* 0x000ea4000c1e1900 */
[----:B--2---:R0:W2:Y:S02]  /*2ed0*/  I2F.F64.U32 R36, R4 ;  /* 0x0000000400247312 */ /* 0x0040a40000201800 */
.L_x_2977:
[----:B0-----:R-:W0:Y:S01]  /*2ee0*/  LDC.64 R4, c[0x0][0x250] ;  /* 0x00009400ff047b82 */ /* 0x001e220000000a00 */
[----:B--2---:R-:W-:Y:S01]  /*2ef0*/  PRMT R0, R16, 0x9910, RZ ;  /* 0x0000991010007816 */ /* 0x004fe200000000ff */
        /* <DEDUP_REMOVED lines=17> */
.L_x_3008:
[----:B------:R-:W2:Y:S02]  /*3010*/  LDG.E.U8 R4, desc[UR36][R4.64] ;  /* 0x0000002404047981 */ /* 0x000ea4000c1e1100 */
[----:B--2---:R0:W2:Y:S01]  /*3020*/  I2F.F64.U16 R28, R4 ;  /* 0x00000004001c7312 */ /* 0x0040a20000101800 */
[----:B------:R-:W-:Y:S05]  /*3030*/  BRA `(.L_x_3010) ;  /* 0x0000000c00707947 */ /* 0x000fea0003800000 */
.L_x_3007:
        /* <DEDUP_REMOVED lines=9> */
.L_x_3012:
[----:B------:R-:W2:Y:S02]  /*30d0*/  LDG.E R4, desc[UR36][R4.64] ;  /* 0x0000002404047981 */ /* 0x000ea4000c1e1900 */
[----:B--2---:R0:W2:Y:S01]  /*30e0*/  I2F.F64 R28, R4 ;  /* 0x00000004001c7312 */ /* 0x0040a20000201c00 */
[----:B------:R-:W-:Y:S05]  /*30f0*/  BRA `(.L_x_3010) ;  /* 0x0000000c00407947 */ /* 0x000fea0003800000 */
.L_x_3011:
[----:B------:R-:W2:Y:S02]  /*3100*/  LDG.E.U16 R4, desc[UR36][R4.64] ;  /* 0x0000002404047981 */ /* 0x000ea4000c1e1500 */
[----:B--2---:R0:W2:Y:S01]  /*3110*/  I2F.F64.S16 R28, R4 ;  /* 0x00000004001c7312 */ /* 0x0040a20000101c00 */
[----:B------:R-:W-:Y:S05]  /*3120*/  BRA `(.L_x_3010) ;  /* 0x0000000c00347947 */ /* 0x000fea0003800000 */
.L_x_3006:
        /* <DEDUP_REMOVED lines=10> */
.L_x_3014:
[----:B------:R-:W2:Y:S02]  /*31d0*/  LDG.E.U16 R0, desc[UR36][R4.64] ;  /* 0x0000002404007981 */ /* 0x000ea4000c1e1500 */
[----:B--2---:R-:W-:-:S05]  /*31e0*/  HADD2.F32 R0, -RZ, R0.H0_H0 ;  /* 0x20000000ff007230 */ /* 0x004fca0000004100 */
[----:B------:R-:W-:-:S04]  /*31f0*/  FMUL.FTZ R0, R0, 1 ;  /* 0x3f80000000007820 */ /* 0x000fc80000410000 */
[----:B------:R0:W2:Y:S01]  /*3200*/  F2F.F64.F32 R28, R0 ;  /* 0x00000000001c7310 */ /* 0x0000a20000201800 */
[----:B------:R-:W-:Y:S05]  /*3210*/  BRA `(.L_x_3010) ;  /* 0x0000000800f87947 */ /* 0x000fea0003800000 */
.L_x_3013:
        /* <DEDUP_REMOVED lines=10> */
.L_x_3016:
[----:B------:R-:W2:Y:S02]  /*32c0*/  LDG.E.U16 R4, desc[UR36][R4.64] ;  /* 0x0000002404047981 */ /* 0x000ea4000c1e1500 */
[----:B--2---:R-:W-:-:S05]  /*32d0*/  HADD2.F32 R0, -RZ, R4.H0_H0 ;  /* 0x20000004ff007230 */ /* 0x004fca0000004100 */
[----:B------:R-:W-:-:S04]  /*32e0*/  FMUL.FTZ R0, R0, 1 ;  /* 0x3f80000000007820 */ /* 0x000fc80000410000 */
[----:B------:R0:W2:Y:S01]  /*32f0*/  F2F.F64.F32 R28, R0 ;  /* 0x00000000001c7310 */ /* 0x0000a20000201800 */
[----:B------:R-:W-:Y:S05]  /*3300*/  BRA `(.L_x_3010) ;  /* 0x0000000800bc7947 */ /* 0x000fea0003800000 */
.L_x_3015:
[----:B------:R0:W5:Y:S01]  /*3310*/  LDG.E.64 R28, desc[UR36][R4.64] ;  /* 0x00000024041c7981 */ /* 0x000162000c1e1b00 */
[----:B------:R-:W-:Y:S05]  /*3320*/  BRA `(.L_x_3010) ;  /* 0x0000000800b47947 */ /* 0x000fea0003800000 */
.L_x_3005:
        /* <DEDUP_REMOVED lines=13> */
.L_x_3019:
[----:B------:R0:W5:Y:S01]  /*3400*/  LDG.E.64 R28, desc[UR36][R4.64] ;  /* 0x00000024041c7981 */ /* 0x000162000c1e1b00 */
[----:B------:R-:W-:Y:S05]  /*3410*/  BRA `(.L_x_3010) ;  /* 0x0000000800787947 */ /* 0x000fea0003800000 */
.L_x_3018:
        /* <DEDUP_REMOVED lines=28> */
.L_x_3021:
        /* <DEDUP_REMOVED lines=15> */
.L_x_3020:
[----:B------:R-:W2:Y:S02]  /*36d0*/  LDG.E.U16 R0, desc[UR36][R4.64] ;  /* 0x0000002404007981 */ /* 0x000ea4000c1e1500 */
[----:B--2---:R-:W-:-:S04]  /*36e0*/  IMAD.U32 R0, R0, 0x10000, RZ ;  /* 0x0001000000007824 */ /* 0x004fc800078e00ff */
[----:B------:R-:W-:-:S04]  /*36f0*/  FMUL.FTZ R0, R0, 1 ;  /* 0x3f80000000007820 */ /* 0x000fc80000410000 */
[----:B------:R0:W2:Y:S01]  /*3700*/  F2F.F64.F32 R28, R0 ;  /* 0x00000000001c7310 */ /* 0x0000a20000201800 */
[----:B------:R-:W-:Y:S05]  /*3710*/  BRA `(.L_x_3010) ;  /* 0x0000000400b87947 */ /* 0x000fea0003800000 */
.L_x_3017:
        /* <DEDUP_REMOVED lines=11> */
.L_x_3024:
        /* <DEDUP_REMOVED lines=21> */
.L_x_3028:
[----:B------:R-:W-:Y:S05]  /*3920*/  BSYNC B1 ;  /* 0x0000000000017941 */ /* 0x000fea0003800000 */
.L_x_3027:
[----:B------:R-:W-:Y:S01]  /*3930*/  LEA R5, R0, 0x3b800000, 0x17 ;  /* 0x3b80000000057811 */ /* 0x000fe200078eb8ff */
[----:B------:R-:W-:-:S05]  /*3940*/  IMAD.SHL.U32 R0, R3, 0x100000, RZ ;  /* 0x0010000003007824 */ /* 0x000fca00078e00ff */
[----:B------:R-:W-:-:S07]  /*3950*/  LOP3.LUT R0, R5, R0, R6, 0xfe, !PT ;  /* 0x0000000005007212 */ /* 0x000fce00078efe06 */
.L_x_3026:
[----:B------:R-:W-:Y:S05]  /*3960*/  BSYNC B0 ;  /* 0x0000000000007941 */ /* 0x000fea0003800000 */
.L_x_3025:
[----:B------:R-:W-:-:S04]  /*3970*/  FMUL.FTZ R0, R0, 1 ;  /* 0x3f80000000007820 */ /* 0x000fc80000410000 */
[----:B------:R0:W2:Y:S01]  /*3980*/  F2F.F64.F32 R28, R0 ;  /* 0x00000000001c7310 */ /* 0x0000a20000201800 */
[----:B------:R-:W-:Y:S05]  /*3990*/  BRA `(.L_x_3010) ;  /* 0x0000000400187947 */ /* 0x000fea0003800000 */
.L_x_3023:
        /* <DEDUP_REMOVED lines=21> */
.L_x_3032:
[----:B------:R-:W-:Y:S05]  /*3af0*/  BSYNC B1 ;  /* 0x0000000000017941 */ /* 0x000fea0003800000 */
.L_x_3031:
[----:B------:R-:W-:Y:S01]  /*3b00*/  LEA R5, R0, 0x37800000, 0x17 ;  /* 0x3780000000057811 */ /* 0x000fe200078eb8ff */
[----:B------:R-:W-:-:S05]  /*3b10*/  IMAD.SHL.U32 R0, R3, 0x200000, RZ ;  /* 0x0020000003007824 */ /* 0x000fca00078e00ff */
[----:B------:R-:W-:-:S07]  /*3b20*/  LOP3.LUT R0, R5, R0, R6, 0xfe, !PT ;  /* 0x0000000005007212 */ /* 0x000fce00078efe06 */
.L_x_3030:
[----:B------:R-:W-:Y:S05]  /*3b30*/  BSYNC B0 ;  /* 0x0000000000007941 */ /* 0x000fea0003800000 */
.L_x_3029:
[----:B------:R-:W-:-:S04]  /*3b40*/  FMUL.FTZ R0, R0, 1 ;  /* 0x3f80000000007820 */ /* 0x000fc80000410000 */
[----:B------:R0:W2:Y:S01]  /*3b50*/  F2F.F64.F32 R28, R0 ;  /* 0x00000000001c7310 */ /* 0x0000a20000201800 */
[----:B------:R-:W-:Y:S05]  /*3b60*/  BRA `(.L_x_3010) ;  /* 0x0000000000a47947 */ /* 0x000fea0003800000 */
.L_x_3022:
        /* <DEDUP_REMOVED lines=14> */
.L_x_3036:
[----:B------:R-:W-:Y:S05]  /*3c50*/  BSYNC B0 ;  /* 0x0000000000007941 */ /* 0x000fea0003800000 */
.L_x_3035:
[----:B------:R-:W-:-:S04]  /*3c60*/  FMUL.FTZ R0, R0, 1 ;  /* 0x3f80000000007820 */ /* 0x000fc80000410000 */
[----:B------:R0:W2:Y:S01]  /*3c70*/  F2F.F64.F32 R28, R0 ;  /* 0x00000000001c7310 */ /* 0x0000a20000201800 */
[----:B------:R-:W-:Y:S05]  /*3c80*/  BRA `(.L_x_3010) ;  /* 0x00000000005c7947 */ /* 0x000fea0003800000 */
.L_x_3009:
        /* <DEDUP_REMOVED lines=16> */
.L_x_3037:
[----:B------:R-:W-:Y:S01]  /*3d90*/  CS2R R28, SRZ ;  /* 0x00000000001c7805 */ /* 0x000fe2000001ff00 */
[----:B------:R-:W-:Y:S06]  /*3da0*/  BRA `(.L_x_3010) ;  /* 0x0000000000147947 */ /* 0x000fec0003800000 */
.L_x_3034:
[----:B------:R-:W2:Y:S02]  /*3db0*/  LDG.E.64 R28, desc[UR36][R4.64] ;  /* 0x00000024041c7981 */ /* 0x000ea4000c1e1b00 */
[----:B--2---:R-:W0:Y:S01]  /*3dc0*/  I2F.F64.U64 R28, R28 ;  /* 0x0000001c001c7312 */ /* 0x004e220000301800 */
[----:B------:R-:W-:Y:S05]  /*3dd0*/  BRA `(.L_x_3010) ;  /* 0x0000000000087947 */ /* 0x000fea0003800000 */
.L_x_3033:
[----:B------:R-:W2:Y:S02]  /*3de0*/  LDG.E R4, desc[UR36][R4.64] ;  /* 0x0000002404047981 */ /* 0x000ea4000c1e1900 */
[----:B--2---:R0:W2:Y:S02]  /*3df0*/  I2F.F64.U32 R28, R4 ;  /* 0x00000004001c7312 */ /* 0x0040a40000201800 */
.L_x_3010:
[----:B------:R-:W-:-:S07]  /*3e00*/  VIADD R35, R35, 0x80 ;  /* 0x0000008023237836 */ /* 0x000fce0000000000 */
.L_x_2971:
[----:B------:R-:W-:Y:S05]  /*3e10*/  BSYNC B6 ;  /* 0x0000000000067941 */ /* 0x000fea0003800000 */
.L_x_2970:
[----:B------:R-:W-:Y:S01]  /*3e20*/  ISETP.GE.AND P0, PT, R35, R2, PT ;  /* 0x000000022300720c */ /* 0x000fe20003f06270 */
[----:B------:R-:W-:Y:S01]  /*3e30*/  BSSY B6, `(.L_x_3038) ;  /* 0x00001eb000067945 */ /* 0x000fe20003800000 */
[----:B------:R-:W-:Y:S02]  /*3e40*/  CS2R R24, SRZ ;  /* 0x0000000000187805 */ /* 0x000fe4000001ff00 */
[----:B------:R-:W-:Y:S02]  /*3e50*/  CS2R R18, SRZ ;  /* 0x0000000000127805 */ /* 0x000fe4000001ff00 */
[----:B------:R-:W-:-:S07]  /*3e60*/  CS2R R26, SRZ ;  /* 0x00000000001a7805 */ /* 0x000fce000001ff00 */
        /* <DEDUP_REMOVED lines=19> */
[----:B---3--:R0:W3:Y:S01]  /*3fa0*/  I2F.F64.S16 R18, R4 ;  /* 0x0000000400127312 */ /* 0x0080e20000101c00 */
[----:B------:R-:W-:Y:S05]  /*3fb0*/  BRA `(.L_x_3045) ;  /* 0x0000000c007c7947 */ /* 0x000fea0003800000 */
.L_x_3043:
[----:B------:R-:W3:Y:S02]  /*3fc0*/  LDG.E.U8 R4, desc[UR36][R4.64] ;  /* 0x0000002404047981 */ /* 0x000ee4000c1e1100 */
[----:B---3--:R0:W3:Y:S01]  /*3fd0*/  I2F.F64.U16 R18, R4 ;  /* 0x0000000400127312 */ /* 0x0080e20000101800 */
[----:B------:R-:W-:Y:S05]  /*3fe0*/  BRA `(.L_x_3045) ;  /* 0x0000000c00707947 */ /* 0x000fea0003800000 */
.L_x_3042:
        /* <DEDUP_REMOVED lines=9> */
.L_x_3047:
[----:B------:R-:W3:Y:S02]  /*4080*/  LDG.E R4, desc[UR36][R4.64] ;  /* 0x0000002404047981 */ /* 0x000ee4000c1e1900 */
[----:B---3--:R0:W3:Y:S01]  /*4090*/  I2F.F64 R18, R4 ;  /* 0x0000000400127312 */ /* 0x0080e20000201c00 */
[----:B------:R-:W-:Y:S05]  /*40a0*/  BRA `(.L_x_3045) ;  /* 0x0000000c00407947 */ /* 0x000fea0003800000 */
.L_x_3046:
[----:B------:R-:W3:Y:S02]  /*40b0*/  LDG.E.U16 R4, desc[UR36][R4.64] ;  /* 0x0000002404047981 */ /* 0x000ee4000c1e1500 */
[----:B---3--:R0:W3:Y:S01]  /*40c0*/  I2F.F64.S16 R18, R4 ;  /* 0x0000000400127312 */ /* 0x0080e20000101c00 */
[----:B------:R-:W-:Y:S05]  /*40d0*/  BRA `(.L_x_3045) ;  /* 0x0000000c00347947 */ /* 0x000fea0003800000 */
.L_x_3041:
        /* <DEDUP_REMOVED lines=10> */
.L_x_3049:
[----:B------:R-:W3:Y:S02]  /*4180*/  LDG.E.U16 R0, desc[UR36][R4.64] ;  /* 0x0000002404007981 */ /* 0x000ee4000c1e1500 */
[----:B---3--:R-:W-:-:S05]  /*4190*/  HADD2.F32 R0, -RZ, R0.H0_H0 ;  /* 0x20000000ff007230 */ /* 0x008fca0000004100 */
[----:B------:R-:W-:-:S04]  /*41a0*/  FMUL.FTZ R0, R0, 1 ;  /* 0x3f80000000007820 */ /* 0x000fc80000410000 */
[----:B------:R0:W3:Y:S01]  /*41b0*/  F2F.F64.F32 R18, R0 ;  /* 0x0000000000127310 */ /* 0x0000e20000201800 */
[----:B------:R-:W-:Y:S05]  /*41c0*/  BRA `(.L_x_3045) ;  /* 0x0000000800f87947 */ /* 0x000fea0003800000 */
.L_x_3048:
        /* <DEDUP_REMOVED lines=10> */
.L_x_3051:
[----:B------:R-:W3:Y:S02]  /*4270*/  LDG.E.U16 R4, desc[UR36][R4.64] ;  /* 0x0000002404047981 */ /* 0x000ee4000c1e1500 */
[----:B---3--:R-:W-:-:S05]  /*4280*/  HADD2.F32 R0, -RZ, R4.H0_H0 ;  /* 0x20000004ff007230 */ /* 0x008fca0000004100 */
[----:B------:R-:W-:-:S04]  /*4290*/  FMUL.FTZ R0, R0, 1 ;  /* 0x3f80000000007820 */ /* 0x000fc80000410000 */
[----:B------:R0:W3:Y:S01]  /*42a0*/  F2F.F64.F32 R18, R0 ;  /* 0x0000000000127310 */ /* 0x0000e20000201800 */
[----:B------:R-:W-:Y:S05]  /*42b0*/  BRA `(.L_x_3045) ;  /* 0x0000000800bc7947 */ /* 0x000fea0003800000 */
.L_x_3050:
[----:B------:R0:W5:Y:S01]  /*42c0*/  LDG.E.64 R18, desc[UR36][R4.64] ;  /* 0x0000002404127981 */ /* 0x000162000c1e1b00 */
[----:B------:R-:W-:Y:S05]  /*42d0*/  BRA `(.L_x_3045) ;  /* 0x0000000800b47947 */ /* 0x000fea0003800000 */
.L_x_3040:
        /* <DEDUP_REMOVED lines=13> */
.L_x_3054:
[----:B------:R0:W5:Y:S01]  /*43b0*/  LDG.E.64 R18, desc[UR36][R4.64] ;  /* 0x0000002404127981 */ /* 0x000162000c1e1b00 */
[----:B------:R-:W-:Y:S05]  /*43c0*/  BRA `(.L_x_3045) ;  /* 0x0000000800787947 */ /* 0x000fea0003800000 */
.L_x_3053:
        /* <DEDUP_REMOVED lines=26> */
[----:B------:R0:W3:Y:S01]  /*4570*/  F2F.F64.F32 R18, R7 ;  /* 0x0000000700127310 */ /* 0x0000e20000201800 */
[----:B------:R-:W-:Y:S05]  /*4580*/  BRA `(.L_x_3045) ;  /* 0x0000000800087947 */ /* 0x000fea0003800000 */
.L_x_3056:
        /* <DEDUP_REMOVED lines=13> */
[----:B------:R0:W3:Y:S01]  /*4660*/  F2F.F64.F32 R18, R0 ;  /* 0x0000000000127310 */ /* 0x0000e20000201800 */
[----:B------:R-:W-:Y:S05]  /*4670*/  BRA `(.L_x_3045) ;  /* 0x0000000400cc7947 */ /* 0x000fea0003800000 */
.L_x_3055:
[----:B------:R-:W3:Y:S02]  /*4680*/  LDG.E.U16 R0, desc[UR36][R4.64] ;  /* 0x0000002404007981 */ /* 0x000ee4000c1e1500 */
[----:B---3--:R-:W-:-:S04]  /*4690*/  IMAD.U32 R0, R0, 0x10000, RZ ;  /* 0x0001000000007824 */ /* 0x008fc800078e00ff */
[----:B------:R-:W-:-:S04]  /*46a0*/  FMUL.FTZ R0, R0, 1 ;  /* 0x3f80000000007820 */ /* 0x000fc80000410000 */
[----:B------:R3:W0:Y:S01]  /*46b0*/  F2F.F64.F32 R18, R0 ;  /* 0x0000000000127310 */ /* 0x0006220000201800 */
[----:B------:R-:W-:Y:S05]  /*46c0*/  BRA `(.L_x_3045) ;  /* 0x0000000400b87947 */ /* 0x000fea0003800000 */
.L_x_3052:
        /* <DEDUP_REMOVED lines=9> */
[----:B---3--:R0:W3:Y:S01]  /*4760*/  I2F.F64.U16 R18, R4 ;  /* 0x0000000400127312 */ /* 0x0080e20000101800 */
[----:B------:R-:W-:Y:S05]  /*4770*/  BRA `(.L_x_3045) ;  /* 0x00000004008c7947 */ /* 0x000fea0003800000 */
.L_x_3059:
        /* <DEDUP_REMOVED lines=21> */
.L_x_3063:
[----:B------:R-:W-:Y:S05]  /*48d0*/  BSYNC B1 ;  /* 0x0000000000017941 */ /* 0x000fea0003800000 */
.L_x_3062:
[----:B------:R-:W-:Y:S01]  /*48e0*/  LEA R5, R0, 0x3b800000, 0x17 ;  /* 0x3b80000000057811 */ /* 0x000fe200078eb8ff */
[----:B------:R-:W-:-:S05]  /*48f0*/  IMAD.SHL.U32 R0, R3, 0x100000, RZ ;  /* 0x0010000003007824 */ /* 0x000fca00078e00ff */
[----:B------:R-:W-:-:S07]  /*4900*/  LOP3.LUT R0, R5, R0, R6, 0xfe, !PT ;  /* 0x0000000005007212 */ /* 0x000fce00078efe06 */
.L_x_3061:
[----:B------:R-:W-:Y:S05]  /*4910*/  BSYNC B0 ;  /* 0x0000000000007941 */ /* 0x000fea0003800000 */
.L_x_3060:
[----:B------:R-:W-:-:S04]  /*4920*/  FMUL.FTZ R0, R0, 1 ;  /* 0x3f80000000007820 */ /* 0x000fc80000410000 */
[----:B------:R0:W3:Y:S01]  /*4930*/  F2F.F64.F32 R18, R0 ;  /* 0x0000000000127310 */ /* 0x0000e20000201800 */
[----:B------:R-:W-:Y:S05]  /*4940*/  BRA `(.L_x_3045) ;  /* 0x0000000400187947 */ /* 0x000fea0003800000 */
.L_x_3058:
        /* <DEDUP_REMOVED lines=21> */
.L_x_3067:
[----:B------:R-:W-:Y:S05]  /*4aa0*/  BSYNC B1 ;  /* 0x0000000000017941 */ /* 0x000fea0003800000 */
.L_x_3066:
[----:B------:R-:W-:Y:S01]  /*4ab0*/  LEA R5, R0, 0x37800000, 0x17 ;  /* 0x3780000000057811 */ /* 0x000fe200078eb8ff */
[----:B------:R-:W-:-:S05]  /*4ac0*/  IMAD.SHL.U32 R0, R3, 0x200000, RZ ;  /* 0x0020000003007824 */ /* 0x000fca00078e00ff */
[----:B------:R-:W-:-:S07]  /*4ad0*/  LOP3.LUT R0, R5, R0, R6, 0xfe, !PT ;  /* 0x0000000005007212 */ /* 0x000fce00078efe06 */
.L_x_3065:
[----:B------:R-:W-:Y:S05]  /*4ae0*/  BSYNC B0 ;  /* 0x0000000000007941 */ /* 0x000fea0003800000 */
.L_x_3064:
[----:B------:R-:W-:-:S04]  /*4af0*/  FMUL.FTZ R0, R0, 1 ;  /* 0x3f80000000007820 */ /* 0x000fc80000410000 */
[----:B------:R0:W3:Y:S01]  /*4b00*/  F2F.F64.F32 R18, R0 ;  /* 0x0000000000127310 */ /* 0x0000e20000201800 */
[----:B------:R-:W-:Y:S05]  /*4b10*/  BRA `(.L_x_3045) ;  /* 0x0000000000a47947 */ /* 0x000fea0003800000 */
.L_x_3057:
        /* <DEDUP_REMOVED lines=14> */
.L_x_3071:
[----:B------:R-:W-:Y:S05]  /*4c00*/  BSYNC B0 ;  /* 0x0000000000007941 */ /* 0x000fea0003800000 */
.L_x_3070:
[----:B------:R-:W-:-:S04]  /*4c10*/  FMUL.FTZ R0, R0, 1 ;  /* 0x3f80000000007820 */ /* 0x000fc80000410000 */
[----:B------:R0:W3:Y:S01]  /*4c20*/  F2F.F64.F32 R18, R0 ;  /* 0x0000000000127310 */ /* 0x0000e20000201800 */
[----:B------:R-:W-:Y:S05]  /*4c30*/  BRA `(.L_x_3045) ;  /* 0x00000000005c7947 */ /* 0x000fea0003800000 */
.L_x_3044:
        /* <DEDUP_REMOVED lines=16> */
.L_x_3072:
[----:B------:R-:W-:Y:S01]  /*4d40*/  CS2R R18, SRZ ;  /* 0x0000000000127805 */ /* 0x000fe2000001ff00 */
[----:B------:R-:W-:Y:S06]  /*4d50*/  BRA `(.L_x_3045) ;  /* 0x0000000000147947 */ /* 0x000fec0003800000 */
.L_x_3069:
[----:B------:R-:W3:Y:S02]  /*4d60*/  LDG.E.64 R18, desc[UR36][R4.64] ;  /* 0x0000002404127981 */ /* 0x000ee4000c1e1b00 */
[----:B---3--:R-:W0:Y:S01]  /*4d70*/  I2F.F64.U64 R18, R18 ;  /* 0x0000001200127312 */ /* 0x008e220000301800 */
[----:B------:R-:W-:Y:S05]  /*4d80*/  BRA `(.L_x_3045) ;  /* 0x0000000000087947 */ /* 0x000fea0003800000 */
.L_x_3068:
[----:B------:R-:W3:Y:S02]  /*4d90*/  LDG.E R4, desc[UR36][R4.64] ;  /* 0x0000002404047981 */ /* 0x000ee4000c1e1900 */
[----:B---3--:R0:W3:Y:S02]  /*4da0*/  I2F.F64.U32 R18, R4 ;  /* 0x0000000400127312 */ /* 0x0080e40000201800 */
.L_x_3045:
[----:B0-----:R-:W0:Y:S01]  /*4db0*/  LDC.64 R4, c[0x0][0x250] ;  /* 0x00009400ff047b82 */ /* 0x001e220000000a00 */
[----:B---3--:R-:W-:Y:S01]  /*4dc0*/  PRMT R0, R16, 0x9910, RZ ;  /* 0x0000991010007816 */ /* 0x008fe200000000ff */
        /* <DEDUP_REMOVED lines=17> */
.L_x_3076:
[----:B------:R-:W3:Y:S02]  /*4ee0*/  LDG.E.U8 R4, desc[UR36][R4.64] ;  /* 0x0000002404047981 */ /* 0x000ee4000c1e1100 */
[----:B---3--:R0:W3:Y:S01]  /*4ef0*/  I2F.F64.U16 R26, R4 ;  /* 0x00000004001a7312 */ /* 0x0080e20000101800 */
[----:B------:R-:W-:Y:S05]  /*4f00*/  BRA `(.L_x_3078) ;  /* 0x0000000c00707947 */ /* 0x000fea0003800000 */
.L_x_3075:
        /* <DEDUP_REMOVED lines=9> */
.L_x_3080:
[----:B------:R-:W3:Y:S02]  /*4fa0*/  LDG.E R4, desc[UR36][R4.64] ;  /* 0x0000002404047981 */ /* 0x000ee4000c1e1900 */
[----:B---3--:R0:W3:Y:S01]  /*4fb0*/  I2F.F64 R26, R4 ;  /* 0x00000004001a7312 */ /* 0x0080e20000201c00 */
[----:B------:R-:W-:Y:S05]  /*4fc0*/  BRA `(.L_x_3078) ;  /* 0x0000000c00407947 */ /* 0x000fea0003800000 */
.L_x_3079:
[----:B------:R-:W3:Y:S02]  /*4fd0*/  LDG.E.U16 R4, desc[UR36][R4.64] ;  /* 0x0000002404047981 */ /* 0x000ee4000c1e1500 */
[----:B---3--:R0:W3:Y:S01]  /*4fe0*/  I2F.F64.S16 R26, R4 ;  /* 0x00000004001a7312 */ /* 0x0080e20000101c00 */
[----:B------:R-:W-:Y:S05]  /*4ff0*/  BRA `(.L_x_3078) ;  /* 0x0000000c00347947 */ /* 0x000fea0003800000 */
.L_x_3074:
        /* <DEDUP_REMOVED lines=10> */
.L_x_3082:
[----:B------:R-:W3:Y:S02]  /*50a0*/  LDG.E.U16 R0, desc[UR36][R4.64] ;  /* 0x0000002404007981 */ /* 0x000ee4000c1e1500 */
[----:B---3--:R-:W-:-:S05]  /*50b0*/  HADD2.F32 R0, -RZ, R0.H0_H0 ;  /* 0x20000000ff007230 */ /* 0x008fca0000004100 */
[----:B------:R-:W-:-:S04]  /*50c0*/  FMUL.FTZ R0, R0, 1 ;  /* 0x3f80000000007820 */ /* 0x000fc80000410000 */
[----:B------:R0:W3:Y:S01]  /*50d0*/  F2F.F64.F32 R26, R0 ;  /* 0x00000000001a7310 */ /* 0x0000e20000201800 */
[----:B------:R-:W-:Y:S05]  /*50e0*/  BRA `(.L_x_3078) ;  /* 0x0000000800f87947 */ /* 0x000fea0003800000 */
.L_x_3081:
        /* <DEDUP_REMOVED lines=10> */
.L_x_3084:
[----:B------:R-:W3:Y:S02]  /*5190*/  LDG.E.U16 R4, desc[UR36][R4.64] ;  /* 0x0000002404047981 */ /* 0x000ee4000c1e1500 */
[----:B---3--:R-:W-:-:S05]  /*51a0*/  HADD2.F32 R0, -RZ, R4.H0_H0 ;  /* 0x20000004ff007230 */ /* 0x008fca0000004100 */
[----:B------:R-:W-:-:S04]  /*51b0*/  FMUL.FTZ R0, R0, 1 ;  /* 0x3f80000000007820 */ /* 0x000fc80000410000 */
[----:B------:R0:W3:Y:S01]  /*51c0*/  F2F.F64.F32 R26, R0 ;  /* 0x00000000001a7310 */ /* 0x0000e20000201800 */
[----:B------:R-:W-:Y:S05]  /*51d0*/  BRA `(.L_x_3078) ;  /* 0x0000000800bc7947 */ /* 0x000fea0003800000 */
.L_x_3083:
[----:B------:R0:W5:Y:S01]  /*51e0*/  LDG.E.64 R26, desc[UR36][R4.64] ;  /* 0x00000024041a7981 */ /* 0x000162000c1e1b00 */
[----:B------:R-:W-:Y:S05]  /*51f0*/  BRA `(.L_x_3078) ;  /* 0x0000000800b47947 */ /* 0x000fea0003800000 */
.L_x_3073:
        /* <DEDUP_REMOVED lines=13> */
.L_x_3087:
[----:B------:R0:W5:Y:S01]  /*52d0*/  LDG.E.64 R26, desc[UR36][R4.64] ;  /* 0x00000024041a7981 */ /* 0x000162000c1e1b00 */
[----:B------:R-:W-:Y:S05]  /*52e0*/  BRA `(.L_x_3078) ;  /* 0x0000000800787947 */ /* 0x000fea0003800000 */
.L_x_3086:
        /* <DEDUP_REMOVED lines=28> */
.L_x_3089:
        /* <DEDUP_REMOVED lines=15> */
.L_x_3088:
[----:B------:R-:W3:Y:S02]  /*55a0*/  LDG.E.U16 R0, desc[UR36][R4.64] ;  /* 0x0000002404007981 */ /* 0x000ee4000c1e1500 */
[----:B---3--:R-:W-:-:S04]  /*55b0*/  IMAD.U32 R0, R0, 0x10000, RZ ;  /* 0x0001000000007824 */ /* 0x008fc800078e00ff */
[----:B------:R-:W-:-:S04]  /*55c0*/  FMUL.FTZ R0, R0, 1 ;  /* 0x3f80000000007820 */ /* 0x000fc80000410000 */
[----:B------:R0:W3:Y:S01]  /*55d0*/  F2F.F64.F32 R26, R0 ;  /* 0x00000000001a7310 */ /* 0x0000e20000201800 */
[----:B------:R-:W-:Y:S05]  /*55e0*/  BRA `(.L_x_3078) ;  /* 0x0000000400b87947 */ /* 0x000fea0003800000 */
.L_x_3085:
        /* <DEDUP_REMOVED lines=11> */
.L_x_3092:
        /* <DEDUP_REMOVED lines=21> */
.L_x_3096:
[----:B------:R-:W-:Y:S05]  /*57f0*/  BSYNC B1 ;  /* 0x0000000000017941 */ /* 0x000fea0003800000 */
.L_x_3095:
[----:B------:R-:W-:Y:S01]  /*5800*/  LEA R5, R0, 0x3b800000, 0x17 ;  /* 0x3b80000000057811 */ /* 0x000fe200078eb8ff */
[----:B------:R-:W-:-:S05]  /*5810*/  IMAD.SHL.U32 R0, R3, 0x100000, RZ ;  /* 0x0010000003007824 */ /* 0x000fca00078e00ff */
[----:B------:R-:W-:-:S07]  /*5820*/  LOP3.LUT R0, R5, R0, R6, 0xfe, !PT ;  /* 0x0000000005007212 */ /* 0x000fce00078efe06 */
.L_x_3094:
[----:B------:R-:W-:Y:S05]  /*5830*/  BSYNC B0 ;  /* 0x0000000000007941 */ /* 0x000fea0003800000 */
.L_x_3093:
[----:B------:R-:W-:-:S04]  /*5840*/  FMUL.FTZ R0, R0, 1 ;  /* 0x3f80000000007820 */ /* 0x000fc80000410000 */
[----:B------:R0:W3:Y:S01]  /*5850*/  F2F.F64.F32 R26, R0 ;  /* 0x00000000001a7310 */ /* 0x0000e20000201800 */
[----:B------:R-:W-:Y:S05]  /*5860*/  BRA `(.L_x_3078) ;  /* 0x0000000400187947 */ /* 0x000fea0003800000 */
.L_x_3091:
        /* <DEDUP_REMOVED lines=21> */
.L_x_3100:
[----:B------:R-:W-:Y:S05]  /*59c0*/  BSYNC B1 ;  /* 0x0000000000017941 */ /* 0x000fea0003800000 */
.L_x_3099:
[----:B------:R-:W-:Y:S01]  /*59d0*/  LEA R5, R0, 0x37800000, 0x17 ;  /* 0x3780000000057811 */ /* 0x000fe200078eb8ff */
[----:B------:R-:W-:-:S05]  /*59e0*/  IMAD.SHL.U32 R0, R3, 0x200000, RZ ;  /* 0x0020000003007824 */ /* 0x000fca00078e00ff */
[----:B------:R-:W-:-:S07]  /*59f0*/  LOP3.LUT R0, R5, R0, R6, 0xfe, !PT ;  /* 0x0000000005007212 */ /* 0x000fce00078efe06 */
.L_x_3098:
[----:B------:R-:W-:Y:S05]  /*5a00*/  BSYNC B0 ;  /* 0x0000000000007941 */ /* 0x000fea0003800000 */
.L_x_3097:
[----:B------:R-:W-:-:S04]  /*5a10*/  FMUL.FTZ R0, R0, 1 ;  /* 0x3f80000000007820 */ /* 0x000fc80000410000 */
[----:B------:R0:W3:Y:S01]  /*5a20*/  F2F.F64.F32 R26, R0 ;  /* 0x00000000001a7310 */ /* 0x0000e20000201800 */
[----:B------:R-:W-:Y:S05]  /*5a30*/  BRA `(.L_x_3078) ;  /* 0x0000000000a47947 */ /* 0x000fea0003800000 */
.L_x_3090:
        /* <DEDUP_REMOVED lines=14> */
.L_x_3104:
[----:B------:R-:W-:Y:S05]  /*5b20*/  BSYNC B0 ;  /* 0x0000000000007941 */ /* 0x000fea0003800000 */
.L_x_3103:
[----:B------:R-:W-:-:S04]  /*5b30*/  FMUL.FTZ R0, R0, 1 ;  /* 0x3f80000000007820 */ /* 0x000fc80000410000 */
[----:B------:R0:W3:Y:S01]  /*5b40*/  F2F.F64.F32 R26, R0 ;  /* 0x00000000001a7310 */ /* 0x0000e20000201800 */
[----:B------:R-:W-:Y:S05]  /*5b50*/  BRA `(.L_x_3078) ;  /* 0x00000000005c7947 */ /* 0x000fea0003800000 */
.L_x_3077:
        /* <DEDUP_REMOVED lines=16> */
.L_x_3105:
[----:B------:R-:W-:Y:S01]  /*5c60*/  CS2R R26, SRZ ;  /* 0x00000000001a7805 */ /* 0x000fe2000001ff00 */
[----:B------:R-:W-:Y:S06]  /*5c70*/  BRA `(.L_x_3078) ;  /* 0x0000000000147947 */ /* 0x000fec0003800000 */
.L_x_3102:
[----:B------:R-:W3:Y:S02]  /*5c80*/  LDG.E.64 R26, desc[UR36][R4.64] ;  /* 0x00000024041a7981 */ /* 0x000ee4000c1e1b00 */
[----:B---3--:R-:W0:Y:S01]  /*5c90*/  I2F.F64.U64 R26, R26 ;  /* 0x0000001a001a7312 */ /* 0x008e220000301800 */
[----:B------:R-:W-:Y:S05]  /*5ca0*/  BRA `(.L_x_3078) ;  /* 0x0000000000087947 */ /* 0x000fea0003800000 */
.L_x_3101:
[----:B------:R-:W3:Y:S02]  /*5cb0*/  LDG.E R4, desc[UR36][R4.64] ;  /* 0x0000002404047981 */ /* 0x000ee4000c1e1900 */
[----:B---3--:R0:W3:Y:S02]  /*5cc0*/  I2F.F64.U32 R26, R4 ;  /* 0x00000004001a7312 */ /* 0x0080e40000201800 */
.L_x_3078:
[----:B------:R-:W-:-:S07]  /*5cd0*/  VIADD R35, R35, 0x80 ;  /* 0x0000008023237836 */ /* 0x000fce0000000000 */
.L_x_3039:
[----:B------:R-:W-:Y:S05]  /*5ce0*/  BSYNC B6 ;  /* 0x0000000000067941 */ /* 0x000fea0003800000 */
.L_x_3038:
        /* <DEDUP_REMOVED lines=24> */
.L_x_3111:
[----:B------:R-:W3:Y:S02]  /*5e70*/  LDG.E.U8 R4, desc[UR36][R4.64] ;  /* 0x0000002404047981 */ /* 0x000ee4000c1e1100 */
[----:B---3--:R0:W3:Y:S01]  /*5e80*/  I2F.F64.U16 R16, R4 ;  /* 0x0000000400107312 */ /* 0x0080e20000101800 */
[----:B------:R-:W-:Y:S05]  /*5e90*/  BRA `(.L_x_3113) ;  /* 0x0000000c00707947 */ /* 0x000fea0003800000 */
.L_x_3110:
        /* <DEDUP_REMOVED lines=9> */
.L_x_3115:
[----:B------:R-:W3:Y:S02]  /*5f30*/  LDG.E R4, desc[UR36][R4.64] ;  /* 0x0000002404047981 */ /* 0x000ee4000c1e1900 */
[----:B---3--:R0:W3:Y:S01]  /*5f40*/  I2F.F64 R16, R4 ;  /* 0x0000000400107312 */ /* 0x0080e20000201c00 */
[----:B------:R-:W-:Y:S05]  /*5f50*/  BRA `(.L_x_3113) ;  /* 0x0000000c00407947 */ /* 0x000fea0003800000 */
.L_x_3114:
[----:B------:R-:W3:Y:S02]  /*5f60*/  LDG.E.U16 R4, desc[UR36][R4.64] ;  /* 0x0000002404047981 */ /* 0x000ee4000c1e1500 */
[----:B---3--:R0:W3:Y:S01]  /*5f70*/  I2F.F64.S16 R16, R4 ;  /* 0x0000000400107312 */ /* 0x0080e20000101c00 */
[----:B------:R-:W-:Y:S05]  /*5f80*/  BRA `(.L_x_3113) ;  /* 0x0000000c00347947 */ /* 0x000fea0003800000 */
.L_x_3109:
        /* <DEDUP_REMOVED lines=10> */
.L_x_3117:
[----:B------:R-:W3:Y:S02]  /*6030*/  LDG.E.U16 R0, desc[UR36][R4.64] ;  /* 0x0000002404007981 */ /* 0x000ee4000c1e1500 */
[----:B---3--:R-:W-:-:S05]  /*6040*/  HADD2.F32 R0, -RZ, R0.H0_H0 ;  /* 0x20000000ff007230 */ /* 0x008fca0000004100 */
[----:B------:R-:W-:-:S04]  /*6050*/  FMUL.FTZ R0, R0, 1 ;  /* 0x3f80000000007820 */ /* 0x000fc80000410000 */
[----:B------:R0:W3:Y:S01]  /*6060*/  F2F.F64.F32 R16, R0 ;  /* 0x0000000000107310 */ /* 0x0000e20000201800 */
[----:B------:R-:W-:Y:S05]  /*6070*/  BRA `(.L_x_3113) ;  /* 0x0000000800f87947 */ /* 0x000fea0003800000 */
.L_x_3116:
        /* <DEDUP_REMOVED lines=10> */
.L_x_3119:
[----:B------:R-:W3:Y:S02]  /*6120*/  LDG.E.U16 R4, desc[UR36][R4.64] ;  /* 0x0000002404047981 */ /* 0x000ee4000c1e1500 */
[----:B---3--:R-:W-:-:S05]  /*6130*/  HADD2.F32 R0, -RZ, R4.H0_H0 ;  /* 0x20000004ff007230 */ /* 0x008fca0000004100 */
[----:B------:R-:W-:-:S04]  /*6140*/  FMUL.FTZ R0, R0, 1 ;  /* 0x3f80000000007820 */ /* 0x000fc80000410000 */
[----:B------:R0:W3:Y:S01]  /*6150*/  F2F.F64.F32 R16, R0 ;  /* 0x0000000000107310 */ /* 0x0000e20000201800 */
[----:B------:R-:W-:Y:S05]  /*6160*/  BRA `(.L_x_3113) ;  /* 0x0000000800bc7947 */ /* 0x000fea0003800000 */
.L_x_3118:
[----:B------:R0:W5:Y:S01]  /*6170*/  LDG.E.64 R16, desc[UR36][R4.64] ;  /* 0x0000002404107981 */ /* 0x000162000c1e1b00 */
[----:B------:R-:W-:Y:S05]  /*6180*/  BRA `(.L_x_3113) ;  /* 0x0000000800b47947 */ /* 0x000fea0003800000 */
.L_x_3108:
        /* <DEDUP_REMOVED lines=13> */
.L_x_3122:
[----:B------:R0:W5:Y:S01]  /*6260*/  LDG.E.64 R16, desc[UR36][R4.64] ;  /* 0x0000002404107981 */ /* 0x000162000c1e1b00 */
[----:B------:R-:W-:Y:S05]  /*6270*/  BRA `(.L_x_3113) ;  /* 0x0000000800787947 */ /* 0x000fea0003800000 */
.L_x_3121:
        /* <DEDUP_REMOVED lines=28> */
.L_x_3124:
        /* <DEDUP_REMOVED lines=15> */
.L_x_3123:
[----:B------:R-:W3:Y:S02]  /*6530*/  LDG.E.U16 R0, desc[UR36][R4.64] ;  /* 0x0000002404007981 */ /* 0x000ee4000c1e1500 */
[----:B---3--:R-:W-:-:S04]  /*6540*/  IMAD.U32 R0, R0, 0x10000, RZ ;  /* 0x0001000000007824 */ /* 0x008fc800078e00ff */
[----:B------:R-:W-:-:S04]  /*6550*/  FMUL.FTZ R0, R0, 1 ;  /* 0x3f80000000007820 */ /* 0x000fc80000410000 */
[----:B------:R0:W3:Y:S01]  /*6560*/  F2F.F64.F32 R16, R0 ;  /* 0x0000000000107310 */ /* 0x0000e20000201800 */
[----:B------:R-:W-:Y:S05]  /*6570*/  BRA `(.L_x_3113) ;  /* 0x0000000400b87947 */ /* 0x000fea0003800000 */
.L_x_3120:
        /* <DEDUP_REMOVED lines=11> */
.L_x_3127:
        /* <DEDUP_REMOVED lines=21> */
.L_x_3131:
[----:B------:R-:W-:Y:S05]  /*6780*/  BSYNC B1 ;  /* 0x0000000000017941 */ /* 0x000fea0003800000 */
.L_x_3130:
[----:B------:R-:W-:Y:S01]  /*6790*/  LEA R5, R0, 0x3b800000, 0x17 ;  /* 0x3b80000000057811 */ /* 0x000fe200078eb8ff */
[----:B------:R-:W-:-:S05]  /*67a0*/  IMAD.SHL.U32 R0, R3, 0x100000, RZ ;  /* 0x0010000003007824 */ /* 0x000fca00078e00ff */
[----:B------:R-:W-:-:S07]  /*67b0*/  LOP3.LUT R0, R5, R0, R6, 0xfe, !PT ;  /* 0x0000000005007212 */ /* 0x000fce00078efe06 */
.L_x_3129:
[----:B------:R-:W-:Y:S05]  /*67c0*/  BSYNC B0 ;  /* 0x0000000000007941 */ /* 0x000fea0003800000 */
.L_x_3128:
[----:B------:R-:W-:-:S04]  /*67d0*/  FMUL.FTZ R0, R0, 1 ;  /* 0x3f80000000007820 */ /* 0x000fc80000410000 */
[----:B------:R0:W3:Y:S01]  /*67e0*/  F2F.F64.F32 R16, R0 ;  /* 0x0000000000107310 */ /* 0x0000e20000201800 */
[----:B------:R-:W-:Y:S05]  /*67f0*/  BRA `(.L_x_3113) ;  /* 0x0000000400187947 */ /* 0x000fea0003800000 */
.L_x_3126:
        /* <DEDUP_REMOVED lines=21> */
.L_x_3135:
[----:B------:R-:W-:Y:S05]  /*6950*/  BSYNC B1 ;  /* 0x0000000000017941 */ /* 0x000fea0003800000 */
.L_x_3134:
[----:B------:R-:W-:Y:S01]  /*6960*/  LEA R5, R0, 0x37800000, 0x17 ;  /* 0x3780000000057811 */ /* 0x000fe200078eb8ff */
[----:B------:R-:W-:-:S05]  /*6970*/  IMAD.SHL.U32 R0, R3, 0x200000, RZ ;  /* 0x0020000003007824 */ /* 0x000fca00078e00ff */
[----:B------:R-:W-:-:S07]  /*6980*/  LOP3.LUT R0, R5, R0, R6, 0xfe, !PT ;  /* 0x0000000005007212 */ /* 0x000fce00078efe06 */
.L_x_3133:
[----:B------:R-:W-:Y:S05]  /*6990*/  BSYNC B0 ;  /* 0x0000000000007941 */ /* 0x000fea0003800000 */
.L_x_3132:
[----:B------:R-:W-:-:S04]  /*69a0*/  FMUL.FTZ R0, R0, 1 ;  /* 0x3f80000000007820 */ /* 0x000fc80000410000 */
[----:B------:R0:W3:Y:S01]  /*69b0*/  F2F.F64.F32 R16, R0 ;  /* 0x0000000000107310 */ /* 0x0000e20000201800 */
[----:B------:R-:W-:Y:S05]  /*69c0*/  BRA `(.L_x_3113) ;  /* 0x0000000000a47947 */ /* 0x000fea0003800000 */
.L_x_3125:
        /* <DEDUP_REMOVED lines=14> */
.L_x_3139:
[----:B------:R-:W-:Y:S05]  /*6ab0*/  BSYNC B0 ;  /* 0x0000000000007941 */ /* 0x000fea0003800000 */
.L_x_3138:
[----:B------:R-:W-:-:S04]  /*6ac0*/  FMUL.FTZ R0, R0, 1 ;  /* 0x3f80000000007820 */ /* 0x000fc80000410000 */
[----:B------:R0:W3:Y:S01]  /*6ad0*/  F2F.F64.F32 R16, R0 ;  /* 0x0000000000107310 */ /* 0x0000e20000201800 */
[----:B------:R-:W-:Y:S05]  /*6ae0*/  BRA `(.L_x_3113) ;  /* 0x00000000005c7947 */ /* 0x000fea0003800000 */
.L_x_3112:
        /* <DEDUP_REMOVED lines=16> */
.L_x_3140:
[----:B------:R-:W-:Y:S01]  /*6bf0*/  CS2R R16, SRZ ;  /* 0x0000000000107805 */ /* 0x000fe2000001ff00 */
[----:B------:R-:W-:Y:S06]  /*6c00*/  BRA `(.L_x_3113) ;  /* 0x0000000000147947 */ /* 0x000fec0003800000 */
.L_x_3137:
[----:B------:R-:W3:Y:S02]  /*6c10*/  LDG.E.64 R16, desc[UR36][R4.64] ;  /* 0x0000002404107981 */ /* 0x000ee4000c1e1b00 */
[----:B---3--:R-:W0:Y:S01]  /*6c20*/  I2F.F64.U64 R16, R16 ;  /* 0x0000001000107312 */ /* 0x008e220000301800 */
[----:B------:R-:W-:Y:S05]  /*6c30*/  BRA `(.L_x_3113) ;  /* 0x0000000000087947 */ /* 0x000fea0003800000 */
.L_x_3136:
[----:B------:R-:W3:Y:S02]  /*6c40*/  LDG.E R4, desc[UR36][R4.64] ;  /* 0x0000002404047981 */ /* 0x000ee4000c1e1900 */
[----:B---3--:R0:W3:Y:S02]  /*6c50*/  I2F.F64.U32 R16, R4 ;  /* 0x0000000400107312 */ /* 0x0080e40000201800 */
.L_x_3113:
        /* <DEDUP_REMOVED lines=20> */
.L_x_3144:
[----:B------:R-:W2:Y:S02]  /*6da0*/  LDG.E.U8 R4, desc[UR36][R4.64] ;  /* 0x0000002404047981 */ /* 0x000ea4000c1e1100 */
[----:B--2---:R0:W1:Y:S01]  /*6db0*/  I2F.F64.U16 R24, R4 ;  /* 0x0000000400187312 */ /* 0x0040620000101800 */
[----:B------:R-:W-:Y:S05]  /*6dc0*/  BRA `(.L_x_3107) ;  /* 0x0000000c006c7947 */ /* 0x000fea0003800000 */
.L_x_3143:
        /* <DEDUP_REMOVED lines=9> */
.L_x_3147:
[----:B------:R-:W2:Y:S02]  /*6e60*/  LDG.E R4, desc[UR36][R4.64] ;  /* 0x0000002404047981 */ /* 0x000ea4000c1e1900 */
[----:B--2---:R0:W1:Y:S01]  /*6e70*/  I2F.F64 R24, R4 ;  /* 0x0000000400187312 */ /* 0x0040620000201c00 */
[----:B------:R-:W-:Y:S05]  /*6e80*/  BRA `(.L_x_3107) ;  /* 0x0000000c003c7947 */ /* 0x000fea0003800000 */
.L_x_3146:
[----:B------:R-:W2:Y:S02]  /*6e90*/  LDG.E.U16 R4, desc[UR36][R4.64] ;  /* 0x0000002404047981 */ /* 0x000ea4000c1e1500 */
[----:B--2---:R0:W1:Y:S01]  /*6ea0*/  I2F.F64.S16 R24, R4 ;  /* 0x0000000400187312 */ /* 0x0040620000101c00 */
[----:B------:R-:W-:Y:S05]  /*6eb0*/  BRA `(.L_x_3107) ;  /* 0x0000000c00307947 */ /* 0x000fea0003800000 */
.L_x_3142:
        /* <DEDUP_REMOVED lines=10> */
.L_x_3149:
[----:B------:R-:W2:Y:S02]  /*6f60*/  LDG.E.U16 R0, desc[UR36][R4.64] ;  /* 0x0000002404007981 */ /* 0x000ea4000c1e1500 */
[----:B--2---:R-:W-:-:S05]  /*6f70*/  HADD2.F32 R0, -RZ, R0.H0_H0 ;  /* 0x20000000ff007230 */ /* 0x004fca0000004100 */
[----:B------:R-:W-:-:S04]  /*6f80*/  FMUL.FTZ R0, R0, 1 ;  /* 0x3f80000000007820 */ /* 0x000fc80000410000 */
[----:B------:R0:W1:Y:S01]  /*6f90*/  F2F.F64.F32 R24, R0 ;  /* 0x0000000000187310 */ /* 0x0000620000201800 */
[----:B------:R-:W-:Y:S05]  /*6fa0*/  BRA `(.L_x_3107) ;  /* 0x0000000800f47947 */ /* 0x000fea0003800000 */
.L_x_3148:
        /* <DEDUP_REMOVED lines=10> */
.L_x_3151:
[----:B------:R-:W2:Y:S02]  /*7050*/  LDG.E.U16 R4, desc[UR36][R4.64] ;  /* 0x0000002404047981 */ /* 0x000ea4000c1e1500 */
[----:B--2---:R-:W-:-:S05]  /*7060*/  HADD2.F32 R0, -RZ, R4.H0_H0 ;  /* 0x20000004ff007230 */ /* 0x004fca0000004100 */
[----:B------:R-:W-:-:S04]  /*7070*/  FMUL.FTZ R0, R0, 1 ;  /* 0x3f80000000007820 */ /* 0x000fc80000410000 */
[----:B------:R0:W1:Y:S01]  /*7080*/  F2F.F64.F32 R24, R0 ;  /* 0x0000000000187310 */ /* 0x0000620000201800 */
[----:B------:R-:W-:Y:S05]  /*7090*/  BRA `(.L_x_3107) ;  /* 0x0000000800b87947 */ /* 0x000fea0003800000 */
.L_x_3150:
[----:B------:R0:W5:Y:S01]  /*70a0*/  LDG.E.64 R24, desc[UR36][R4.64] ;  /* 0x0000002404187981 */ /* 0x000162000c1e1b00 */
[----:B------:R-:W-:Y:S05]  /*70b0*/  BRA `(.L_x_3107) ;  /* 0x0000000800b07947 */ /* 0x000fea0003800000 */
.L_x_3141:
        /* <DEDUP_REMOVED lines=13> */
.L_x_3154:
[----:B------:R0:W5:Y:S01]  /*7190*/  LDG.E.64 R24, desc[UR36][R4.64] ;  /* 0x0000002404187981 */ /* 0x000162000c1e1b00 */
[----:B------:R-:W-:Y:S05]  /*71a0*/  BRA `(.L_x_3107) ;  /* 0x0000000800747947 */ /* 0x000fea0003800000 */
.L_x_3153:
        /* <DEDUP_REMOVED lines=28> */
.L_x_3156:
        /* <DEDUP_REMOVED lines=15> */
.L_x_3155:
[----:B------:R-:W2:Y:S02]  /*7460*/  LDG.E.U16 R0, desc[UR36][R4.64] ;  /* 0x0000002404007981 */ /* 0x000ea4000c1e1500 */
[----:B--2---:R-:W-:-:S04]  /*7470*/  IMAD.U32 R0, R0, 0x10000, RZ ;  /* 0x0001000000007824 */ /* 0x004fc800078e00ff */
[----:B------:R-:W-:-:S04]  /*7480*/  FMUL.FTZ R0, R0, 1 ;  /* 0x3f80000000007820 */ /* 0x000fc80000410000 */
[----:B------:R0:W1:Y:S01]  /*7490*/  F2F.F64.F32 R24, R0 ;  /* 0x0000000000187310 */ /* 0x0000620000201800 */
[----:B------:R-:W-:Y:S05]  /*74a0*/  BRA `(.L_x_3107) ;  /* 0x0000000400b47947 */ /* 0x000fea0003800000 */
.L_x_3152:
        /* <DEDUP_REMOVED lines=11> */
.L_x_3159:
        /* <DEDUP_REMOVED lines=21> */
.L_x_3163:
[----:B------:R-:W-:Y:S05]  /*76b0*/  BSYNC B1 ;  /* 0x0000000000017941 */ /* 0x000fea0003800000 */
.L_x_3162:
[----:B------:R-:W-:Y:S01]  /*76c0*/  LEA R5, R0, 0x3b800000, 0x17 ;  /* 0x3b80000000057811 */ /* 0x000fe200078eb8ff */
[----:B------:R-:W-:-:S05]  /*76d0*/  IMAD.SHL.U32 R0, R3, 0x100000, RZ ;  /* 0x0010000003007824 */ /* 0x000fca00078e00ff */
[----:B------:R-:W-:-:S07]  /*76e0*/  LOP3.LUT R0, R5, R0, R6, 0xfe, !PT ;  /* 0x0000000005007212 */ /* 0x000fce00078efe06 */
.L_x_3161:
[----:B------:R-:W-:Y:S05]  /*76f0*/  BSYNC B0 ;  /* 0x0000000000007941 */ /* 0x000fea0003800000 */
.L_x_3160:
[----:B------:R-:W-:-:S04]  /*7700*/  FMUL.FTZ R0, R0, 1 ;  /* 0x3f80000000007820 */ /* 0x000fc80000410000 */
[----:B------:R0:W1:Y:S01]  /*7710*/  F2F.F64.F32 R24, R0 ;  /* 0x0000000000187310 */ /* 0x0000620000201800 */
[----:B------:R-:W-:Y:S05]  /*7720*/  BRA `(.L_x_3107) ;  /* 0x0000000400147947 */ /* 0x000fea0003800000 */
.L_x_3158:
        /* <DEDUP_REMOVED lines=21> */
.L_x_3167:
[----:B------:R-:W-:Y:S05]  /*7880*/  BSYNC B1 ;  /* 0x0000000000017941 */ /* 0x000fea0003800000 */
.L_x_3166:
[----:B------:R-:W-:Y:S01]  /*7890*/  LEA R5, R0, 0x37800000, 0x17 ;  /* 0x3780000000057811 */ /* 0x000fe200078eb8ff */
[----:B------:R-:W-:-:S05]  /*78a0*/  IMAD.SHL.U32 R0, R3, 0x200000, RZ ;  /* 0x0020000003007824 */ /* 0x000fca00078e00ff */
[----:B------:R-:W-:-:S07]  /*78b0*/  LOP3.LUT R0, R5, R0, R6, 0xfe, !PT ;  /* 0x0000000005007212 */ /* 0x000fce00078efe06 */
.L_x_3165:
[----:B------:R-:W-:Y:S05]  /*78c0*/  BSYNC B0 ;  /* 0x0000000000007941 */ /* 0x000fea0003800000 */
.L_x_3164:
[----:B------:R-:W-:-:S04]  /*78d0*/  FMUL.FTZ R0, R0, 1 ;  /* 0x3f80000000007820 */ /* 0x000fc80000410000 */
[----:B------:R0:W1:Y:S01]  /*78e0*/  F2F.F64.F32 R24, R0 ;  /* 0x0000000000187310 */ /* 0x0000620000201800 */
[----:B------:R-:W-:Y:S05]  /*78f0*/  BRA `(.L_x_3107) ;  /* 0x0000000000a07947 */ /* 0x000fea0003800000 */
.L_x_3157:
        /* <DEDUP_REMOVED lines=14> */
.L_x_3171:
[----:B------:R-:W-:Y:S05]  /*79e0*/  BSYNC B0 ;  /* 0x0000000000007941 */ /* 0x000fea0003800000 */
.L_x_3170:
[----:B------:R-:W-:-:S04]  /*79f0*/  FMUL.FTZ R0, R0, 1 ;  /* 0x3f80000000007820 */ /* 0x000fc80000410000 */
[----:B------:R0:W1:Y:S01]  /*7a00*/  F2F.F64.F32 R24, R0 ;  /* 0x0000000000187310 */ /* 0x0000620000201800 */
[----:B------:R-:W-:Y:S05]  /*7a10*/  BRA `(.L_x_3107) ;  /* 0x0000000000587947 */ /* 0x000fea0003800000 */
.L_x_3145:
        /* <DEDUP_REMOVED lines=16> */
.L_x_3172:
[----:B------:R-:W-:Y:S05]  /*7b20*/  BRA `(.L_x_3107) ;  /* 0x0000000000147947 */ /* 0x000fea0003800000 */
.L_x_3169:
[----:B------:R-:W2:Y:S02]  /*7b30*/  LDG.E.64 R24, desc[UR36][R4.64] ;  /* 0x0000002404187981 */ /* 0x000ea4000c1e1b00 */
[----:B--2---:R-:W0:Y:S01]  /*7b40*/  I2F.F64.U64 R24, R24 ;  /* 0x0000001800187312 */ /* 0x004e220000301800 */
[----:B------:R-:W-:Y:S05]  /*7b50*/  BRA `(.L_x_3107) ;  /* 0x0000000000087947 */ /* 0x000fea0003800000 */
.L_x_3168:
[----:B------:R-:W2:Y:S02]  /*7b60*/  LDG.E R4, desc[UR36][R4.64] ;  /* 0x0000002404047981 */ /* 0x000ea4000c1e1900 */
[----:B--2---:R0:W1:Y:S02]  /*7b70*/  I2F.F64.U32 R24, R4 ;  /* 0x0000000400187312 */ /* 0x0040640000201800 */
.L_x_3107:
[----:B------:R-:W-:Y:S05]  /*7b80*/  BSYNC B6 ;  /* 0x0000000000067941 */ /* 0x000fea0003800000 */
.L_x_3106:
[----:B------:R-:W4:Y:S01]  /*7b90*/  S2R R23, SR_TID.X ;  /* 0x0000000000177919 */ /* 0x000f220000002100 */
[----:B0-2--5:R-:W-:Y:S01]  /*7ba0*/  DSETP.GEU.AND P0, PT, R28, 3, PT ;  /* 0x400800001c00742a */ /* 0x025fe20003f0e000 */
[----:B------:R-:W-:Y:S01]  /*7bb0*/  UMOV UR4, 0x60000000 ;  /* 0x6000000000047882 */ /* 0x000fe20000000000 */
[----:B------:R-:W-:Y:S01]  /*7bc0*/  UMOV UR5, 0x3fc55555 ;  /* 0x3fc5555500057882 */ /* 0x000fe20000000000 */
[----:B-1----:R-:W-:Y:S01]  /*7bd0*/  DSETP.GEU.AND P1, PT, R30, 3, PT ;  /* 0x400800001e00742a */ /* 0x002fe20003f2e000 */
[----:B------:R-:W-:Y:S01]  /*7be0*/  BSSY B6, `(.L_x_3173) ;  /* 0x000012c000067945 */ /* 0x000fe20003800000 */
[----:B---3--:R-:W-:Y:S02]  /*7bf0*/  DMUL R36, R36, UR4 ;  /* 0x0000000424247c28 */ /* 0x008fe40008000000 */
[----:B------:R-:W-:Y:S02]  /*7c00*/  DSETP.GT.AND P0, PT, R28, -3, !P0 ;  /* 0xc00800001c00742a */ /* 0x000fe40004704000 */
[----:B----4-:R-:W-:Y:S01]  /*7c10*/  DMUL R4, R32, UR4 ;  /* 0x0000000420047c28 */ /* 0x010fe20008000000 */
[----:B------:R-:W0:Y:S01]  /*7c20*/  LDC.U8 R32, c[0x0][0x268] ;  /* 0x00009a00ff207b82 */ /* 0x000e220000000000 */
[----:B------:R-:W-:-:S02]  /*7c30*/  DSETP.GEU.AND P2, PT, R26, 3, PT ;  /* 0x400800001a00742a */ /* 0x000fc40003f4e000 */
[----:B------:R-:W-:Y:S02]  /*7c40*/  DSETP.GEU.AND P3, PT, R24, 3, PT ;  /* 0x400800001800742a */ /* 0x000fe40003f6e000 */
[----:B------:R-:W-:Y:S01]  /*7c50*/  FSEL R28, R36, RZ, P0 ;  /* 0x000000ff241c7208 */ /* 0x000fe20000000000 */
[----:B------:R-:W-:Y:S01]  /*7c60*/  DMUL R18, R18, UR4 ;  /* 0x0000000412127c28 */ /* 0x000fe20008000000 */
[----:B------:R-:W-:Y:S01]  /*7c70*/  FSEL R29, R37, RZ, P0 ;  /* 0x000000ff251d7208 */ /* 0x000fe20000000000 */
[----:B------:R-:W-:Y:S02]  /*7c80*/  DMUL R16, R16, UR4 ;  /* 0x0000000410107c28 */ /* 0x000fe40008000000 */
[----:B------:R-:W-:Y:S02]  /*7c90*/  DSETP.GT.AND P1, PT, R30, -3, !P1 ;  /* 0xc00800001e00742a */ /* 0x000fe40004f24000 */
[----:B------:R-:W-:Y:S02]  /*7ca0*/  DSETP.GT.AND P2, PT, R26, -3, !P2 ;  /* 0xc00800001a00742a */ /* 0x000fe40005744000 */
[----:B------:R-:W-:-:S02]  /*7cb0*/  DSETP.GT.AND P3, PT, R24, -3, !P3 ;  /* 0xc00800001800742a */ /* 0x000fc40005f64000 */
[----:B------:R-:W-:Y:S02]  /*7cc0*/  FSEL R4, R4, RZ, P1 ;  /* 0x000000ff04047208 */ /* 0x000fe40000800000 */
[----:B------:R-:W-:Y:S02]  /*7cd0*/  FSEL R5, R5, RZ, P1 ;  /* 0x000000ff05057208 */ /* 0x000fe40000800000 */
[----:B------:R-:W-:Y:S02]  /*7ce0*/  FSEL R24, R18, RZ, P2 ;  /* 0x000000ff12187208 */ /* 0x000fe40001000000 */
[----:B------:R-:W-:Y:S02]  /*7cf0*/  ISETP.GE.AND P0, PT, R23, R2, PT ;  /* 0x000000021700720c */ /* 0x000fe40003f06270 */
[----:B------:R-:W-:Y:S02]  /*7d00*/  FSEL R25, R19, RZ, P2 ;  /* 0x000000ff13197208 */ /* 0x000fe40001000000 */
[----:B------:R-:W-:-:S02]  /*7d10*/  FSEL R16, R16, RZ, P3 ;  /* 0x000000ff10107208 */ /* 0x000fc40001800000 */
[----:B------:R-:W-:-:S07]  /*7d20*/  FSEL R17, R17, RZ, P3 ;  /* 0x000000ff11117208 */ /* 0x000fce0001800000 */
        /* <DEDUP_REMOVED lines=23> */
.L_x_3178:
[----:B------:R-:W0:Y:S02]  /*7ea0*/  F2I.S64.F64.TRUNC R4, R4 ;  /* 0x0000000400047311 */ /* 0x000e24000030d900 */
[----:B0-----:R-:W-:-:S05]  /*7eb0*/  IMAD.MOV.U32 R3, RZ, RZ, R4 ;  /* 0x000000ffff037224 */ /* 0x001fca00078e0004 */
[----:B------:R0:W-:Y:S01]  /*7ec0*/  STG.E.U8 desc[UR36][R8.64], R3 ;  /* 0x0000000308007986 */ /* 0x0001e2000c101124 */
[----:B------:R-:W-:Y:S05]  /*7ed0*/  BRA `(.L_x_3174) ;  /* 0x0000000c00f07947 */ /* 0x000fea0003800000 */
.L_x_3177:
        /* <DEDUP_REMOVED lines=9> */
.L_x_3181:
[----:B------:R-:W0:Y:S02]  /*7f70*/  F2I.F64.TRUNC R5, R4 ;  /* 0x0000000400057311 */ /* 0x000e24000030d100 */
[----:B0-----:R0:W-:Y:S01]  /*7f80*/  STG.E desc[UR36][R8.64], R5 ;  /* 0x0000000508007986 */ /* 0x0011e2000c101924 */
[----:B------:R-:W-:Y:S05]  /*7f90*/  BRA `(.L_x_3174) ;  /* 0x0000000c00c07947 */ /* 0x000fea0003800000 */
.L_x_3180:
[----:B------:R-:W0:Y:S02]  /*7fa0*/  F2I.F64.TRUNC R5, R4 ;  /* 0x0000000400057311 */ /* 0x000e24000030d100 */
[----:B0-----:R0:W-:Y:S01]  /*7fb0*/  STG.E.U16 desc[UR36][R8.64], R5 ;  /* 0x0000000508007986 */ /* 0x0011e2000c101524 */
[----:B------:R-:W-:Y:S05]  /*7fc0*/  BRA `(.L_x_3174) ;  /* 0x0000000c00b47947 */ /* 0x000fea0003800000 */
.L_x_3176:
        /* <DEDUP_REMOVED lines=13> */
.L_x_3183:
        /* <DEDUP_REMOVED lines=8> */
.L_x_3182:
        /* <DEDUP_REMOVED lines=14> */
.L_x_3185:
        /* <DEDUP_REMOVED lines=9> */
.L_x_3184:
[----:B------:R0:W-:Y:S01]  /*8290*/  STG.E.64 desc[UR36][R8.64], R4 ;  /* 0x0000000408007986 */ /* 0x0001e2000c101b24 */
[----:B------:R-:W-:Y:S05]  /*82a0*/  BRA `(.L_x_3174) ;  /* 0x0000000800fc7947 */ /* 0x000fea0003800000 */
.L_x_3175:
        /* <DEDUP_REMOVED lines=12> */
.L_x_3188:
[----:B------:R-:W-:-:S05]  /*8370*/  CS2R R6, SRZ ;  /* 0x0000000000067805 */ /* 0x000fca000001ff00 */
[----:B------:R0:W-:Y:S01]  /*8380*/  STG.E.128 desc[UR36][R8.64], R4 ;  /* 0x0000000408007986 */ /* 0x0001e2000c101d24 */
[----:B------:R-:W-:Y:S05]  /*8390*/  BRA `(.L_x_3174) ;  /* 0x0000000800c07947 */ /* 0x000fea0003800000 */
.L_x_3187:
        /* <DEDUP_REMOVED lines=25> */
.L_x_3192:
[----:B------:R-:W-:Y:S05]  /*8530*/  BSYNC B0 ;  /* 0x0000000000007941 */ /* 0x000fea0003800000 */
.L_x_3191:
[----:B------:R-:W-:-:S05]  /*8540*/  LOP3.LUT R7, R0, R7, RZ, 0xfc, !PT ;  /* 0x0000000700077212 */ /* 0x000fca00078efcff */
[----:B------:R0:W-:Y:S01]  /*8550*/  STG.E.U8 desc[UR36][R8.64], R7 ;  /* 0x0000000708007986 */ /* 0x0001e2000c101124 */
[----:B------:R-:W-:Y:S05]  /*8560*/  BRA `(.L_x_3174) ;  /* 0x00000008004c7947 */ /* 0x000fea0003800000 */
.L_x_3190:
        /* <DEDUP_REMOVED lines=17> */
.L_x_3194:
[----:B------:R-:W-:Y:S01]  /*8680*/  IMAD.MOV.U32 R0, RZ, RZ, 0x7f ;  /* 0x0000007fff007424 */ /* 0x000fe200078e00ff */
[----:B------:R-:W-:-:S04]  /*8690*/  ISETP.GT.U32.AND P0, PT, R3, 0x7f800000, PT ;  /* 0x7f8000000300780c */ /* 0x000fc80003f04070 */
[----:B------:R-:W-:-:S09]  /*86a0*/  SEL R0, R0, 0x7c, P0 ;  /* 0x0000007c00007807 */ /* 0x000fd20000000000 */
.L_x_3195:
[----:B------:R-:W-:Y:S05]  /*86b0*/  BSYNC B0 ;  /* 0x0000000000007941 */ /* 0x000fea0003800000 */
.L_x_3193:
[----:B------:R-:W-:-:S04]  /*86c0*/  LOP3.LUT R3, R7, 0x80000000, RZ, 0xc0, !PT ;  /* 0x8000000007037812 */ /* 0x000fc800078ec0ff */
[----:B------:R-:W-:-:S04]  /*86d0*/  SHF.R.U32.HI R3, RZ, 0x18, R3 ;  /* 0x00000018ff037819 */ /* 0x000fc80000011603 */
[----:B------:R-:W-:-:S05]  /*86e0*/  LOP3.LUT R3, R0, R3, RZ, 0xfc, !PT ;  /* 0x0000000300037212 */ /* 0x000fca00078efcff */
[----:B------:R0:W-:Y:S01]  /*86f0*/  STG.E.U8 desc[UR36][R8.64], R3 ;  /* 0x0000000308007986 */ /* 0x0001e2000c101124 */
[----:B------:R-:W-:Y:S05]  /*8700*/  BRA `(.L_x_3174) ;  /* 0x0000000400e47947 */ /* 0x000fea0003800000 */
.L_x_3189:
        /* <DEDUP_REMOVED lines=8> */
.L_x_3186:
        /* <DEDUP_REMOVED lines=11> */
.L_x_3198:
        /* <DEDUP_REMOVED lines=21> */
.L_x_3201:
[----:B------:R-:W-:-:S04]  /*8990*/  LOP3.LUT R0, R7, 0x80000000, RZ, 0xc0, !PT ;  /* 0x8000000007007812 */ /* 0x000fc800078ec0ff */
[----:B------:R-:W-:-:S04]  /*89a0*/  SHF.R.U32.HI R0, RZ, 0x18, R0 ;  /* 0x00000018ff007819 */ /* 0x000fc80000011600 */
[----:B------:R-:W-:-:S07]  /*89b0*/  LOP3.LUT R0, R3, R0, RZ, 0xfc, !PT ;  /* 0x0000000003007212 */ /* 0x000fce00078efcff */
.L_x_3200:
[----:B------:R-:W-:Y:S05]  /*89c0*/  BSYNC B0 ;  /* 0x0000000000007941 */ /* 0x000fea0003800000 */
.L_x_3199:
[----:B------:R0:W-:Y:S01]  /*89d0*/  STG.E.U8 desc[UR36][R8.64], R0 ;  /* 0x0000000008007986 */ /* 0x0001e2000c101124 */
[----:B------:R-:W-:Y:S05]  /*89e0*/  BRA `(.L_x_3174) ;  /* 0x00000004002c7947 */ /* 0x000fea0003800000 */
.L_x_3197:
        /* <DEDUP_REMOVED lines=21> */
.L_x_3204:
[----:B------:R-:W-:-:S04]  /*8b40*/  LOP3.LUT R0, R7, 0x80000000, RZ, 0xc0, !PT ;  /* 0x8000000007007812 */ /* 0x000fc800078ec0ff */
[----:B------:R-:W-:-:S04]  /*8b50*/  SHF.R.U32.HI R0, RZ, 0x18, R0 ;  /* 0x00000018ff007819 */ /* 0x000fc80000011600 */
[----:B------:R-:W-:-:S07]  /*8b60*/  LOP3.LUT R0, R3, R0, RZ, 0xfc, !PT ;  /* 0x0000000003007212 */ /* 0x000fce00078efcff */
.L_x_3203:
[----:B------:R-:W-:Y:S05]  /*8b70*/  BSYNC B0 ;  /* 0x0000000000007941 */ /* 0x000fea0003800000 */
.L_x_3202:
[----:B------:R0:W-:Y:S01]  /*8b80*/  STG.E.U8 desc[UR36][R8.64], R0 ;  /* 0x0000000008007986 */ /* 0x0001e2000c101124 */
[----:B------:R-:W-:Y:S05]  /*8b90*/  BRA `(.L_x_3174) ;  /* 0x0000000000c07947 */ /* 0x000fea0003800000 */
.L_x_3196:
        /* <DEDUP_REMOVED lines=26> */
.L_x_3179:
        /* <DEDUP_REMOVED lines=16> */
.L_x_3207:
[----:B------:R-:W-:Y:S05]  /*8e40*/  BRA `(.L_x_3174) ;  /* 0x0000000000147947 */ /* 0x000fea0003800000 */
.L_x_3206:
[----:B------:R-:W0:Y:S02]  /*8e50*/  F2I.U64.F64.TRUNC R4, R4 ;  /* 0x0000000400047311 */ /* 0x000e24000030d800 */
[----:B0-----:R0:W-:Y:S01]  /*8e60*/  STG.E.64 desc[UR36][R8.64], R4 ;  /* 0x0000000408007986 */ /* 0x0011e2000c101b24 */
[----:B------:R-:W-:Y:S05]  /*8e70*/  BRA `(.L_x_3174) ;  /* 0x0000000000087947 */ /* 0x000fea0003800000 */
.L_x_3205:
[----:B------:R-:W0:Y:S02]  /*8e80*/  F2I.U32.F64.TRUNC R5, R4 ;  /* 0x0000000400057311 */ /* 0x000e24000030d000 */
[----:B0-----:R0:W-:Y:S02]  /*8e90*/  STG.E desc[UR36][R8.64], R5 ;  /* 0x0000000508007986 */ /* 0x0011e4000c101924 */
.L_x_3174:
[----:B------:R-:W-:Y:S05]  /*8ea0*/  BSYNC B6 ;  /* 0x0000000000067941 */ /* 0x000fea0003800000 */
.L_x_3173:
[----:B------:R-:W-:Y:S01]  /*8eb0*/  ISETP.GE.AND P0, PT, R23, R2, PT ;  /* 0x000000021700720c */ /* 0x000fe20003f06270 */
[----:B------:R-:W-:-:S12]  /*8ec0*/  BSSY B6, `(.L_x_3208) ;  /* 0x0000230000067945 */ /* 0x000fd80003800000 */
[----:B------:R-:W-:Y:S05]  /*8ed0*/  @P0 BRA `(.L_x_3209) ;  /* 0x0000002000b80947 */ /* 0x000fea0003800000 */
[----:B0-----:R-:W0:Y:S01]  /*8ee0*/  LDC.64 R4, c[0x0][0x240] ;  /* 0x00009000ff047b82 */ /* 0x001e220000000a00 */
[----:B-1----:R-:W-:Y:S01]  /*8ef0*/  IMAD R0, R22, 0x200, R23 ;  /* 0x0000020016007824 */ /* 0x002fe200078e0217 */
[----:B---3--:R-:W-:Y:S01]  /*8f00*/  PRMT R6, R32, 0x9910, RZ ;  /* 0x0000991020067816 */ /* 0x008fe200000000ff */
[----:B------:R-:W-:Y:S02]  /*8f10*/  ULDC UR4, c[0x0][0x26c] ;  /* 0x00009b0000047ab9 */ /* 0x000fe40000000800 */
[----:B--2-4-:R-:W-:Y:S02]  /*8f20*/  IMAD R3, R0, UR4, RZ ;  /* 0x0000000400037c24 */ /* 0x014fe4000f8e02ff */
        /* <DEDUP_REMOVED lines=16> */
.L_x_3213:
[----:B------:R-:W0:Y:S02]  /*9030*/  F2I.S64.F64.TRUNC R28, R28 ;  /* 0x0000001c001c7311 */ /* 0x000e24000030d900 */
[----:B0-----:R-:W-:-:S05]  /*9040*/  IMAD.MOV.U32 R3, RZ, RZ, R28 ;  /* 0x000000ffff037224 */ /* 0x001fca00078e001c */
[----:B------:R0:W-:Y:S01]  /*9050*/  STG.E.U8 desc[UR36][R4.64], R3 ;  /* 0x0000000304007986 */ /* 0x0001e2000c101124 */
[----:B------:R-:W-:Y:S05]  /*9060*/  BRA `(.L_x_3215) ;  /* 0x0000000c00f07947 */ /* 0x000fea0003800000 */
.L_x_3212:
        /* <DEDUP_REMOVED lines=9> */
.L_x_3217:
[----:B------:R-:W0:Y:S02]  /*9100*/  F2I.F64.TRUNC R29, R28 ;  /* 0x0000001c001d7311 */ /* 0x000e24000030d100 */
[----:B0-----:R0:W-:Y:S01]  /*9110*/  STG.E desc[UR36][R4.64], R29 ;  /* 0x0000001d04007986 */ /* 0x0011e2000c101924 */
[----:B------:R-:W-:Y:S05]  /*9120*/  BRA `(.L_x_3215) ;  /* 0x0000000c00c07947 */ /* 0x000fea0003800000 */
.L_x_3216:
[----:B------:R-:W0:Y:S02]  /*9130*/  F2I.F64.TRUNC R29, R28 ;  /* 0x0000001c001d7311 */ /* 0x000e24000030d100 */
[----:B0-----:R0:W-:Y:S01]  /*9140*/  STG.E.U16 desc[UR36][R4.64], R29 ;  /* 0x0000001d04007986 */ /* 0x0011e2000c101524 */
[----:B------:R-:W-:Y:S05]  /*9150*/  BRA `(.L_x_3215) ;  /* 0x0000000c00b47947 */ /* 0x000fea0003800000 */
.L_x_3211:
        /* <DEDUP_REMOVED lines=13> */
.L_x_3219:
        /* <DEDUP_REMOVED lines=8> */
.L_x_3218:
        /* <DEDUP_REMOVED lines=14> */
.L_x_3221:
        /* <DEDUP_REMOVED lines=9> */
.L_x_3220:
[----:B------:R4:W-:Y:S01]  /*9420*/  STG.E.64 desc[UR36][R4.64], R28 ;  /* 0x0000001c04007986 */ /* 0x0009e2000c101b24 */
[----:B------:R-:W-:Y:S05]  /*9430*/  BRA `(.L_x_3215) ;  /* 0x0000000800fc7947 */ /* 0x000fea0003800000 */
.L_x_3210:
        /* <DEDUP_REMOVED lines=12> */
.L_x_3224:
[----:B------:R-:W-:-:S05]  /*9500*/  CS2R R30, SRZ ;  /* 0x00000000001e7805 */ /* 0x000fca000001ff00 */
[----:B------:R0:W-:Y:S01]  /*9510*/  STG.E.128 desc[UR36][R4.64], R28 ;  /* 0x0000001c04007986 */ /* 0x0001e2000c101d24 */
[----:B------:R-:W-:Y:S05]  /*9520*/  BRA `(.L_x_3215) ;  /* 0x0000000800c07947 */ /* 0x000fea0003800000 */
.L_x_3223:
        /* <DEDUP_REMOVED lines=25> */
.L_x_3228:
[----:B------:R-:W-:Y:S05]  /*96c0*/  BSYNC B0 ;  /* 0x0000000000007941 */ /* 0x000fea0003800000 */
.L_x_3227:
[----:B------:R-:W-:-:S05]  /*96d0*/  LOP3.LUT R7, R0, R7, RZ, 0xfc, !PT ;  /* 0x0000000700077212 */ /* 0x000fca00078efcff */
[----:B------:R0:W-:Y:S01]  /*96e0*/  STG.E.U8 desc[UR36][R4.64], R7 ;  /* 0x0000000704007986 */ /* 0x0001e2000c101124 */
[----:B------:R-:W-:Y:S05]  /*96f0*/  BRA `(.L_x_3215) ;  /* 0x00000008004c7947 */ /* 0x000fea0003800000 */
.L_x_3226:
        /* <DEDUP_REMOVED lines=17> */
.L_x_3230:
[----:B------:R-:W-:Y:S01]  /*9810*/  IMAD.MOV.U32 R0, RZ, RZ, 0x7f ;  /* 0x0000007fff007424 */ /* 0x000fe200078e00ff */
[----:B------:R-:W-:-:S04]  /*9820*/  ISETP.GT.U32.AND P0, PT, R3, 0x7f800000, PT ;  /* 0x7f8000000300780c */ /* 0x000fc80003f04070 */
[----:B------:R-:W-:-:S09]  /*9830*/  SEL R0, R0, 0x7c, P0 ;  /* 0x0000007c00007807 */ /* 0x000fd20000000000 */
.L_x_3231:
[----:B------:R-:W-:Y:S05]  /*9840*/  BSYNC B0 ;  /* 0x0000000000007941 */ /* 0x000fea0003800000 */
.L_x_3229:
[----:B------:R-:W-:-:S04]  /*9850*/  LOP3.LUT R3, R7, 0x80000000, RZ, 0xc0, !PT ;  /* 0x8000000007037812 */ /* 0x000fc800078ec0ff */
[----:B------:R-:W-:-:S04]  /*9860*/  SHF.R.U32.HI R3, RZ, 0x18, R3 ;  /* 0x00000018ff037819 */ /* 0x000fc80000011603 */
[----:B------:R-:W-:-:S05]  /*9870*/  LOP3.LUT R3, R0, R3, RZ, 0xfc, !PT ;  /* 0x0000000300037212 */ /* 0x000fca00078efcff */
[----:B------:R0:W-:Y:S01]  /*9880*/  STG.E.U8 desc[UR36][R4.64], R3 ;  /* 0x0000000304007986 */ /* 0x0001e2000c101124 */
[----:B------:R-:W-:Y:S05]  /*9890*/  BRA `(.L_x_3215) ;  /* 0x0000000400e47947 */ /* 0x000fea0003800000 */
.L_x_3225:
        /* <DEDUP_REMOVED lines=8> */
.L_x_3222:
        /* <DEDUP_REMOVED lines=11> */
.L_x_3234:
        /* <DEDUP_REMOVED lines=21> */
.L_x_3237:
[----:B------:R-:W-:-:S04]  /*9b20*/  LOP3.LUT R0, R7, 0x80000000, RZ, 0xc0, !PT ;  /* 0x8000000007007812 */ /* 0x000fc800078ec0ff */
[----:B------:R-:W-:-:S04]  /*9b30*/  SHF.R.U32.HI R0, RZ, 0x18, R0 ;  /* 0x00000018ff007819 */ /* 0x000fc80000011600 */
[----:B------:R-:W-:-:S07]  /*9b40*/  LOP3.LUT R0, R3, R0, RZ, 0xfc, !PT ;  /* 0x0000000003007212 */ /* 0x000fce00078efcff */
.L_x_3236:
[----:B------:R-:W-:Y:S05]  /*9b50*/  BSYNC B0 ;  /* 0x0000000000007941 */ /* 0x000fea0003800000 */
.L_x_3235:
[----:B------:R0:W-:Y:S01]  /*9b60*/  STG.E.U8 desc[UR36][R4.64], R0 ;  /* 0x0000000004007986 */ /* 0x0001e2000c101124 */
[----:B------:R-:W-:Y:S05]  /*9b70*/  BRA `(.L_x_3215) ;  /* 0x00000004002c7947 */ /* 0x000fea0003800000 */
.L_x_3233:
        /* <DEDUP_REMOVED lines=21> */
.L_x_3240:
[----:B------:R-:W-:-:S04]  /*9cd0*/  LOP3.LUT R0, R7, 0x80000000, RZ, 0xc0, !PT ;  /* 0x8000000007007812 */ /* 0x000fc800078ec0ff */
[----:B------:R-:W-:-:S04]  /*9ce0*/  SHF.R.U32.HI R0, RZ, 0x18, R0 ;  /* 0x00000018ff007819 */ /* 0x000fc80000011600 */
[----:B------:R-:W-:-:S07]  /*9cf0*/  LOP3.LUT R0, R3, R0, RZ, 0xfc, !PT ;  /* 0x0000000003007212 */ /* 0x000fce00078efcff */
.L_x_3239:
[----:B------:R-:W-:Y:S05]  /*9d00*/  BSYNC B0 ;  /* 0x0000000000007941 */ /* 0x000fea0003800000 */
.L_x_3238:
[----:B------:R0:W-:Y:S01]  /*9d10*/  STG.E.U8 desc[UR36][R4.64], R0 ;  /* 0x0000000004007986 */ /* 0x0001e2000c101124 */
[----:B------:R-:W-:Y:S05]  /*9d20*/  BRA `(.L_x_3215) ;  /* 0x0000000000c07947 */ /* 0x000fea0003800000 */
.L_x_3232:
        /* <DEDUP_REMOVED lines=26> */
.L_x_3214:
        /* <DEDUP_REMOVED lines=16> */
.L_x_3243:
[----:B------:R-:W-:Y:S05]  /*9fd0*/  BRA `(.L_x_3215) ;  /* 0x0000000000147947 */ /* 0x000fea0003800000 */
.L_x_3242:
[----:B------:R-:W0:Y:S02]  /*9fe0*/  F2I.U64.F64.TRUNC R28, R28 ;  /* 0x0000001c001c7311 */ /* 0x000e24000030d800 */
[----:B0-----:R0:W-:Y:S01]  /*9ff0*/  STG.E.64 desc[UR36][R4.64], R28 ;  /* 0x0000001c04007986 */ /* 0x0011e2000c101b24 */
[----:B------:R-:W-:Y:S05]  /*a000*/  BRA `(.L_x_3215) ;  /* 0x0000000000087947 */ /* 0x000fea0003800000 */
.L_x_3241:
[----:B------:R-:W0:Y:S02]  /*a010*/  F2I.U32.F64.TRUNC R29, R28 ;  /* 0x0000001c001d7311 */ /* 0x000e24000030d000 */
[----:B0-----:R0:W-:Y:S02]  /*a020*/  STG.E desc[UR36][R4.64], R29 ;  /* 0x0000001d04007986 */ /* 0x0011e4000c101924 */
.L_x_3215:
        /* <DEDUP_REMOVED lines=24> */
.L_x_3247:
[----:B------:R-:W0:Y:S02]  /*a1b0*/  F2I.S64.F64.TRUNC R24, R24 ;  /* 0x0000001800187311 */ /* 0x000e24000030d900 */
[----:B0-----:R-:W-:-:S05]  /*a1c0*/  IMAD.MOV.U32 R3, RZ, RZ, R24 ;  /* 0x000000ffff037224 */ /* 0x001fca00078e0018 */
[----:B------:R0:W-:Y:S01]  /*a1d0*/  STG.E.U8 desc[UR36][R4.64], R3 ;  /* 0x0000000304007986 */ /* 0x0001e2000c101124 */
[----:B------:R-:W-:Y:S05]  /*a1e0*/  BRA `(.L_x_3249) ;  /* 0x0000000c00f07947 */ /* 0x000fea0003800000 */
.L_x_3246:
        /* <DEDUP_REMOVED lines=9> */
.L_x_3251:
[----:B------:R-:W0:Y:S02]  /*a280*/  F2I.F64.TRUNC R25, R24 ;  /* 0x0000001800197311 */ /* 0x000e24000030d100 */
[----:B0-----:R0:W-:Y:S01]  /*a290*/  STG.E desc[UR36][R4.64], R25 ;  /* 0x0000001904007986 */ /* 0x0011e2000c101924 */
[----:B------:R-:W-:Y:S05]  /*a2a0*/  BRA `(.L_x_3249) ;  /* 0x0000000c00c07947 */ /* 0x000fea0003800000 */
.L_x_3250:
[----:B------:R-:W0:Y:S02]  /*a2b0*/  F2I.F64.TRUNC R25, R24 ;  /* 0x0000001800197311 */ /* 0x000e24000030d100 */
[----:B0-----:R0:W-:Y:S01]  /*a2c0*/  STG.E.U16 desc[UR36][R4.64], R25 ;  /* 0x0000001904007986 */ /* 0x0011e2000c101524 */
[----:B------:R-:W-:Y:S05]  /*a2d0*/  BRA `(.L_x_3249) ;  /* 0x0000000c00b47947 */ /* 0x000fea0003800000 */
.L_x_3245:
        /* <DEDUP_REMOVED lines=13> */
.L_x_3253:
        /* <DEDUP_REMOVED lines=8> */
.L_x_3252:
        /* <DEDUP_REMOVED lines=14> */
.L_x_3255:
        /* <DEDUP_REMOVED lines=9> */
.L_x_3254:
[----:B------:R0:W-:Y:S01]  /*a5a0*/  STG.E.64 desc[UR36][R4.64], R24 ;  /* 0x0000001804007986 */ /* 0x0001e2000c101b24 */
[----:B------:R-:W-:Y:S05]  /*a5b0*/  BRA `(.L_x_3249) ;  /* 0x0000000800fc7947 */ /* 0x000fea0003800000 */
.L_x_3244:
        /* <DEDUP_REMOVED lines=12> */
.L_x_3258:
[----:B------:R-:W-:-:S05]  /*a680*/  CS2R R26, SRZ ;  /* 0x00000000001a7805 */ /* 0x000fca000001ff00 */
[----:B------:R0:W-:Y:S01]  /*a690*/  STG.E.128 desc[UR36][R4.64], R24 ;  /* 0x0000001804007986 */ /* 0x0001e2000c101d24 */
[----:B------:R-:W-:Y:S05]  /*a6a0*/  BRA `(.L_x_3249) ;  /* 0x0000000800c07947 */ /* 0x000fea0003800000 */
.L_x_3257:
        /* <DEDUP_REMOVED lines=25> */
.L_x_3262:
[----:B------:R-:W-:Y:S05]  /*a840*/  BSYNC B0 ;  /* 0x0000000000007941 */ /* 0x000fea0003800000 */
.L_x_3261:
[----:B------:R-:W-:-:S05]  /*a850*/  LOP3.LUT R7, R0, R7, RZ, 0xfc, !PT ;  /* 0x0000000700077212 */ /* 0x000fca00078efcff */
[----:B------:R0:W-:Y:S01]  /*a860*/  STG.E.U8 desc[UR36][R4.64], R7 ;  /* 0x0000000704007986 */ /* 0x0001e2000c101124 */
[----:B------:R-:W-:Y:S05]  /*a870*/  BRA `(.L_x_3249) ;  /* 0x00000008004c7947 */ /* 0x000fea0003800000 */
.L_x_3260:
        /* <DEDUP_REMOVED lines=17> */
.L_x_3264:
[----:B------:R-:W-:Y:S01]  /*a990*/  IMAD.MOV.U32 R0, RZ, RZ, 0x7f ;  /* 0x0000007fff007424 */ /* 0x000fe200078e00ff */
[----:B------:R-:W-:-:S04]  /*a9a0*/  ISETP.GT.U32.AND P0, PT, R3, 0x7f800000, PT ;  /* 0x7f8000000300780c */ /* 0x000fc80003f04070 */
[----:B------:R-:W-:-:S09]  /*a9b0*/  SEL R0, R0, 0x7c, P0 ;  /* 0x0000007c00007807 */ /* 0x000fd20000000000 */
.L_x_3265:
[----:B------:R-:W-:Y:S05]  /*a9c0*/  BSYNC B0 ;  /* 0x0000000000007941 */ /* 0x000fea0003800000 */
.L_x_3263:
[----:B------:R-:W-:-:S04]  /*a9d0*/  LOP3.LUT R3, R7, 0x80000000, RZ, 0xc0, !PT ;  /* 0x8000000007037812 */ /* 0x000fc800078ec0ff */
[----:B------:R-:W-:-:S04]  /*a9e0*/  SHF.R.U32.HI R3, RZ, 0x18, R3 ;  /* 0x00000018ff037819 */ /* 0x000fc80000011603 */
[----:B------:R-:W-:-:S05]  /*a9f0*/  LOP3.LUT R3, R0, R3, RZ, 0xfc, !PT ;  /* 0x0000000300037212 */ /* 0x000fca00078efcff */
[----:B------:R0:W-:Y:S01]  /*aa00*/  STG.E.U8 desc[UR36][R4.64], R3 ;  /* 0x0000000304007986 */ /* 0x0001e2000c101124 */
[----:B------:R-:W-:Y:S05]  /*aa10*/  BRA `(.L_x_3249) ;  /* 0x0000000400e47947 */ /* 0x000fea0003800000 */
.L_x_3259:
        /* <DEDUP_REMOVED lines=8> */
.L_x_3256:
        /* <DEDUP_REMOVED lines=11> */
.L_x_3268:
        /* <DEDUP_REMOVED lines=21> */
.L_x_3271:
[----:B------:R-:W-:-:S04]  /*aca0*/  LOP3.LUT R0, R7, 0x80000000, RZ, 0xc0, !PT ;  /* 0x8000000007007812 */ /* 0x000fc800078ec0ff */
[----:B------:R-:W-:-:S04]  /*acb0*/  SHF.R.U32.HI R0, RZ, 0x18, R0 ;  /* 0x00000018ff007819 */ /* 0x000fc80000011600 */
[----:B------:R-:W-:-:S07]  /*acc0*/  LOP3.LUT R0, R3, R0, RZ, 0xfc, !PT ;  /* 0x0000000003007212 */ /* 0x000fce00078efcff */
.L_x_3270:
[----:B------:R-:W-:Y:S05]  /*acd0*/  BSYNC B0 ;  /* 0x0000000000007941 */ /* 0x000fea0003800000 */
.L_x_3269:
[----:B------:R0:W-:Y:S01]  /*ace0*/  STG.E.U8 desc[UR36][R4.64], R0 ;  /* 0x0000000004007986 */ /* 0x0001e2000c101124 */
[----:B------:R-:W-:Y:S05]  /*acf0*/  BRA `(.L_x_3249) ;  /* 0x00000004002c7947 */ /* 0x000fea0003800000 */
.L_x_3267:
        /* <DEDUP_REMOVED lines=21> */
.L_x_3274:
[----:B------:R-:W-:-:S04]  /*ae50*/  LOP3.LUT R0, R7, 0x80000000, RZ, 0xc0, !PT ;  /* 0x8000000007007812 */ /* 0x000fc800078ec0ff */
[----:B------:R-:W-:-:S04]  /*ae60*/  SHF.R.U32.HI R0, RZ, 0x18, R0 ;  /* 0x00000018ff007819 */ /* 0x000fc80000011600 */
[----:B------:R-:W-:-:S07]  /*ae70*/  LOP3.LUT R0, R3, R0, RZ, 0xfc, !PT ;  /* 0x0000000003007212 */ /* 0x000fce00078efcff */
.L_x_3273:
[----:B------:R-:W-:Y:S05]  /*ae80*/  BSYNC B0 ;  /* 0x0000000000007941 */ /* 0x000fea0003800000 */
.L_x_3272:
[----:B------:R0:W-:Y:S01]  /*ae90*/  STG.E.U8 desc[UR36][R4.64], R0 ;  /* 0x0000000004007986 */ /* 0x0001e2000c101124 */
[----:B------:R-:W-:Y:S05]  /*aea0*/  BRA `(.L_x_3249) ;  /* 0x0000000000c07947 */ /* 0x000fea0003800000 */
.L_x_3266:
        /* <DEDUP_REMOVED lines=26> */
.L_x_3248:
        /* <DEDUP_REMOVED lines=16> */
.L_x_3277:
[----:B------:R-:W-:Y:S05]  /*b150*/  BRA `(.L_x_3249) ;  /* 0x0000000000147947 */ /* 0x000fea0003800000 */
.L_x_3276:
[----:B------:R-:W0:Y:S02]  /*b160*/  F2I.U64.F64.TRUNC R24, R24 ;  /* 0x0000001800187311 */ /* 0x000e24000030d800 */
[----:B0-----:R0:W-:Y:S01]  /*b170*/  STG.E.64 desc[UR36][R4.64], R24 ;  /* 0x0000001804007986 */ /* 0x0011e2000c101b24 */
[----:B------:R-:W-:Y:S05]  /*b180*/  BRA `(.L_x_3249) ;  /* 0x0000000000087947 */ /* 0x000fea0003800000 */
.L_x_3275:
[----:B------:R-:W0:Y:S02]  /*b190*/  F2I.U32.F64.TRUNC R25, R24 ;  /* 0x0000001800197311 */ /* 0x000e24000030d000 */
[----:B0-----:R0:W-:Y:S02]  /*b1a0*/  STG.E desc[UR36][R4.64], R25 ;  /* 0x0000001904007986 */ /* 0x0011e4000c101924 */
.L_x_3249:
[----:B------:R-:W-:-:S07]  /*b1b0*/  VIADD R23, R23, 0x80 ;  /* 0x0000008017177836 */ /* 0x000fce0000000000 */
.L_x_3209:
[----:B------:R-:W-:Y:S05]  /*b1c0*/  BSYNC B6 ;  /* 0x0000000000067941 */ /* 0x000fea0003800000 */
.L_x_3208:
        /* <DEDUP_REMOVED lines=22> */
.L_x_3281:
[----:B------:R-:W0:Y:S02]  /*b330*/  F2I.S64.F64.TRUNC R16, R16 ;  /* 0x0000001000107311 */ /* 0x000e24000030d900 */
[----:B0-----:R-:W-:-:S05]  /*b340*/  IMAD.MOV.U32 R5, RZ, RZ, R16 ;  /* 0x000000ffff057224 */ /* 0x001fca00078e0010 */
[----:B------:R-:W-:Y:S01]  /*b350*/  STG.E.U8 desc[UR36][R2.64], R5 ;  /* 0x0000000502007986 */ /* 0x000fe2000c101124 */
[----:B------:R-:W-:Y:S05]  /*b360*/  EXIT ;  /* 0x000000000000794d */ /* 0x000fea0003800000 */
.L_x_3280:
        /* <DEDUP_REMOVED lines=9> */
.L_x_3284:
[----:B------:R-:W0:Y:S02]  /*b400*/  F2I.F64.TRUNC R17, R16 ;  /* 0x0000001000117311 */ /* 0x000e24000030d100 */
[----:B0-----:R-:W-:Y:S01]  /*b410*/  STG.E desc[UR36][R2.64], R17 ;  /* 0x0000001102007986 */ /* 0x001fe2000c101924 */
[----:B------:R-:W-:Y:S05]  /*b420*/  EXIT ;  /* 0x000000000000794d */ /* 0x000fea0003800000 */
.L_x_3283:
[----:B------:R-:W0:Y:S02]  /*b430*/  F2I.F64.TRUNC R17, R16 ;  /* 0x0000001000117311 */ /* 0x000e24000030d100 */
[----:B0-----:R-:W-:Y:S01]  /*b440*/  STG.E.U16 desc[UR36][R2.64], R17 ;  /* 0x0000001102007986 */ /* 0x001fe2000c101524 */
[----:B------:R-:W-:Y:S05]  /*b450*/  EXIT ;  /* 0x000000000000794d */ /* 0x000fea0003800000 */
.L_x_3279:
        /* <DEDUP_REMOVED lines=13> */
.L_x_3286:
        /* <DEDUP_REMOVED lines=8> */
.L_x_3285:
        /* <DEDUP_REMOVED lines=14> */
.L_x_3288:
        /* <DEDUP_REMOVED lines=9> */
.L_x_3287:
[----:B------:R-:W-:Y:S01]  /*b720*/  STG.E.64 desc[UR36][R2.64], R16 ;  /* 0x0000001002007986 */ /* 0x000fe2000c101b24 */
[----:B------:R-:W-:Y:S05]  /*b730*/  EXIT ;  /* 0x000000000000794d */ /* 0x000fea0003800000 */
.L_x_3278:
        /* <DEDUP_REMOVED lines=12> */
.L_x_3291:
[----:B------:R-:W-:-:S05]  /*b800*/  CS2R R18, SRZ ;  /* 0x0000000000127805 */ /* 0x000fca000001ff00 */
[----:B------:R-:W-:Y:S01]  /*b810*/  STG.E.128 desc[UR36][R2.64], R16 ;  /* 0x0000001002007986 */ /* 0x000fe2000c101d24 */
[----:B------:R-:W-:Y:S05]  /*b820*/  EXIT ;  /* 0x000000000000794d */ /* 0x000fea0003800000 */
.L_x_3290:
        /* <DEDUP_REMOVED lines=25> */
.L_x_3295:
[----:B------:R-:W-:Y:S05]  /*b9c0*/  BSYNC B0 ;  /* 0x0000000000007941 */ /* 0x000fea0003800000 */
.L_x_3294:
[----:B------:R-:W-:-:S05]  /*b9d0*/  LOP3.LUT R5, R0, R5, RZ, 0xfc, !PT ;  /* 0x0000000500057212 */ /* 0x000fca00078efcff */
[----:B------:R-:W-:Y:S01]  /*b9e0*/  STG.E.U8 desc[UR36][R2.64], R5 ;  /* 0x0000000502007986 */ /* 0x000fe2000c101124 */
[----:B------:R-:W-:Y:S05]  /*b9f0*/  EXIT ;  /* 0x000000000000794d */ /* 0x000fea0003800000 */
.L_x_3293:
        /* <DEDUP_REMOVED lines=17> */
.L_x_3297:
[----:B------:R-:W-:Y:S01]  /*bb10*/  IMAD.MOV.U32 R0, RZ, RZ, 0x7f ;  /* 0x0000007fff007424 */ /* 0x000fe200078e00ff */
[----:B------:R-:W-:-:S04]  /*bb20*/  ISETP.GT.U32.AND P0, PT, R4, 0x7f800000, PT ;  /* 0x7f8000000400780c */ /* 0x000fc80003f04070 */
[----:B------:R-:W-:-:S09]  /*bb30*/  SEL R0, R0, 0x7c, P0 ;  /* 0x0000007c00007807 */ /* 0x000fd20000000000 */
.L_x_3298:
[----:B------:R-:W-:Y:S05]  /*bb40*/  BSYNC B0 ;  /* 0x0000000000007941 */ /* 0x000fea0003800000 */
.L_x_3296:
[----:B------:R-:W-:-:S04]  /*bb50*/  LOP3.LUT R4, R5, 0x80000000, RZ, 0xc0, !PT ;  /* 0x8000000005047812 */ /* 0x000fc800078ec0ff */
[----:B------:R-:W-:-:S04]  /*bb60*/  SHF.R.U32.HI R5, RZ, 0x18, R4 ;  /* 0x00000018ff057819 */ /* 0x000fc80000011604 */
[----:B------:R-:W-:-:S05]  /*bb70*/  LOP3.LUT R5, R0, R5, RZ, 0xfc, !PT ;  /* 0x0000000500057212 */ /* 0x000fca00078efcff */
[----:B------:R-:W-:Y:S01]  /*bb80*/  STG.E.U8 desc[UR36][R2.64], R5 ;  /* 0x0000000502007986 */ /* 0x000fe2000c101124 */
[----:B------:R-:W-:Y:S05]  /*bb90*/  EXIT ;  /* 0x000000000000794d */ /* 0x000fea0003800000 */
.L_x_3292:
        /* <DEDUP_REMOVED lines=8> */
.L_x_3289:
        /* <DEDUP_REMOVED lines=11> */
.L_x_3301:
        /* <DEDUP_REMOVED lines=21> */
.L_x_3304:
[----:B------:R-:W-:-:S04]  /*be20*/  LOP3.LUT R0, R7, 0x80000000, RZ, 0xc0, !PT ;  /* 0x8000000007007812 */ /* 0x000fc800078ec0ff */
[----:B------:R-:W-:-:S04]  /*be30*/  SHF.R.U32.HI R5, RZ, 0x18, R0 ;  /* 0x00000018ff057819 */ /* 0x000fc80000011600 */
[----:B------:R-:W-:-:S04]  /*be40*/  LOP3.LUT R4, R4, R5, RZ, 0xfc, !PT ;  /* 0x0000000504047212 */ /* 0x000fc800078efcff */
[----:B------:R-:W-:-:S07]  /*be50*/  PRMT R0, R4, 0x7610, R0 ;  /* 0x0000761004007816 */ /* 0x000fce0000000000 */
.L_x_3303:
[----:B------:R-:W-:Y:S05]  /*be60*/  BSYNC B0 ;  /* 0x0000000000007941 */ /* 0x000fea0003800000 */
.L_x_3302:
[----:B------:R-:W-:Y:S01]  /*be70*/  STG.E.U8 desc[UR36][R2.64], R0 ;  /* 0x0000000002007986 */ /* 0x000fe2000c101124 */
[----:B------:R-:W-:Y:S05]  /*be80*/  EXIT ;  /* 0x000000000000794d */ /* 0x000fea0003800000 */
.L_x_3300:
        /* <DEDUP_REMOVED lines=21> */
.L_x_3307:
[----:B------:R-:W-:-:S04]  /*bfe0*/  LOP3.LUT R0, R7, 0x80000000, RZ, 0xc0, !PT ;  /* 0x8000000007007812 */ /* 0x000fc800078ec0ff */
[----:B------:R-:W-:-:S04]  /*bff0*/  SHF.R.U32.HI R5, RZ, 0x18, R0 ;  /* 0x00000018ff057819 */ /* 0x000fc80000011600 */
[----:B------:R-:W-:-:S04]  /*c000*/  LOP3.LUT R4, R4, R5, RZ, 0xfc, !PT ;  /* 0x0000000504047212 */ /* 0x000fc800078efcff */
[----:B------:R-:W-:-:S07]  /*c010*/  PRMT R0, R4, 0x7610, R0 ;  /* 0x0000761004007816 */ /* 0x000fce0000000000 */
.L_x_3306:
[----:B------:R-:W-:Y:S05]  /*c020*/  BSYNC B0 ;  /* 0x0000000000007941 */ /* 0x000fea0003800000 */
.L_x_3305:
[----:B------:R-:W-:Y:S01]  /*c030*/  STG.E.U8 desc[UR36][R2.64], R0 ;  /* 0x0000000002007986 */ /* 0x000fe2000c101124 */
[----:B------:R-:W-:Y:S05]  /*c040*/  EXIT ;  /* 0x000000000000794d */ /* 0x000fea0003800000 */
.L_x_3299:
        /* <DEDUP_REMOVED lines=26> */
.L_x_3282:
        /* <DEDUP_REMOVED lines=16> */
.L_x_3310:
[----:B------:R-:W-:Y:S05]  /*c2f0*/  EXIT ;  /* 0x000000000000794d */ /* 0x000fea0003800000 */
.L_x_3309:
[----:B------:R-:W0:Y:S02]  /*c300*/  F2I.U64.F64.TRUNC R16, R16 ;  /* 0x0000001000107311 */ /* 0x000e24000030d800 */
[----:B0-----:R-:W-:Y:S01]  /*c310*/  STG.E.64 desc[UR36][R2.64], R16 ;  /* 0x0000001002007986 */ /* 0x001fe2000c101b24 */
[----:B------:R-:W-:Y:S05]  /*c320*/  EXIT ;  /* 0x000000000000794d */ /* 0x000fea0003800000 */
.L_x_3308:
[----:B------:R-:W0:Y:S02]  /*c330*/  F2I.U32.F64.TRUNC R17, R16 ;  /* 0x0000001000117311 */ /* 0x000e24000030d000 */
[----:B0-----:R-:W-:Y:S01]  /*c340*/  STG.E desc[UR36][R2.64], R17 ;  /* 0x0000001102007986 */ /* 0x001fe2000c101924 */
[----:B------:R-:W-:Y:S05]  /*c350*/  EXIT ;  /* 0x000000000000794d */ /* 0x000fea0003800000 */
.L_x_3311:
        /* <DEDUP_REMOVED lines=10> */
.L_x_5836:


//--------------------- .text._ZN2at6native18elementwise_kernelILi128ELi2EZNS0_22gpu_kernel_impl_nocastIZZZNS0_68_GLOBAL__N__08176361_30_ActivationHardsigmoidKernel_cu_f5210f67_354627hardsigmoid_backward_kernelERNS_18TensorIteratorBaseEENKUlvE_clEvENKUlvE_clEvEUlddE_EEvS5_RKT_EUliE_EEviT1_ --------------------------
	.section	.text._ZN2at6native18elementwise_kernelILi128ELi2EZNS0_22gpu_kernel_impl_nocastIZZZNS0_68_GLOBAL__N__08176361_30_ActivationHardsigmoidKernel_cu_f5210f67_354627hardsigmoid_backward_kernelERNS_18TensorIteratorBaseEENKUlvE_clEvENKUlvE_clEvEUlddE_EEvS5_RKT_EUliE_EEviT1_,"ax",@progbits
	.align	128
        .global         _ZN2at6native18elementwise_kernelILi128ELi2EZNS0_22gpu_kernel_impl_nocastIZZZNS0_68_GLOBAL__N__08176361_30_ActivationHardsigmoidKernel_cu_f5210f67_354627hardsigmoid_backward_kernelERNS_18TensorIteratorBaseEENKUlvE_clEvENKUlvE_clEvEUlddE_EEvS5_RKT_EUliE_EEviT1_
        .type           _ZN2at6native18elementwise_kernelILi128ELi2EZNS0_22gpu_kernel_impl_nocastIZZZNS0_68_GLOBAL__N__08176361_30_ActivationHardsigmoidKernel_cu_f5210f67_354627hardsigmoid_backward_kernelERNS_18TensorIteratorBaseEENKUlvE_clEvENKUlvE_clEvEUlddE_EEvS5_RKT_EUliE_EEviT1_,@function
        .size           _ZN2at6native18elementwise_kernelILi128ELi2EZNS0_22gpu_kernel_impl_nocastIZZZNS0_68_GLOBAL__N__08176361_30_ActivationHardsigmoidKernel_cu_f5210f67_354627hardsigmoid_backward_kernelERNS_18TensorIteratorBaseEENKUlvE_clEvENKUlvE_clEvEUlddE_EEvS5_RKT_EUliE_EEviT1_,(.L_x_5837 - _ZN2at6native18elementwise_kernelILi128ELi2EZNS0_22gpu_kernel_impl_nocastIZZZNS0_68_GLOBAL__N__08176361_30_ActivationHardsigmoidKernel_cu_f5210f67_354627hardsigmoid_backward_kernelERNS_18TensorIteratorBaseEENKUlvE_clEvENKUlvE_clEvEUlddE_EEvS5_RKT_EUliE_EEviT1_)
        .other          _ZN2at6native18elementwise_kernelILi128ELi2EZNS0_22gpu_kernel_impl_nocastIZZZNS0_68_GLOBAL__N__08176361_30_ActivationHardsigmoidKernel_cu_f5210f67_354627hardsigmoid_backward_kernelERNS_18TensorIteratorBaseEENKUlvE_clEvENKUlvE_clEvEUlddE_EEvS5_RKT_EUliE_EEviT1_,@"STO_CUDA_ENTRY STV_DEFAULT"
_ZN2at6native18elementwise_kernelILi128ELi2EZNS0_22gpu_kernel_impl_nocastIZZZNS0_68_GLOBAL__N__08176361_30_ActivationHardsigmoidKernel_cu_f5210f67_354627hardsigmoid_backward_kernelERNS_18TensorIteratorBaseEENKUlvE_clEvENKUlvE_clEvEUlddE_EEvS5_RKT_EUliE_EEviT1_:
.text._ZN2at6native18elementwise_kernelILi128ELi2EZNS0_22gpu_kernel_impl_nocastIZZZNS0_68_GLOBAL__N__08176361_30_ActivationHardsigmoidKernel_cu_f5210f67_354627hardsigmoid_backward_kernelERNS_18TensorIteratorBaseEENKUlvE_clEvENKUlvE_clEvEUlddE_EEvS5_RKT_EUliE_EEviT1_:
        /* <DEDUP_REMOVED lines=363> */
.L_x_3314:
[----:B------:R-:W-:Y:S01]  /*16b0*/  ULDC.64 UR10, c[0x0][0x488] ;  /* 0x00012200000a7ab9 */ /* 0x000fe20000000a00 */
[----:B------:R-:W-:Y:S01]  /*16c0*/  ULDC.64 UR8, c[0x0][0x480] ;  /* 0x0001200000087ab9 */ /* 0x000fe20000000a00 */
[----:B------:R-:W-:Y:S02]  /*16d0*/  IADD3 R4, P1, R4, UR10, RZ ;  /* 0x0000000a04047c10 */ /* 0x000fe4000ff3e0ff */
[----:B------:R-:W-:Y:S02]  /*16e0*/  IADD3 R8, P0, R2, UR8, RZ ;  /* 0x0000000802087c10 */ /* 0x000fe4000ff1e0ff */
[----:B------:R-:W-:Y:S02]  /*16f0*/  IADD3.X R5, RZ, UR11, RZ, P1, !PT ;  /* 0x0000000bff057c10 */ /* 0x000fe40008ffe4ff */
[----:B------:R-:W-:-:S04]  /*1700*/  IADD3.X R9, RZ, UR9, RZ, P0, !PT ;  /* 0x00000009ff097c10 */ /* 0x000fc800087fe4ff */
[----:B------:R-:W2:Y:S04]  /*1710*/  LDG.E.64 R4, desc[UR4][R4.64] ;  /* 0x0000000404047981 */ /* 0x000ea8000c1e1b00 */
[----:B------:R0:W3:Y:S01]  /*1720*/  LDG.E.64 R6, desc[UR4][R8.64] ;  /* 0x0000000408067981 */ /* 0x0000e2000c1e1b00 */
[----:B------:R-:W-:Y:S01]  /*1730*/  UMOV UR8, 0x60000000 ;  /* 0x6000000000087882 */ /* 0x000fe20000000000 */
[----:B------:R-:W-:Y:S01]  /*1740*/  UMOV UR9, 0x3fc55555 ;  /* 0x3fc5555500097882 */ /* 0x000fe20000000000 */
[----:B0-----:R-:W-:Y:S01]  /*1750*/  IADD3 R9, R0, 0x80, RZ ;  /* 0x0000008000097810 */ /* 0x001fe20007ffe0ff */
[----:B--2---:R-:W-:Y:S02]  /*1760*/  DSETP.GEU.AND P0, PT, R4, 3, PT ;  /* 0x400800000400742a */ /* 0x004fe40003f0e000 */
[----:B---3--:R-:W-:Y:S01]  /*1770*/  DMUL R6, R6, UR8 ;  /* 0x0000000806067c28 */ /* 0x008fe20008000000 */
[----:B------:R-:W-:-:S03]  /*1780*/  ULDC.64 UR8, c[0x0][0x478] ;  /* 0x00011e0000087ab9 */ /* 0x000fc60000000a00 */
[----:B------:R-:W-:Y:S01]  /*1790*/  DSETP.GT.AND P0, PT, R4, -3, !P0 ;  /* 0xc00800000400742a */ /* 0x000fe20004704000 */
[----:B------:R-:W-:-:S04]  /*17a0*/  IADD3 R10, P1, R3, UR8, RZ ;  /* 0x00000008030a7c10 */ /* 0x000fc8000ff3e0ff */
[----:B------:R-:W-:Y:S02]  /*17b0*/  IADD3.X R11, RZ, UR9, RZ, P1, !PT ;  /* 0x00000009ff0b7c10 */ /* 0x000fe40008ffe4ff */
[----:B------:R-:W-:Y:S02]  /*17c0*/  FSEL R2, R6, RZ, P0 ;  /* 0x000000ff06027208 */ /* 0x000fe40000000000 */
[----:B------:R-:W-:-:S05]  /*17d0*/  FSEL R3, R7, RZ, P0 ;  /* 0x000000ff07037208 */ /* 0x000fca0000000000 */
[----:B------:R0:W-:Y:S02]  /*17e0*/  STG.E.64 desc[UR4][R10.64], R2 ;  /* 0x000000020a007986 */ /* 0x0001e4000c101b04 */
.L_x_3313:
[----:B------:R-:W-:Y:S05]  /*17f0*/  BSYNC B0 ;  /* 0x0000000000007941 */ /* 0x000fea0003800000 */
.L_x_3312:
[----:B------:R-:W-:-:S13]  /*1800*/  ISETP.GE.AND P0, PT, R9, UR6, PT ;  /* 0x0000000609007c0c */ /* 0x000fda000bf06270 */
[----:B------:R-:W-:Y:S05]  /*1810*/  @P0 EXIT ;  /* 0x000000000000094d */ /* 0x000fea0003800000 */
[----:B------:R-:W1:Y:S01]  /*1820*/  LDC R8, c[0x0][0x218] ;  /* 0x00008600ff087b82 */ /* 0x000e620000000800 */
[----:B0-----:R-:W-:Y:S02]  /*1830*/  CS2R R2, SRZ ;  /* 0x0000000000027805 */ /* 0x001fe4000001ff00 */
[----:B------:R-:W-:Y:S02]  /*1840*/  MOV R0, RZ ;  /* 0x000000ff00007202 */ /* 0x000fe40000000f00 */
[----:B-1----:R-:W-:-:S13]  /*1850*/  ISETP.NE.AND P0, PT, R8, RZ, PT ;  /* 0x000000ff0800720c */ /* 0x002fda0003f05270 */
[----:B------:R-:W-:Y:S05]  /*1860*/  @!P0 BRA `(.L_x_3315) ;  /* 0x0000001400708947 */ /* 0x000fea0003800000 */
[----:B------:R-:W-:Y:S01]  /*1870*/  HFMA2.MMA R2, -RZ, RZ, 0, 0 ;  /* 0x00000000ff027435 */ /* 0x000fe200000001ff */
[----:B------:R-:W-:Y:S01]  /*1880*/  MOV R3, R9 ;  /* 0x0000000900037202 */ /* 0x000fe20000000f00 */
[----:B------:R-:W-:Y:S01]  /*1890*/  ULDC.64 UR6, c[0x0][0x220] ;  /* 0x0000880000067ab9 */ /* 0x000fe20000000a00 */
[----:B------:R-:W-:Y:S01]  /*18a0*/  ISETP.NE.AND P0, PT, R8, 0x1, PT ;  /* 0x000000010800780c */ /* 0x000fe20003f05270 */
[----:B------:R-:W-:-:S06]  /*18b0*/  ULDC UR8, c[0x0][0x350] ;  /* 0x0000d40000087ab9 */ /* 0x000fcc0000000800 */
        /* <DEDUP_REMOVED lines=343> */
.L_x_3315:
[----:B------:R-:W-:Y:S01]  /*2e30*/  ULDC.64 UR8, c[0x0][0x488] ;  /* 0x0001220000087ab9 */ /* 0x000fe20000000a00 */
[----:B------:R-:W-:Y:S01]  /*2e40*/  ULDC.64 UR6, c[0x0][0x480] ;  /* 0x0001200000067ab9 */ /* 0x000fe20000000a00 */
[----:B------:R-:W-:Y:S02]  /*2e50*/  IADD3 R4, P1, R2, UR8, RZ ;  /* 0x0000000802047c10 */ /* 0x000fe4000ff3e0ff */
[----:B------:R-:W-:Y:S02]  /*2e60*/  IADD3 R8, P0, R0, UR6, RZ ;  /* 0x0000000600087c10 */ /* 0x000fe4000ff1e0ff */
[----:B------:R-:W-:Y:S02]  /*2e70*/  IADD3.X R5, RZ, UR9, RZ, P1, !PT ;  /* 0x00000009ff057c10 */ /* 0x000fe40008ffe4ff */
[----:B------:R-:W-:-:S04]  /*2e80*/  IADD3.X R9, RZ, UR7, RZ, P0, !PT ;  /* 0x00000007ff097c10 */ /* 0x000fc800087fe4ff */
[----:B------:R-:W2:Y:S04]  /*2e90*/  LDG.E.64 R4, desc[UR4][R4.64] ;  /* 0x0000000404047981 */ /* 0x000ea8000c1e1b00 */
[----:B------:R-:W3:Y:S01]  /*2ea0*/  LDG.E.64 R6, desc[UR4][R8.64] ;  /* 0x0000000408067981 */ /* 0x000ee2000c1e1b00 */
[----:B------:R-:W-:Y:S01]  /*2eb0*/  UMOV UR6, 0x60000000 ;  /* 0x6000000000067882 */ /* 0x000fe20000000000 */
[----:B------:R-:W-:Y:S01]  /*2ec0*/  UMOV UR7, 0x3fc55555 ;  /* 0x3fc5555500077882 */ /* 0x000fe20000000000 */
        /* <DEDUP_REMOVED lines=8> */
[----:B------:R-:W-:Y:S01]  /*2f50*/  STG.E.64 desc[UR4][R10.64], R2 ;  /* 0x000000020a007986 */ /* 0x000fe2000c101b04 */
[----:B------:R-:W-:Y:S05]  /*2f60*/  EXIT ;  /* 0x000000000000794d */ /* 0x000fea0003800000 */
.L_x_3316:
        /* <DEDUP_REMOVED lines=9> */
.L_x_5837:


//--------------------- .text._ZN2at6native27unrolled_elementwise_kernelIZZZNS0_68_GLOBAL__N__08176361_30_ActivationHardsigmoidKernel_cu_f5210f67_354627hardsigmoid_backward_kernelERNS_18TensorIteratorBaseEENKUlvE_clEvENKUlvE_clEvEUlddE_St5arrayIPcLm3EELi4E23TrivialOffsetCalculatorILi2EjESB_ILi1EjENS0_6memory15LoadWithoutCastENSE_16StoreWithoutCastEEEviT_T0_T2_T3_T4_T5_ --------------------------
	.section	.text._ZN2at6native27unrolled_elementwise_kernelIZZZNS0_68_GLOBAL__N__08176361_30_ActivationHardsigmoidKernel_cu_f5210f67_354627hardsigmoid_backward_kernelERNS_18TensorIteratorBaseEENKUlvE_clEvENKUlvE_clEvEUlddE_St5arrayIPcLm3EELi4E23TrivialOffsetCalculatorILi2EjESB_ILi1EjENS0_6memory15LoadWithoutCastENSE_16StoreWithoutCastEEEviT_T0_T2_T3_T4_T5_,"ax",@progbits
	.align	128
        .global         _ZN2at6native27unrolled_elementwise_kernelIZZZNS0_68_GLOBAL__N__08176361_30_ActivationHardsigmoidKernel_cu_f5210f67_354627hardsigmoid_backward_kernelERNS_18TensorIteratorBaseEENKUlvE_clEvENKUlvE_clEvEUlddE_St5arrayIPcLm3EELi4E23TrivialOffsetCalculatorILi2EjESB_ILi1EjENS0_6memory15LoadWithoutCastENSE_16StoreWithoutCastEEEviT_T0_T2_T3_T4_T5_
        .type           _ZN2at6native27unrolled_elementwise_kernelIZZZNS0_68_GLOBAL__N__08176361_30_ActivationHardsigmoidKernel_cu_f5210f67_354627hardsigmoid_backward_kernelERNS_18TensorIteratorBaseEENKUlvE_clEvENKUlvE_clEvEUlddE_St5arrayIPcLm3EELi4E23TrivialOffsetCalculatorILi2EjESB_ILi1EjENS0_6memory15LoadWithoutCastENSE_16StoreWithoutCastEEEviT_T0_T2_T3_T4_T5_,@function
        .size           _ZN2at6native27unrolled_elementwise_kernelIZZZNS0_68_GLOBAL__N__08176361_30_ActivationHardsigmoidKernel_cu_f5210f67_354627hardsigmoid_backward_kernelERNS_18TensorIteratorBaseEENKUlvE_clEvENKUlvE_clEvEUlddE_St5arrayIPcLm3EELi4E23TrivialOffsetCalculatorILi2EjESB_ILi1EjENS0_6memory15LoadWithoutCastENSE_16StoreWithoutCastEEEviT_T0_T2_T3_T4_T5_,(.L_x_5838 - _ZN2at6native27unrolled_elementwise_kernelIZZZNS0_68_GLOBAL__N__08176361_30_ActivationHardsigmoidKernel_cu_f5210f67_354627hardsigmoid_backward_kernelERNS_18TensorIteratorBaseEENKUlvE_clEvENKUlvE_clEvEUlddE_St5arrayIPcLm3EELi4E23TrivialOffsetCalculatorILi2EjESB_ILi1EjENS0_6memory15LoadWithoutCastENSE_16StoreWithoutCastEEEviT_T0_T2_T3_T4_T5_)
        .other          _ZN2at6native27unrolled_elementwise_kernelIZZZNS0_68_GLOBAL__N__08176361_30_ActivationHardsigmoidKernel_cu_f5210f67_354627hardsigmoid_backward_kernelERNS_18TensorIteratorBaseEENKUlvE_clEvENKUlvE_clEvEUlddE_St5arrayIPcLm3EELi4E23TrivialOffsetCalculatorILi2EjESB_ILi1EjENS0_6memory15LoadWithoutCastENSE_16StoreWithoutCastEEEviT_T0_T2_T3_T4_T5_,@"STO_CUDA_ENTRY STV_DEFAULT"
_ZN2at6native27unrolled_elementwise_kernelIZZZNS0_68_GLOBAL__N__08176361_30_ActivationHardsigmoidKernel_cu_f5210f67_354627hardsigmoid_backward_kernelERNS_18TensorIteratorBaseEENKUlvE_clEvENKUlvE_clEvEUlddE_St5arrayIPcLm3EELi4E23TrivialOffsetCalculatorILi2EjESB_ILi1EjENS0_6memory15LoadWithoutCastENSE_16StoreWithoutCastEEEviT_T0_T2_T3_T4_T5_:
.text._ZN2at6native27unrolled_elementwise_kernelIZZZNS0_68_GLOBAL__N__08176361_30_ActivationHardsigmoidKernel_cu_f5210f67_354627hardsigmoid_backward_kernelERNS_18TensorIteratorBaseEENKUlvE_clEvENKUlvE_clEvEUlddE_St5arrayIPcLm3EELi4E23TrivialOffsetCalculatorILi2EjESB_ILi1EjENS0_6memory15LoadWithoutCastENSE_16StoreWithoutCastEEEviT_T0_T2_T3_T4_T5_:
[----:B------:R-:W-:Y:S01]  /*0000*/  LDC R1, c[0x0][0x28] ;  /* 0x00000a00ff017b82 */ /* 0x000fe20000000800 */
[----:B------:R-:W0:Y:S07]  /*0010*/  S2R R0, SR_CTAID.X ;  /* 0x0000000000007919 */ /* 0x000e2e0000002500 */
[----:B------:R-:W0:Y:S01]  /*0020*/  LDC R3, c[0x0][0x210] ;  /* 0x00008400ff037b82 */ /* 0x000e220000000800 */
        /* <DEDUP_REMOVED lines=14> */
[----:B0-----:R-:W-:Y:S01]  /*0110*/  @!P4 IMAD.WIDE.U32 R12, R9, 0x8, R12 ;  /* 0x00000008090cc825 */ /* 0x001fe200078e000c */
[----:B------:R-:W0:Y:S05]  /*0120*/  @!P0 LDC.64 R20, c[0x0][0x250] ;  /* 0x00009400ff148b82 */ /* 0x000e2a0000000a00 */
[----:B------:R-:W3:Y:S06]  /*0130*/  @!P4 LDG.E.64 R12, desc[UR4][R12.64] ;  /* 0x000000040c0cc981 */ /* 0x000eec000c1e1b00 */
[----:B------:R-:W4:Y:S08]  /*0140*/  @!P1 LDC.64 R4, c[0x0][0x248] ;  /* 0x00009200ff049b82 */ /* 0x000f300000000a00 */
[----:B------:R-:W4:Y:S01]  /*0150*/  @!P1 LDC.64 R6, c[0x0][0x250] ;  /* 0x00009400ff069b82 */ /* 0x000f220000000a00 */
[----:B--2---:R-:W-:Y:S01]  /*0160*/  @!P0 IMAD.WIDE.U32 R2, R11, 0x8, R2 ;  /* 0x000000080b028825 */ /* 0x004fe200078e0002 */
[----:B------:R-:W-:-:S05]  /*0170*/  @!P1 LEA R29, R0, R19, 0x9 ;  /* 0x00000013001d9211 */ /* 0x000fca00078e48ff */
[----:B------:R-:W2:Y:S01]  /*0180*/  @!P0 LDG.E.64 R2, desc[UR4][R2.64] ;  /* 0x0000000402028981 */ /* 0x000ea2000c1e1b00 */
[----:B0-----:R-:W-:-:S04]  /*0190*/  @!P0 IMAD.WIDE.U32 R20, R11, 0x8, R20 ;  /* 0x000000080b148825 */ /* 0x001fc800078e0014 */
[----:B-1----:R-:W-:-:S04]  /*01a0*/  @!P4 IMAD.WIDE.U32 R16, R9, 0x8, R16 ;  /* 0x000000080910c825 */ /* 0x002fc800078e0010 */
[----:B----4-:R-:W-:Y:S01]  /*01b0*/  @!P1 IMAD.WIDE.U32 R10, R29, 0x8, R4 ;  /* 0x000000081d0a9825 */ /* 0x010fe200078e0004 */
[----:B------:R-:W-:-:S05]  /*01c0*/  CS2R R4, SRZ ;  /* 0x0000000000047805 */ /* 0x000fca000001ff00 */
[----:B------:R-:W4:Y:S01]  /*01d0*/  @!P1 LDG.E.64 R10, desc[UR4][R10.64] ;  /* 0x000000040a0a9981 */ /* 0x000f22000c1e1b00 */
[----:B------:R-:W-:Y:S01]  /*01e0*/  @!P1 IMAD.WIDE.U32 R28, R29, 0x8, R6 ;  /* 0x000000081d1c9825 */ /* 0x000fe200078e0006 */
[----:B------:R-:W-:Y:S02]  /*01f0*/  CS2R R6, SRZ ;  /* 0x0000000000067805 */ /* 0x000fe4000001ff00 */
[----:B------:R-:W4:Y:S04]  /*0200*/  @!P4 LDG.E.64 R4, desc[UR4][R16.64] ;  /* 0x000000041004c981 */ /* 0x000f28000c1e1b00 */
[----:B------:R0:W4:Y:S01]  /*0210*/  @!P0 LDG.E.64 R6, desc[UR4][R20.64] ;  /* 0x0000000414068981 */ /* 0x000122000c1e1b00 */
[----:B------:R-:W-:-:S06]  /*0220*/  CS2R R8, SRZ ;  /* 0x0000000000087805 */ /* 0x000fcc000001ff00 */
[----:B------:R1:W4:Y:S01]  /*0230*/  @!P1 LDG.E.64 R8, desc[UR4][R28.64] ;  /* 0x000000041c089981 */ /* 0x000322000c1e1b00 */
[----:B------:R-:W-:-:S05]  /*0240*/  @!P1 VIADD R19, R19, 0x80 ;  /* 0x0000008013139836 */ /* 0x000fca0000000000 */
[----:B------:R-:W-:-:S13]  /*0250*/  ISETP.GE.AND P3, PT, R19, R14, PT ;  /* 0x0000000e1300720c */ /* 0x000fda0003f66270 */
[----:B------:R-:W1:Y:S08]  /*0260*/  @!P3 LDC.64 R26, c[0x0][0x250] ;  /* 0x00009400ff1abb82 */ /* 0x000e700000000a00 */
[----:B------:R-:W1:Y:S01]  /*0270*/  @!P3 LDC.64 R22, c[0x0][0x248] ;  /* 0x00009200ff16bb82 */ /* 0x000e620000000a00 */
[----:B------:R-:W-:Y:S01]  /*0280*/  @!P3 IMAD R25, R0, 0x200, R19 ;  /* 0x000002000019b824 */ /* 0x000fe200078e0213 */
[----:B0-----:R-:W-:-:S03]  /*0290*/  CS2R R20, SRZ ;  /* 0x0000000000147805 */ /* 0x001fc6000001ff00 */
[----:B-1----:R-:W-:-:S04]  /*02a0*/  @!P3 IMAD.WIDE.U32 R26, R25, 0x8, R26 ;  /* 0x00000008191ab825 */ /* 0x002fc800078e001a */
[----:B------:R-:W-:Y:S01]  /*02b0*/  @!P3 IMAD.WIDE.U32 R24, R25, 0x8, R22 ;  /* 0x000000081918b825 */ /* 0x000fe200078e0016 */
[----:B------:R-:W-:-:S03]  /*02c0*/  @!P4 MOV R22, 0x60000000 ;  /* 0x600000000016c802 */ /* 0x000fc60000000f00 */
[----:B------:R-:W-:Y:S02]  /*02d0*/  @!P4 IMAD.MOV.U32 R23, RZ, RZ, 0x3fc55555 ;  /* 0x3fc55555ff17c424 */ /* 0x000fe400078e00ff */
[----:B------:R-:W-:Y:S02]  /*02e0*/  @!P1 IMAD.MOV.U32 R28, RZ, RZ, 0x60000000 ;  /* 0x60000000ff1c9424 */ /* 0x000fe400078e00ff */
[----:B------:R-:W-:Y:S01]  /*02f0*/  @!P1 IMAD.MOV.U32 R29, RZ, RZ, 0x3fc55555 ;  /* 0x3fc55555ff1d9424 */ /* 0x000fe200078e00ff */
[----:B------:R-:W-:Y:S01]  /*0300*/  CS2R R18, SRZ ;  /* 0x0000000000127805 */ /* 0x000fe2000001ff00 */
[----:B------:R0:W5:Y:S05]  /*0310*/  @!P3 LDG.E.64 R16, desc[UR4][R24.64] ;  /* 0x000000041810b981 */ /* 0x00016a000c1e1b00 */
[----:B------:R0:W5:Y:S01]  /*0320*/  @!P3 LDG.E.64 R18, desc[UR4][R26.64] ;  /* 0x000000041a12b981 */ /* 0x000162000c1e1b00 */
[----:B------:R-:W-:Y:S01]  /*0330*/  BSSY B0, `(.L_x_3317) ;  /* 0x0000027000007945 */ /* 0x000fe20003800000 */
[----:B---3--:R-:W-:Y:S01]  /*0340*/  @!P4 DMUL R20, R12, R22 ;  /* 0x000000160c14c228 */ /* 0x008fe20000000000 */
[----:B------:R-:W-:Y:S01]  /*0350*/  @!P0 IMAD.MOV.U32 R22, RZ, RZ, 0x60000000 ;  /* 0x60000000ff168424 */ /* 0x000fe200078e00ff */
[----:B------:R-:W-:-:S02]  /*0360*/  @!P0 MOV R23, 0x3fc55555 ;  /* 0x3fc5555500178802 */ /* 0x000fc40000000f00 */
[----:B------:R-:W-:-:S04]  /*0370*/  CS2R R12, SRZ ;  /* 0x00000000000c7805 */ /* 0x000fc8000001ff00 */
[----:B--2---:R-:W-:Y:S01]  /*0380*/  @!P0 DMUL R12, R2, R22 ;  /* 0x00000016020c8228 */ /* 0x004fe20000000000 */
[----:B------:R-:W1:Y:S01]  /*0390*/  @!P4 LDC.64 R22, c[0x0][0x240] ;  /* 0x00009000ff16cb82 */ /* 0x000e620000000a00 */
[----:B------:R-:W-:Y:S01]  /*03a0*/  CS2R R2, SRZ ;  /* 0x0000000000027805 */ /* 0x000fe2000001ff00 */
[----:B----4-:R-:W-:Y:S02]  /*03b0*/  @!P1 DMUL R2, R10, R28 ;  /* 0x0000001c0a029228 */ /* 0x010fe40000000000 */
[----:B------:R-:W-:Y:S02]  /*03c0*/  DSETP.GEU.AND P1, PT, R4, 3, PT ;  /* 0x400800000400742a */ /* 0x000fe40003f2e000 */
[----:B------:R-:W-:-:S04]  /*03d0*/  DSETP.GEU.AND P2, PT, R6, 3, PT ;  /* 0x400800000600742a */ /* 0x000fc80003f4e000 */
[----:B------:R-:W-:Y:S01]  /*03e0*/  DSETP.GT.AND P1, PT, R4, -3, !P1 ;  /* 0xc00800000400742a */ /* 0x000fe20004f24000 */
[----:B------:R-:W-:Y:S01]  /*03f0*/  @!P4 LEA R5, R0, R15, 0x9 ;  /* 0x0000000f0005c211 */ /* 0x000fe200078e48ff */
[----:B------:R-:W-:Y:S01]  /*0400*/  DSETP.GT.AND P2, PT, R6, -3, !P2 ;  /* 0xc00800000600742a */ /* 0x000fe20005744000 */
[----:B------:R-:W-:-:S03]  /*0410*/  IADD3 R10, R15, 0x80, RZ ;  /* 0x000000800f0a7810 */ /* 0x000fc60007ffe0ff */
[----:B------:R-:W-:Y:S01]  /*0420*/  FSEL R6, R20, RZ, P1 ;  /* 0x000000ff14067208 */ /* 0x000fe20000800000 */
[----:B-1----:R-:W-:Y:S01]  /*0430*/  @!P4 IMAD.WIDE.U32 R22, R5, 0x8, R22 ;  /* 0x000000080516c825 */ /* 0x002fe200078e0016 */
[----:B------:R-:W-:-:S03]  /*0440*/  FSEL R7, R21, RZ, P1 ;  /* 0x000000ff15077208 */ /* 0x000fc60000800000 */
[----:B------:R-:W-:Y:S02]  /*0450*/  IMAD.MOV.U32 R11, RZ, RZ, R15 ;  /* 0x000000ffff0b7224 */ /* 0x000fe400078e000f */
[----:B------:R-:W-:Y:S01]  /*0460*/  @!P4 IMAD.MOV.U32 R11, RZ, RZ, R10 ;  /* 0x000000ffff0bc224 */ /* 0x000fe200078e000a */
[----:B------:R0:W-:Y:S01]  /*0470*/  @!P4 STG.E.64 desc[UR4][R22.64], R6 ;  /* 0x000000061600c986 */ /* 0x0001e2000c101b04 */
[----:B------:R-:W-:-:S03]  /*0480*/  DSETP.GEU.AND P0, PT, R8, 3, PT ;  /* 0x400800000800742a */ /* 0x000fc60003f0e000 */
[----:B------:R-:W-:-:S03]  /*0490*/  ISETP.GE.AND P5, PT, R11, R14, PT ;  /* 0x0000000e0b00720c */ /* 0x000fc60003fa6270 */
[----:B------:R-:W-:Y:S01]  /*04a0*/  DSETP.GT.AND P0, PT, R8, -3, !P0 ;  /* 0xc00800000800742a */ /* 0x000fe20004704000 */
[----:B------:R-:W-:Y:S02]  /*04b0*/  FSEL R4, R12, RZ, P2 ;  /* 0x000000ff0c047208 */ /* 0x000fe40001000000 */
[----:B------:R-:W-:-:S03]  /*04c0*/  FSEL R5, R13, RZ, P2 ;  /* 0x000000ff0d057208 */ /* 0x000fc60001000000 */
[----:B------:R-:W-:Y:S02]  /*04d0*/  FSEL R8, R2, RZ, P0 ;  /* 0x000000ff02087208 */ /* 0x000fe40000000000 */
[----:B------:R-:W-:Y:S02]  /*04e0*/  FSEL R9, R3, RZ, P0 ;  /* 0x000000ff03097208 */ /* 0x000fe40000000000 */
[----:B0-----:R-:W-:Y:S05]  /*04f0*/  @P5 BRA `(.L_x_3318) ;  /* 0x0000000000285947 */ /* 0x001fea0003800000 */
        /* <DEDUP_REMOVED lines=8> */
[----:B------:R0:W-:Y:S04]  /*0580*/  STG.E.64 desc[UR4][R2.64], R4 ;  /* 0x0000000402007986 */ /* 0x0001e8000c101b04 */
[----:B------:R0:W-:Y:S02]  /*0590*/  @!P0 STG.E.64 desc[UR4][R6.64], R8 ;  /* 0x0000000806008986 */ /* 0x0001e4000c101b04 */
.L_x_3318:
[----:B------:R-:W-:Y:S05]  /*05a0*/  BSYNC B0 ;  /* 0x0000000000007941 */ /* 0x000fea0003800000 */
.L_x_3317:
[----:B------:R-:W-:-:S13]  /*05b0*/  ISETP.GE.AND P0, PT, R11, R14, PT ;  /* 0x0000000e0b00720c */ /* 0x000fda0003f06270 */
[----:B------:R-:W-:Y:S05]  /*05c0*/  @P0 EXIT ;  /* 0x000000000000094d */ /* 0x000fea0003800000 */
[----:B0-----:R-:W0:Y:S01]  /*05d0*/  LDC.64 R6, c[0x0][0x240] ;  /* 0x00009000ff067b82 */ /* 0x001e220000000a00 */
[----:B------:R-:W-:Y:S01]  /*05e0*/  @!P3 MOV R2, 0x60000000 ;  /* 0x600000000002b802 */ /* 0x000fe20000000f00 */
[----:B------:R-:W-:Y:S01]  /*05f0*/  @!P3 IMAD.MOV.U32 R3, RZ, RZ, 0x3fc55555 ;  /* 0x3fc55555ff03b424 */ /* 0x000fe200078e00ff */
[----:B-----5:R-:W-:Y:S01]  /*0600*/  DSETP.GEU.AND P0, PT, R18, 3, PT ;  /* 0x400800001200742a */ /* 0x020fe20003f0e000 */
[----:B------:R-:W-:-:S04]  /*0610*/  CS2R R4, SRZ ;  /* 0x0000000000047805 */ /* 0x000fc8000001ff00 */
[----:B------:R-:W-:Y:S02]  /*0620*/  @!P3 DMUL R4, R16, R2 ;  /* 0x000000021004b228 */ /* 0x000fe40000000000 */
[----:B------:R-:W-:Y:S01]  /*0630*/  DSETP.GT.AND P0, PT, R18, -3, !P0 ;  /* 0xc00800001200742a */ /* 0x000fe20004704000 */
[----:B------:R-:W-:-:S07]  /*0640*/  LEA R3, R0, R11, 0x9 ;  /* 0x0000000b00037211 */ /* 0x000fce00078e48ff */
[----:B------:R-:W-:Y:S02]  /*0650*/  FSEL R4, R4, RZ, P0 ;  /* 0x000000ff04047208 */ /* 0x000fe40000000000 */
[----:B------:R-:W-:Y:S01]  /*0660*/  FSEL R5, R5, RZ, P0 ;  /* 0x000000ff05057208 */ /* 0x000fe20000000000 */
[----:B0-----:R-:W-:-:S05]  /*0670*/  IMAD.WIDE.U32 R2, R3, 0x8, R6 ;  /* 0x0000000803027825 */ /* 0x001fca00078e0006 */
[----:B------:R-:W-:Y:S01]  /*0680*/  STG.E.64 desc[UR4][R2.64], R4 ;  /* 0x0000000402007986 */ /* 0x000fe2000c101b04 */
[----:B------:R-:W-:Y:S05]  /*0690*/  EXIT ;  /* 0x000000000000794d */ /* 0x000fea0003800000 */
.L_x_3319:
        /* <DEDUP_REMOVED lines=14> */
.L_x_5838:


//--------------------- .text._ZN2at6native29vectorized_elementwise_kernelILi2EZZZNS0_68_GLOBAL__N__08176361_30_ActivationHardsigmoidKernel_cu_f5210f67_354627hardsigmoid_backward_kernelERNS_18TensorIteratorBaseEENKUlvE_clEvENKUlvE_clEvEUlddE_St5arrayIPcLm3EEEEviT0_T1_ --------------------------
	.section	.text._ZN2at6native29vectorized_elementwise_kernelILi2EZZZNS0_68_GLOBAL__N__08176361_30_ActivationHardsigmoidKernel_cu_f5210f67_354627hardsigmoid_backward_kernelERNS_18TensorIteratorBaseEENKUlvE_clEvENKUlvE_clEvEUlddE_St5arrayIPcLm3EEEEviT0_T1_,"ax",@progbits
	.align	128
        .global         _ZN2at6native29vectorized_elementwise_kernelILi2EZZZNS0_68_GLOBAL__N__08176361_30_ActivationHardsigmoidKernel_cu_f5210f67_354627hardsigmoid_backward_kernelERNS_18TensorIteratorBaseEENKUlvE_clEvENKUlvE_clEvEUlddE_St5arrayIPcLm3EEEEviT0_T1_
        .type           _ZN2at6native29vectorized_elementwise_kernelILi2EZZZNS0_68_GLOBAL__N__08176361_30_ActivationHardsigmoidKernel_cu_f5210f67_354627hardsigmoid_backward_kernelERNS_18TensorIteratorBaseEENKUlvE_clEvENKUlvE_clEvEUlddE_St5arrayIPcLm3EEEEviT0_T1_,@function
        .size           _ZN2at6native29vectorized_elementwise_kernelILi2EZZZNS0_68_GLOBAL__N__08176361_30_ActivationHardsigmoidKernel_cu_f5210f67_354627hardsigmoid_backward_kernelERNS_18TensorIteratorBaseEENKUlvE_clEvENKUlvE_clEvEUlddE_St5arrayIPcLm3EEEEviT0_T1_,(.L_x_5839 - _ZN2at6native29vectorized_elementwise_kernelILi2EZZZNS0_68_GLOBAL__N__08176361_30_ActivationHardsigmoidKernel_cu_f5210f67_354627hardsigmoid_backward_kernelERNS_18TensorIteratorBaseEENKUlvE_clEvENKUlvE_clEvEUlddE_St5arrayIPcLm3EEEEviT0_T1_)
        .other          _ZN2at6native29vectorized_elementwise_kernelILi2EZZZNS0_68_GLOBAL__N__08176361_30_ActivationHardsigmoidKernel_cu_f5210f67_354627hardsigmoid_backward_kernelERNS_18TensorIteratorBaseEENKUlvE_clEvENKUlvE_clEvEUlddE_St5arrayIPcLm3EEEEviT0_T1_,@"STO_CUDA_ENTRY STV_DEFAULT"
_ZN2at6native29vectorized_elementwise_kernelILi2EZZZNS0_68_GLOBAL__N__08176361_30_ActivationHardsigmoidKernel_cu_f5210f67_354627hardsigmoid_backward_kernelERNS_18TensorIteratorBaseEENKUlvE_clEvENKUlvE_clEvEUlddE_St5arrayIPcLm3EEEEviT0_T1_:
.text._ZN2at6native29vectorized_elementwise_kernelILi2EZZZNS0_68_GLOBAL__N__08176361_30_ActivationHardsigmoidKernel_cu_f5210f67_354627hardsigmoid_backward_kernelERNS_18TensorIteratorBaseEENKUlvE_clEvENKUlvE_clEvEUlddE_St5arrayIPcLm3EEEEviT0_T1_:
        /* <DEDUP_REMOVED lines=13> */
[----:B------:R-:W3:Y:S01]  /*00d0*/  LDG.E.128 R4, desc[UR4][R36.64] ;  /* 0x0000000424047981 */ /* 0x000ee2000c1e1d00 */
[----:B--2---:R-:W-:-:S03]  /*00e0*/  IMAD.WIDE R2, R0, 0x8, R2 ;  /* 0x0000000800027825 */ /* 0x004fc600078e0202 */
[----:B------:R-:W2:Y:S01]  /*00f0*/  LDG.E.128 R8, desc[UR4][R36.64+0x800] ;  /* 0x0008000424087981 */ /* 0x000ea2000c1e1d00 */
[----:B------:R-:W-:-:S03]  /*0100*/  IMAD.WIDE.U32 R2, R13, 0x10, R2 ;  /* 0x000000100d027825 */ /* 0x000fc600078e0002 */
[----:B------:R-:W4:Y:S04]  /*0110*/  LDG.E.128 R32, desc[UR4][R36.64+0x1800] ;  /* 0x0018000424207981 */ /* 0x000f28000c1e1d00 */
[----:B------:R-:W5:Y:S04]  /*0120*/  LDG.E.128 R16, desc[UR4][R2.64] ;  /* 0x0000000402107981 */ /* 0x000f68000c1e1d00 */
[----:B------:R-:W4:Y:S04]  /*0130*/  LDG.E.128 R12, desc[UR4][R36.64+0x1000] ;  /* 0x00100004240c7981 */ /* 0x000f28000c1e1d00 */
[----:B------:R-:W4:Y:S04]  /*0140*/  LDG.E.128 R24, desc[UR4][R2.64+0x1000] ;  /* 0x0010000402187981 */ /* 0x000f28000c1e1d00 */
[----:B------:R-:W4:Y:S04]  /*0150*/  LDG.E.128 R28, desc[UR4][R2.64+0x1800] ;  /* 0x00180004021c7981 */ /* 0x000f28000c1e1d00 */
[----:B------:R0:W4:Y:S02]  /*0160*/  LDG.E.128 R20, desc[UR4][R2.64+0x800] ;  /* 0x0008000402147981 */ /* 0x000124000c1e1d00 */
[----:B0-----:R-:W0:Y:S01]  /*0170*/  LDC.64 R2, c[0x0][0x240] ;  /* 0x00009000ff027b82 */ /* 0x001e220000000a00 */
[----:B------:R-:W-:Y:S01]  /*0180*/  UMOV UR6, 0x60000000 ;  /* 0x6000000000067882 */ /* 0x000fe20000000000 */
[----:B------:R-:W-:Y:S01]  /*0190*/  UMOV UR7, 0x3fc55555 ;  /* 0x3fc5555500077882 */ /* 0x000fe20000000000 */
[----:B0-----:R-:W-:Y:S01]  /*01a0*/  IMAD.WIDE.U32 R2, R0, 0x8, R2 ;  /* 0x0000000800027825 */ /* 0x001fe200078e0002 */
[----:B---3--:R-:W-:-:S06]  /*01b0*/  DSETP.GEU.AND P2, PT, R4, 3, PT ;  /* 0x400800000400742a */ /* 0x008fcc0003f4e000 */
[----:B------:R-:W-:Y:S01]  /*01c0*/  DSETP.GT.AND P2, PT, R4, -3, !P2 ;  /* 0xc00800000400742a */ /* 0x000fe20005744000 */
[----:B------:R-:W0:Y:S01]  /*01d0*/  S2R R4, SR_TID.X ;  /* 0x0000000000047919 */ /* 0x000e220000002100 */
[----:B------:R-:W-:Y:S02]  /*01e0*/  DSETP.GEU.AND P3, PT, R6, 3, PT ;  /* 0x400800000600742a */ /* 0x000fe40003f6e000 */
[----:B-----5:R-:W-:Y:S02]  /*01f0*/  DMUL R16, R16, UR6 ;  /* 0x0000000610107c28 */ /* 0x020fe40008000000 */
[----:B------:R-:W-:Y:S02]  /*0200*/  DMUL R18, R18, UR6 ;  /* 0x0000000612127c28 */ /* 0x000fe40008000000 */
[----:B--2---:R-:W-:Y:S02]  /*0210*/  DSETP.GEU.AND P4, PT, R8, 3, PT ;  /* 0x400800000800742a */ /* 0x004fe40003f8e000 */
[----:B------:R-:W-:-:S02]  /*0220*/  DSETP.GT.AND P3, PT, R6, -3, !P3 ;  /* 0xc00800000600742a */ /* 0x000fc40005f64000 */
[----:B----4-:R-:W-:Y:S02]  /*0230*/  DSETP.GEU.AND P1, PT, R12, 3, PT ;  /* 0x400800000c00742a */ /* 0x010fe40003f2e000 */
[----:B------:R-:W-:Y:S02]  /*0240*/  DSETP.GEU.AND P0, PT, R14, 3, PT ;  /* 0x400800000e00742a */ /* 0x000fe40003f0e000 */
[----:B------:R-:W-:Y:S02]  /*0250*/  DMUL R24, R24, UR6 ;  /* 0x0000000618187c28 */ /* 0x000fe40008000000 */
[----:B------:R-:W-:Y:S01]  /*0260*/  DMUL R26, R26, UR6 ;  /* 0x000000061a1a7c28 */ /* 0x000fe20008000000 */
[----:B------:R-:W-:Y:S01]  /*0270*/  FSEL R5, R17, RZ, P2 ;  /* 0x000000ff11057208 */ /* 0x000fe20001000000 */
[----:B------:R-:W-:Y:S01]  /*0280*/  DSETP.GT.AND P4, PT, R8, -3, !P4 ;  /* 0xc00800000800742a */ /* 0x000fe20006784000 */
[----:B------:R-:W-:Y:S02]  /*0290*/  FSEL R6, R18, RZ, P3 ;  /* 0x000000ff12067208 */ /* 0x000fe40001800000 */
[----:B------:R-:W-:Y:S01]  /*02a0*/  FSEL R8, R16, RZ, P2 ;  /* 0x000000ff10087208 */ /* 0x000fe20001000000 */
[----:B------:R-:W-:Y:S01]  /*02b0*/  DSETP.GEU.AND P2, PT, R32, 3, PT ;  /* 0x400800002000742a */ /* 0x000fe20003f4e000 */
[----:B------:R-:W-:Y:S01]  /*02c0*/  FSEL R7, R19, RZ, P3 ;  /* 0x000000ff13077208 */ /* 0x000fe20001800000 */
[----:B------:R-:W-:-:S02]  /*02d0*/  DSETP.GEU.AND P5, PT, R10, 3, PT ;  /* 0x400800000a00742a */ /* 0x000fc40003fae000 */
[----:B------:R-:W-:Y:S02]  /*02e0*/  DSETP.GT.AND P1, PT, R12, -3, !P1 ;  /* 0xc00800000c00742a */ /* 0x000fe40004f24000 */
[----:B------:R-:W-:Y:S02]  /*02f0*/  DSETP.GT.AND P0, PT, R14, -3, !P0 ;  /* 0xc00800000e00742a */ /* 0x000fe40004704000 */
[----:B------:R-:W-:Y:S02]  /*0300*/  DSETP.GEU.AND P3, PT, R34, 3, PT ;  /* 0x400800002200742a */ /* 0x000fe40003f6e000 */
[----:B------:R-:W-:Y:S02]  /*0310*/  DMUL R28, R28, UR6 ;  /* 0x000000061c1c7c28 */ /* 0x000fe40008000000 */
[----:B------:R-:W-:Y:S02]  /*0320*/  DMUL R20, R20, UR6 ;  /* 0x0000000614147c28 */ /* 0x000fe40008000000 */
[----:B------:R-:W-:-:S02]  /*0330*/  DMUL R22, R22, UR6 ;  /* 0x0000000616167c28 */ /* 0x000fc40008000000 */
[----:B------:R-:W-:Y:S01]  /*0340*/  DMUL R30, R30, UR6 ;  /* 0x000000061e1e7c28 */ /* 0x000fe20008000000 */
[----:B0-----:R-:W-:Y:S01]  /*0350*/  IMAD.WIDE R2, R4, 0x10, R2 ;  /* 0x0000001004027825 */ /* 0x001fe200078e0202 */
[----:B------:R-:W-:Y:S01]  /*0360*/  DSETP.GT.AND P2, PT, R32, -3, !P2 ;  /* 0xc00800002000742a */ /* 0x000fe20005744000 */
[----:B------:R-:W-:Y:S01]  /*0370*/  FSEL R15, R27, RZ, P0 ;  /* 0x000000ff1b0f7208 */ /* 0x000fe20000000000 */
[----:B------:R-:W-:Y:S01]  /*0380*/  DSETP.GT.AND P5, PT, R10, -3, !P5 ;  /* 0xc00800000a00742a */ /* 0x000fe20006fa4000 */
[----:B------:R-:W-:Y:S01]  /*0390*/  IMAD.MOV.U32 R4, RZ, RZ, R8 ;  /* 0x000000ffff047224 */ /* 0x000fe200078e0008 */
[----:B------:R-:W-:Y:S01]  /*03a0*/  DSETP.GT.AND P3, PT, R34, -3, !P3 ;  /* 0xc00800002200742a */ /* 0x000fe20005f64000 */
[----:B------:R-:W-:Y:S02]  /*03b0*/  FSEL R12, R24, RZ, P1 ;  /* 0x000000ff180c7208 */ /* 0x000fe40000800000 */
[----:B------:R-:W-:Y:S02]  /*03c0*/  FSEL R13, R25, RZ, P1 ;  /* 0x000000ff190d7208 */ /* 0x000fe40000800000 */
[----:B------:R-:W-:Y:S01]  /*03d0*/  FSEL R14, R26, RZ, P0 ;  /* 0x000000ff1a0e7208 */ /* 0x000fe20000000000 */
[----:B------:R0:W-:Y:S01]  /*03e0*/  STG.E.128 desc[UR4][R2.64], R4 ;  /* 0x0000000402007986 */ /* 0x0001e2000c101d04 */
[----:B------:R-:W-:-:S02]  /*03f0*/  FSEL R9, R28, RZ, P2 ;  /* 0x000000ff1c097208 */ /* 0x000fc40001000000 */
[----:B------:R-:W-:Y:S02]  /*0400*/  FSEL R0, R22, RZ, P5 ;  /* 0x000000ff16007208 */ /* 0x000fe40002800000 */
[----:B------:R-:W-:Y:S02]  /*0410*/  FSEL R10, R20, RZ, P4 ;  /* 0x000000ff140a7208 */ /* 0x000fe40002000000 */
[----:B------:R-:W-:Y:S02]  /*0420*/  FSEL R11, R30, RZ, P3 ;  /* 0x000000ff1e0b7208 */ /* 0x000fe40001800000 */
[----:B------:R-:W-:Y:S02]  /*0430*/  FSEL R28, R29, RZ, P2 ;  /* 0x000000ff1d1c7208 */ /* 0x000fe40001000000 */
[----:B------:R-:W-:Y:S01]  /*0440*/  FSEL R30, R31, RZ, P3 ;  /* 0x000000ff1f1e7208 */ /* 0x000fe20001800000 */
[----:B------:R-:W-:Y:S01]  /*0450*/  IMAD.MOV.U32 R22, RZ, RZ, R0 ;  /* 0x000000ffff167224 */ /* 0x000fe200078e0000 */
[----:B0-----:R-:W-:Y:S01]  /*0460*/  MOV R6, R14 ;  /* 0x0000000e00067202 */ /* 0x001fe20000000f00 */
[----:B------:R-:W-:-:S02]  /*0470*/  IMAD.MOV.U32 R7, RZ, RZ, R15 ;  /* 0x000000ffff077224 */ /* 0x000fc400078e000f */
[----:B------:R-:W-:Y:S02]  /*0480*/  IMAD.MOV.U32 R4, RZ, RZ, R12 ;  /* 0x000000ffff047224 */ /* 0x000fe400078e000c */
[----:B------:R-:W-:Y:S01]  /*0490*/  IMAD.MOV.U32 R5, RZ, RZ, R13 ;  /* 0x000000ffff057224 */ /* 0x000fe200078e000d */
[----:B------:R-:W-:Y:S01]  /*04a0*/  FSEL R23, R23, RZ, P5 ;  /* 0x000000ff17177208 */ /* 0x000fe20002800000 */
[----:B------:R-:W-:Y:S01]  /*04b0*/  IMAD.MOV.U32 R20, RZ, RZ, R10 ;  /* 0x000000ffff147224 */ /* 0x000fe200078e000a */
[----:B------:R-:W-:Y:S02]  /*04c0*/  FSEL R21, R21, RZ, P4 ;  /* 0x000000ff15157208 */ /* 0x000fe40002000000 */
[----:B------:R0:W-:Y:S04]  /*04d0*/  STG.E.128 desc[UR4][R2.64+0x1000], R4 ;  /* 0x0010000402007986 */ /* 0x0001e8000c101d04 */
[----:B------:R-:W-:Y:S01]  /*04e0*/  STG.E.128 desc[UR4][R2.64+0x800], R20 ;  /* 0x0008001402007986 */ /* 0x000fe2000c101d04 */
[----:B0-----:R-:W-:Y:S01]  /*04f0*/  IMAD.MOV.U32 R6, RZ, RZ, R11 ;  /* 0x000000ffff067224 */ /* 0x001fe200078e000b */
[----:B------:R-:W-:Y:S01]  /*0500*/  MOV R7, R30 ;  /* 0x0000001e00077202 */ /* 0x000fe20000000f00 */
[----:B------:R-:W-:-:S02]  /*0510*/  IMAD.MOV.U32 R4, RZ, RZ, R9 ;  /* 0x000000ffff047224 */ /* 0x000fc400078e0009 */
[----:B------:R-:W-:-:S05]  /*0520*/  IMAD.MOV.U32 R5, RZ, RZ, R28 ;  /* 0x000000ffff057224 */ /* 0x000fca00078e001c */
[----:B------:R-:W-:Y:S01]  /*0530*/  STG.E.128 desc[UR4][R2.64+0x1800], R4 ;  /* 0x0018000402007986 */ /* 0x000fe2000c101d04 */
[----:B------:R-:W-:Y:S05]  /*0540*/  EXIT ;  /* 0x000000000000794d */ /* 0x000fea0003800000 */
.L_x_3320:
[----:B------:R-:W0:Y:S02]  /*0550*/  S2R R3, SR_TID.X ;  /* 0x0000000000037919 */ /* 0x000e240000002100 */
[----:B0-----:R-:W-:Y:S01]  /*0560*/  ISETP.GE.AND P4, PT, R3, R2, PT ;  /* 0x000000020300720c */ /* 0x001fe20003f86270 */
[----:B------:R-:W-:-:S12]  /*0570*/  IMAD.MOV.U32 R5, RZ, RZ, R3 ;  /* 0x000000ffff057224 */ /* 0x000fd800078e0003 */
[----:B------:R-:W-:Y:S01]  /*0580*/  @!P4 IADD3 R7, R0, R5, RZ ;  /* 0x000000050007c210 */ /* 0x000fe20007ffe0ff */
[----:B------:R-:W-:Y:S01]  /*0590*/  @!P4 VIADD R5, R5, 0x80 ;  /* 0x000000800505c836 */ /* 0x000fe20000000000 */
[----:B------:R-:W0:Y:S04]  /*05a0*/  @!P4 LDC.64 R28, c[0x0][0x248] ;  /* 0x00009200ff1ccb82 */ /* 0x000e280000000a00 */
[----:B------:R-:W-:-:S13]  /*05b0*/  ISETP.GE.AND P0, PT, R5, R2, PT ;  /* 0x000000020500720c */ /* 0x000fda0003f06270 */
[----:B------:R-:W-:Y:S01]  /*05c0*/  @!P0 IMAD.IADD R31, R0, 0x1, R5 ;  /* 0x00000001001f8824 */ /* 0x000fe200078e0205 */
[----:B------:R-:W1:Y:S01]  /*05d0*/  @!P0 LDC.64 R8, c[0x0][0x248] ;  /* 0x00009200ff088b82 */ /* 0x000e620000000a00 */
[----:B------:R-:W-:-:S05]  /*05e0*/  @!P0 VIADD R5, R5, 0x80 ;  /* 0x0000008005058836 */ /* 0x000fca0000000000 */
[-C--:B------:R-:W-:Y:S01]  /*05f0*/  ISETP.GE.AND P6, PT, R5, R2.reuse, PT ;  /* 0x000000020500720c */ /* 0x080fe20003fc6270 */
[----:B0-----:R-:W-:Y:S01]  /*0600*/  @!P4 IMAD.WIDE.U32 R28, R7, 0x8, R28 ;  /* 0x00000008071cc825 */ /* 0x001fe200078e001c */
[----:B------:R-:W0:Y:S05]  /*0610*/  @!P0 LDC.64 R24, c[0x0][0x250] ;  /* 0x00009400ff188b82 */ /* 0x000e2a0000000a00 */
[----:B------:R-:W2:Y:S06]  /*0620*/  @!P4 LDG.E.64 R28, desc[UR4][R28.64] ;  /* 0x000000041c1cc981 */ /* 0x000eac000c1e1b00 */
[----:B------:R-:W-:Y:S01]  /*0630*/  @!P6 IADD3 R33, R0, R5, RZ ;  /* 0x000000050021e210 */ /* 0x000fe20007ffe0ff */
[----:B------:R-:W-:Y:S01]  /*0640*/  @!P6 VIADD R5, R5, 0x80 ;  /* 0x000000800505e836 */ /* 0x000fe20000000000 */
[----:B------:R-:W3:Y:S04]  /*0650*/  @!P6 LDC.64 R12, c[0x0][0x248] ;  /* 0x00009200ff0ceb82 */ /* 0x000ee80000000a00 */
[----:B------:R-:W-:-:S13]  /*0660*/  ISETP.GE.AND P1, PT, R5, R2, PT ;  /* 0x000000020500720c */ /* 0x000fda0003f26270 */
[----:B------:R-:W-:Y:S01]  /*0670*/  @!P1 IMAD.IADD R32, R0, 0x1, R5 ;  /* 0x0000000100209824 */ /* 0x000fe200078e0205 */
[----:B------:R-:W4:Y:S01]  /*0680*/  @!P1 LDC.64 R10, c[0x0][0x248] ;  /* 0x00009200ff0a9b82 */ /* 0x000f220000000a00 */
[----:B------:R-:W-:-:S05]  /*0690*/  @!P1 VIADD R5, R5, 0x80 ;  /* 0x0000008005059836 */ /* 0x000fca0000000000 */
[----:B------:R-:W-:-:S13]  /*06a0*/  ISETP.GE.AND P2, PT, R5, R2, PT ;  /* 0x000000020500720c */ /* 0x000fda0003f46270 */
[----:B------:R-:W-:Y:S01]  /*06b0*/  @!P2 IADD3 R6, R0, R5, RZ ;  /* 0x000000050006a210 */ /* 0x000fe20007ffe0ff */
[----:B------:R-:W-:Y:S01]  /*06c0*/  @!P2 VIADD R5, R5, 0x80 ;  /* 0x000000800505a836 */ /* 0x000fe20000000000 */
[----:B------:R-:W5:Y:S04]  /*06d0*/  @!P2 LDC.64 R16, c[0x0][0x248] ;  /* 0x00009200ff10ab82 */ /* 0x000f680000000a00 */
[----:B------:R-:W-:Y:S01]  /*06e0*/  ISETP.GE.AND P3, PT, R5, R2, PT ;  /* 0x000000020500720c */ /* 0x000fe20003f66270 */
[----:B-1----:R-:W-:-:S04]  /*06f0*/  @!P0 IMAD.WIDE.U32 R14, R31, 0x8, R8 ;  /* 0x000000081f0e8825 */ /* 0x002fc800078e0008 */
[----:B---3--:R-:W-:Y:S02]  /*0700*/  @!P6 IMAD.WIDE.U32 R8, R33, 0x8, R12 ;  /* 0x000000082108e825 */ /* 0x008fe400078e000c */
[----:B------:R-:W3:Y:S02]  /*0710*/  @!P0 LDG.E.64 R14, desc[UR4][R14.64] ;  /* 0x000000040e0e8981 */ /* 0x000ee4000c1e1b00 */
[----:B----4-:R-:W-:Y:S02]  /*0720*/  @!P1 IMAD.WIDE.U32 R10, R32, 0x8, R10 ;  /* 0x00000008200a9825 */ /* 0x010fe400078e000a */
[----:B------:R-:W4:Y:S02]  /*0730*/  @!P6 LDG.E.64 R8, desc[UR4][R8.64] ;  /* 0x000000040808e981 */ /* 0x000f24000c1e1b00 */
[----:B------:R-:W1:Y:S02]  /*0740*/  @!P3 LDC.64 R12, c[0x0][0x248] ;  /* 0x00009200ff0cbb82 */ /* 0x000e640000000a00 */
[----:B------:R-:W4:Y:S01]  /*0750*/  @!P1 LDG.E.64 R10, desc[UR4][R10.64] ;  /* 0x000000040a0a9981 */ /* 0x000f22000c1e1b00 */
[----:B------:R-:W-:-:S02]  /*0760*/  @!P3 IMAD.IADD R4, R0, 0x1, R5 ;  /* 0x000000010004b824 */ /* 0x000fc400078e0205 */
[----:B-----5:R-:W-:-:S03]  /*0770*/  @!P2 IMAD.WIDE.U32 R18, R6, 0x8, R16 ;  /* 0x000000080612a825 */ /* 0x020fc600078e0010 */
[----:B------:R-:W5:Y:S03]  /*0780*/  @!P4 LDC.64 R16, c[0x0][0x250] ;  /* 0x00009400ff10cb82 */ /* 0x000f660000000a00 */
[----:B------:R-:W4:Y:S01]  /*0790*/  @!P2 LDG.E.64 R18, desc[UR4][R18.64] ;  /* 0x000000041212a981 */ /* 0x000f22000c1e1b00 */
[----:B-1----:R-:W-:-:S06]  /*07a0*/  @!P3 IMAD.WIDE.U32 R12, R4, 0x8, R12 ;  /* 0x00000008040cb825 */ /* 0x002fcc00078e000c */
[----:B------:R-:W4:Y:S01]  /*07b0*/  @!P3 LDG.E.64 R12, desc[UR4][R12.64] ;  /* 0x000000040c0cb981 */ /* 0x000f22000c1e1b00 */
[----:B------:R-:W-:-:S05]  /*07c0*/  @!P3 VIADD R5, R5, 0x80 ;  /* 0x000000800505b836 */ /* 0x000fca0000000000 */
[----:B------:R-:W-:-:S13]  /*07d0*/  ISETP.GE.AND P5, PT, R5, R2, PT ;  /* 0x000000020500720c */ /* 0x000fda0003fa6270 */
[----:B------:R-:W1:Y:S01]  /*07e0*/  @!P5 LDC.64 R20, c[0x0][0x248] ;  /* 0x00009200ff14db82 */ /* 0x000e620000000a00 */
[----:B-----5:R-:W-:Y:S01]  /*07f0*/  @!P4 IMAD.WIDE.U32 R34, R7, 0x8, R16 ;  /* 0x000000080722c825 */ /* 0x020fe200078e0010 */
[----:B------:R-:W-:Y:S02]  /*0800*/  CS2R R16, SRZ ;  /* 0x0000000000107805 */ /* 0x000fe4000001ff00 */
[----:B------:R-:W-:-:S04]  /*0810*/  @!P5 IADD3 R7, R0, R5, RZ ;  /* 0x000000050007d210 */ /* 0x000fc80007ffe0ff */
[----:B------:R5:W4:Y:S01]  /*0820*/  @!P4 LDG.E.64 R16, desc[UR4][R34.64] ;  /* 0x000000042210c981 */ /* 0x000b22000c1e1b00 */
[----:B-1----:R-:W-:-:S06]  /*0830*/  @!P5 IMAD.WIDE.U32 R20, R7, 0x8, R20 ;  /* 0x000000080714d825 */ /* 0x002fcc00078e0014 */
[----:B------:R-:W4:Y:S01]  /*0840*/  @!P5 LDG.E.64 R20, desc[UR4][R20.64] ;  /* 0x000000041414d981 */ /* 0x000f22000c1e1b00 */
[----:B------:R-:W-:Y:S02]  /*0850*/  @!P4 IMAD.MOV.U32 R26, RZ, RZ, 0x60000000 ;  /* 0x60000000ff1ac424 */ /* 0x000fe400078e00ff */
[----:B------:R-:W-:Y:S02]  /*0860*/  @!P4 IMAD.MOV.U32 R27, RZ, RZ, 0x3fc55555 ;  /* 0x3fc55555ff1bc424 */ /* 0x000fe400078e00ff */
[----:B0-----:R-:W-:Y:S01]  /*0870*/  @!P0 IMAD.WIDE.U32 R24, R31, 0x8, R24 ;  /* 0x000000081f188825 */ /* 0x001fe200078e0018 */
[----:B------:R-:W-:-:S03]  /*0880*/  @!P0 MOV R31, 0x3fc55555 ;  /* 0x3fc55555001f8802 */ /* 0x000fc60000000f00 */
[----:B------:R-:W-:Y:S01]  /*0890*/  @!P0 IMAD.MOV.U32 R30, RZ, RZ, 0x60000000 ;  /* 0x60000000ff1e8424 */ /* 0x000fe200078e00ff */
[----:B------:R-:W-:Y:S02]  /*08a0*/  CS2R R22, SRZ ;  /* 0x0000000000167805 */ /* 0x000fe4000001ff00 */
[----:B-----5:R-:W-:Y:S01]  /*08b0*/  CS2R R34, SRZ ;  /* 0x0000000000227805 */ /* 0x020fe2000001ff00 */
[----:B------:R-:W-:Y:S01]  /*08c0*/  @!P5 VIADD R5, R5, 0x80 ;  /* 0x000000800505d836 */ /* 0x000fe20000000000 */
[----:B--2---:R-:W-:Y:S01]  /*08d0*/  @!P4 DMUL R22, R28, R26 ;  /* 0x0000001a1c16c228 */ /* 0x004fe20000000000 */
[----:B------:R-:W-:Y:S01]  /*08e0*/  CS2R R28, SRZ ;  /* 0x00000000001c7805 */ /* 0x000fe2000001ff00 */
[----:B---3--:R-:W-:Y:S01]  /*08f0*/  @!P0 DMUL R28, R14, R30 ;  /* 0x0000001e0e1c8228 */ /* 0x008fe20000000000 */
[----:B------:R-:W-:Y:S02]  /*0900*/  @!P6 IMAD.MOV.U32 R30, RZ, RZ, 0x60000000 ;  /* 0x60000000ff1ee424 */ /* 0x000fe400078e00ff */
[----:B------:R-:W-:Y:S01]  /*0910*/  @!P6 IMAD.MOV.U32 R31, RZ, RZ, 0x3fc55555 ;  /* 0x3fc55555ff1fe424 */ /* 0x000fe200078e00ff */
[----:B------:R-:W-:-:S05]  /*0920*/  CS2R R14, SRZ ;  /* 0x00000000000e7805 */ /* 0x000fca000001ff00 */
[----:B----4-:R-:W-:Y:S01]  /*0930*/  @!P6 DMUL R14, R8, R30 ;  /* 0x0000001e080ee228 */ /* 0x010fe20000000000 */
[----:B------:R-:W-:Y:S01]  /*0940*/  @!P1 IMAD.MOV.U32 R30, RZ, RZ, 0x60000000 ;  /* 0x60000000ff1e9424 */ /* 0x000fe200078e00ff */
[----:B------:R-:W-:Y:S02]  /*0950*/  @!P1 MOV R31, 0x3fc55555 ;  /* 0x3fc55555001f9802 */ /* 0x000fe40000000f00 */
[----:B------:R-:W-:-:S04]  /*0960*/  CS2R R8, SRZ ;  /* 0x0000000000087805 */ /* 0x000fc8000001ff00 */
[----:B------:R-:W-:Y:S01]  /*0970*/  @!P1 DMUL R8, R10, R30 ;  /* 0x0000001e0a089228 */ /* 0x000fe20000000000 */
[----:B------:R-:W-:Y:S01]  /*0980*/  @!P2 IMAD.MOV.U32 R10, RZ, RZ, 0x60000000 ;  /* 0x60000000ff0aa424 */ /* 0x000fe200078e00ff */
[----:B------:R-:W0:Y:S01]  /*0990*/  @!P6 LDC.64 R30, c[0x0][0x250] ;  /* 0x00009400ff1eeb82 */ /* 0x000e220000000a00 */
[----:B------:R-:W-:-:S06]  /*09a0*/  @!P2 IMAD.MOV.U32 R11, RZ, RZ, 0x3fc55555 ;  /* 0x3fc55555ff0ba424 */ /* 0x000fcc00078e00ff */
[----:B------:R-:W-:Y:S01]  /*09b0*/  @!P2 DMUL R34, R18, R10 ;  /* 0x0000000a1222a228 */ /* 0x000fe20000000000 */
[----:B------:R-:W-:Y:S01]  /*09c0*/  @!P3 IMAD.MOV.U32 R10, RZ, RZ, 0x60000000 ;  /* 0x60000000ff0ab424 */ /* 0x000fe200078e00ff */
[----:B------:R-:W-:Y:S02]  /*09d0*/  @!P3 MOV R11, 0x3fc55555 ;  /* 0x3fc55555000bb802 */ /* 0x000fe40000000f00 */
[----:B------:R-:W-:-:S04]  /*09e0*/  CS2R R18, SRZ ;  /* 0x0000000000127805 */ /* 0x000fc8000001ff00 */
[----:B------:R-:W-:Y:S01]  /*09f0*/  @!P3 DMUL R18, R12, R10 ;  /* 0x0000000a0c12b228 */ /* 0x000fe20000000000 */
[----:B------:R-:W1:Y:S01]  /*0a00*/  @!P1 LDC.64 R10, c[0x0][0x250] ;  /* 0x00009400ff0a9b82 */ /* 0x000e620000000a00 */
[----:B0-----:R-:W-:-:S07]  /*0a10*/  @!P6 IMAD.WIDE.U32 R36, R33, 0x8, R30 ;  /* 0x000000082124e825 */ /* 0x001fce00078e001e */
[----:B------:R-:W0:Y:S01]  /*0a20*/  @!P2 LDC.64 R12, c[0x0][0x250] ;  /* 0x00009400ff0cab82 */ /* 0x000e220000000a00 */
[----:B------:R-:W-:Y:S01]  /*0a30*/  CS2R R26, SRZ ;  /* 0x00000000001a7805 */ /* 0x000fe2000001ff00 */
[----:B-1----:R-:W-:-:S05]  /*0a40*/  @!P1 IMAD.WIDE.U32 R32, R32, 0x8, R10 ;  /* 0x0000000820209825 */ /* 0x002fca00078e000a */
[----:B------:R1:W2:Y:S01]  /*0a50*/  @!P0 LDG.E.64 R26, desc[UR4][R24.64] ;  /* 0x00000004181a8981 */ /* 0x0002a2000c1e1b00 */
[----:B------:R-:W3:Y:S01]  /*0a60*/  @!P5 LDC.64 R10, c[0x0][0x250] ;  /* 0x00009400ff0adb82 */ /* 0x000ee20000000a00 */
[----:B------:R-:W-:Y:S01]  /*0a70*/  CS2R R30, SRZ ;  /* 0x00000000001e7805 */ /* 0x000fe2000001ff00 */
[----:B0-----:R-:W-:-:S05]  /*0a80*/  @!P2 IMAD.WIDE.U32 R12, R6, 0x8, R12 ;  /* 0x00000008060ca825 */ /* 0x001fca00078e000c */
[----:B------:R-:W4:Y:S01]  /*0a90*/  @!P1 LDG.E.64 R30, desc[UR4][R32.64] ;  /* 0x00000004201e9981 */ /* 0x000f22000c1e1b00 */
[----:B-1----:R-:W-:Y:S02]  /*0aa0*/  CS2R R24, SRZ ;  /* 0x0000000000187805 */ /* 0x002fe4000001ff00 */
[----:B------:R-:W-:-:S04]  /*0ab0*/  ISETP.GE.AND P1, PT, R5, R2, PT ;  /* 0x000000020500720c */ /* 0x000fc80003f26270 */
[----:B------:R0:W5:Y:S01]  /*0ac0*/  @!P6 LDG.E.64 R24, desc[UR4][R36.64] ;  /* 0x000000042418e981 */ /* 0x000162000c1e1b00 */
[----:B------:R-:W-:Y:S01]  /*0ad0*/  DSETP.GEU.AND P0, PT, R16, 3, PT ;  /* 0x400800001000742a */ /* 0x000fe20003f0e000 */
[----:B0-----:R-:W-:Y:S01]  /*0ae0*/  CS2R R36, SRZ ;  /* 0x0000000000247805 */ /* 0x001fe2000001ff00 */
[----:B---3--:R-:W-:Y:S01]  /*0af0*/  @!P5 IMAD.WIDE.U32 R10, R7, 0x8, R10 ;  /* 0x00000008070ad825 */ /* 0x008fe200078e000a */
[----:B------:R-:W-:-:S04]  /*0b00*/  CS2R R6, SRZ ;  /* 0x0000000000067805 */ /* 0x000fc8000001ff00 */
[----:B------:R0:W3:Y:S01]  /*0b10*/  @!P2 LDG.E.64 R36, desc[UR4][R12.64] ;  /* 0x000000040c24a981 */ /* 0x0000e2000c1e1b00 */
[----:B------:R-:W-:Y:S01]  /*0b20*/  DSETP.GT.AND P0, PT, R16, -3, !P0 ;  /* 0xc00800001000742a */ /* 0x000fe20004704000 */
[----:B------:R-:W1:Y:S02]  /*0b30*/  @!P3 LDC.64 R16, c[0x0][0x250] ;  /* 0x00009400ff10bb82 */ /* 0x000e640000000a00 */
[----:B------:R0:W5:Y:S02]  /*0b40*/  @!P5 LDG.E.64 R6, desc[UR4][R10.64] ;  /* 0x000000040a06d981 */ /* 0x000164000c1e1b00 */
[----:B0-----:R-:W-:Y:S02]  /*0b50*/  @!P5 IMAD.MOV.U32 R12, RZ, RZ, 0x60000000 ;  /* 0x60000000ff0cd424 */ /* 0x001fe400078e00ff */
[----:B------:R-:W-:Y:S01]  /*0b60*/  @!P5 IMAD.MOV.U32 R13, RZ, RZ, 0x3fc55555 ;  /* 0x3fc55555ff0dd424 */ /* 0x000fe200078e00ff */
[----:B------:R-:W-:-:S05]  /*0b70*/  CS2R R10, SRZ ;  /* 0x00000000000a7805 */ /* 0x000fca000001ff00 */
[----:B------:R-:W-:Y:S01]  /*0b80*/  @!P5 DMUL R10, R20, R12 ;  /* 0x0000000c140ad228 */ /* 0x000fe20000000000 */
[----:B------:R-:W0:Y:S01]  /*0b90*/  @!P1 LDC.64 R12, c[0x0][0x248] ;  /* 0x00009200ff0c9b82 */ /* 0x000e220000000a00 */
[----:B------:R-:W-:Y:S01]  /*0ba0*/  @!P1 IADD3 R21, R0, R5, RZ ;  /* 0x0000000500159210 */ /* 0x000fe20007ffe0ff */
[----:B-1----:R-:W-:-:S04]  /*0bb0*/  @!P3 IMAD.WIDE.U32 R32, R4, 0x8, R16 ;  /* 0x000000080420b825 */ /* 0x002fc800078e0010 */
[----:B0-----:R-:W-:Y:S02]  /*0bc0*/  @!P1 IMAD.WIDE.U32 R4, R21, 0x8, R12 ;  /* 0x0000000815049825 */ /* 0x001fe400078e000c */
[----:B------:R-:W0:Y:S04]  /*0bd0*/  @!P1 LDC.64 R12, c[0x0][0x250] ;  /* 0x00009400ff0c9b82 */ /* 0x000e280000000a00 */
[----:B------:R-:W5:Y:S01]  /*0be0*/  @!P1 LDG.E.64 R4, desc[UR4][R4.64] ;  /* 0x0000000404049981 */ /* 0x000f62000c1e1b00 */
[----:B------:R-:W-:-:S06]  /*0bf0*/  CS2R R16, SRZ ;  /* 0x0000000000107805 */ /* 0x000fcc000001ff00 */
[----:B------:R1:W5:Y:S01]  /*0c00*/  @!P3 LDG.E.64 R16, desc[UR4][R32.64] ;  /* 0x000000042010b981 */ /* 0x000362000c1e1b00 */
[----:B0-----:R-:W-:Y:S01]  /*0c10*/  @!P1 IMAD.WIDE.U32 R12, R21, 0x8, R12 ;  /* 0x00000008150c9825 */ /* 0x001fe200078e000c */
[----:B------:R-:W-:-:S06]  /*0c20*/  CS2R R20, SRZ ;  /* 0x0000000000147805 */ /* 0x000fcc000001ff00 */
[----:B------:R0:W5:Y:S01]  /*0c30*/  @!P1 LDG.E.64 R20, desc[UR4][R12.64] ;  /* 0x000000040c149981 */ /* 0x000162000c1e1b00 */
[----:B-1----:R-:W-:Y:S01]  /*0c40*/  CS2R R32, SRZ ;  /* 0x0000000000207805 */ /* 0x002fe2000001ff00 */
[----:B0-----:R-:W-:Y:S02]  /*0c50*/  @!P1 IMAD.MOV.U32 R12, RZ, RZ, 0x60000000 ;  /* 0x60000000ff0c9424 */ /* 0x001fe400078e00ff */
[----:B------:R-:W-:Y:S01]  /*0c60*/  @!P1 IMAD.MOV.U32 R13, RZ, RZ, 0x3fc55555 ;  /* 0x3fc55555ff0d9424 */ /* 0x000fe200078e00ff */
[----:B------:R-:W-:Y:S02]  /*0c70*/  FSEL R22, R22, RZ, P0 ;  /* 0x000000ff16167208 */ /* 0x000fe40000000000 */
[----:B------:R-:W-:Y:S01]  /*0c80*/  FSEL R23, R23, RZ, P0 ;  /* 0x000000ff17177208 */ /* 0x000fe20000000000 */
[----:B------:R-:W-:Y:S04]  /*0c90*/  BSSY B0, `(.L_x_3321) ;  /* 0x0000050000007945 */ /* 0x000fe80003800000 */
[----:B------:R-:W-:Y:S01]  /*0ca0*/  BSSY B1, `(.L_x_3322) ;  /* 0x0000048000017945 */ /* 0x000fe20003800000 */
[----:B--2---:R-:W-:-:S06]  /*0cb0*/  DSETP.GEU.AND P0, PT, R26, 3, PT ;  /* 0x400800001a00742a */ /* 0x004fcc0003f0e000 */
[----:B------:R-:W-:Y:S02]  /*0cc0*/  DSETP.GT.AND P0, PT, R26, -3, !P0 ;  /* 0xc00800001a00742a */ /* 0x000fe40004704000 */
[----:B----4-:R-:W-:-:S06]  /*0cd0*/  DSETP.GEU.AND P2, PT, R30, 3, PT ;  /* 0x400800001e00742a */ /* 0x010fcc0003f4e000 */
[----:B------:R-:W-:Y:S02]  /*0ce0*/  DSETP.GT.AND P2, PT, R30, -3, !P2 ;  /* 0xc00800001e00742a */ /* 0x000fe40005744000 */
[----:B---3--:R-:W-:-:S06]  /*0cf0*/  DSETP.GEU.AND P3, PT, R36, 3, PT ;  /* 0x400800002400742a */ /* 0x008fcc0003f6e000 */
[----:B------:R-:W-:Y:S02]  /*0d00*/  DSETP.GT.AND P3, PT, R36, -3, !P3 ;  /* 0xc00800002400742a */ /* 0x000fe40005f64000 */
[----:B-----5:R-:W-:Y:S01]  /*0d10*/  @!P1 DMUL R32, R4, R12 ;  /* 0x0000000c04209228 */ /* 0x020fe20000000000 */
[----:B------:R-:W0:Y:S01]  /*0d20*/  @!P4 LDC.64 R4, c[0x0][0x240] ;  /* 0x00009000ff04cb82 */ /* 0x000e220000000a00 */
[----:B------:R-:W-:-:S06]  /*0d30*/  DSETP.GEU.AND P1, PT, R24, 3, PT ;  /* 0x400800001800742a */ /* 0x000fcc0003f2e000 */
[----:B------:R-:W-:Y:S01]  /*0d40*/  DSETP.GT.AND P1, PT, R24, -3, !P1 ;  /* 0xc00800001800742a */ /* 0x000fe20004f24000 */
[----:B------:R-:W-:Y:S01]  /*0d50*/  @!P4 IADD3 R25, R0, R3, RZ ;  /* 0x000000030019c210 */ /* 0x000fe20007ffe0ff */
[----:B------:R-:W-:-:S04]  /*0d60*/  VIADD R12, R3, 0x80 ;  /* 0x00000080030c7836 */ /* 0x000fc80000000000 */
[----:B------:R-:W-:Y:S02]  /*0d70*/  @!P4 IMAD.MOV.U32 R3, RZ, RZ, R12 ;  /* 0x000000ffff03c224 */ /* 0x000fe400078e000c */
[----:B0-----:R-:W-:-:S05]  /*0d80*/  @!P4 IMAD.WIDE.U32 R24, R25, 0x8, R4 ;  /* 0x000000081918c825 */ /* 0x001fca00078e0004 */
[----:B------:R0:W-:Y:S01]  /*0d90*/  @!P4 STG.E.64 desc[UR4][R24.64], R22 ;  /* 0x000000161800c986 */ /* 0x0001e2000c101b04 */
[----:B------:R-:W-:Y:S01]  /*0da0*/  DSETP.GEU.AND P4, PT, R6, 3, PT ;  /* 0x400800000600742a */ /* 0x000fe20003f8e000 */
[----:B------:R-:W-:Y:S01]  /*0db0*/  FSEL R12, R14, RZ, P1 ;  /* 0x000000ff0e0c7208 */ /* 0x000fe20000800000 */
[----:B------:R-:W-:Y:S01]  /*0dc0*/  DSETP.GEU.AND P5, PT, R16, 3, PT ;  /* 0x400800001000742a */ /* 0x000fe20003fae000 */
[----:B------:R-:W-:-:S03]  /*0dd0*/  FSEL R13, R15, RZ, P1 ;  /* 0x000000ff0f0d7208 */ /* 0x000fc60000800000 */
[----:B------:R-:W-:Y:S01]  /*0de0*/  DSETP.GT.AND P1, PT, R6, -3, !P4 ;  /* 0xc00800000600742a */ /* 0x000fe20006724000 */
[----:B------:R-:W-:Y:S02]  /*0df0*/  FSEL R6, R34, RZ, P3 ;  /* 0x000000ff22067208 */ /* 0x000fe40001800000 */
[----:B------:R-:W-:Y:S02]  /*0e00*/  FSEL R7, R35, RZ, P3 ;  /* 0x000000ff23077208 */ /* 0x000fe40001800000 */
[----:B------:R-:W-:Y:S02]  /*0e10*/  ISETP.GE.AND P3, PT, R3, R2, PT ;  /* 0x000000020300720c */ /* 0x000fe40003f66270 */
[----:B------:R-:W-:Y:S02]  /*0e20*/  FSEL R4, R28, RZ, P0 ;  /* 0x000000ff1c047208 */ /* 0x000fe40000000000 */
[----:B------:R-:W-:Y:S01]  /*0e30*/  FSEL R5, R29, RZ, P0 ;  /* 0x000000ff1d057208 */ /* 0x000fe20000000000 */
[----:B------:R-:W-:-:S02]  /*0e40*/  DSETP.GT.AND P0, PT, R16, -3, !P5 ;  /* 0xc00800001000742a */ /* 0x000fc40006f04000 */
[----:B------:R-:W-:Y:S01]  /*0e50*/  DSETP.GEU.AND P5, PT, R20, 3, PT ;  /* 0x400800001400742a */ /* 0x000fe20003fae000 */
[----:B------:R-:W-:Y:S02]  /*0e60*/  FSEL R8, R8, RZ, P2 ;  /* 0x000000ff08087208 */ /* 0x000fe40001000000 */
[----:B------:R-:W-:-:S03]  /*0e70*/  FSEL R9, R9, RZ, P2 ;  /* 0x000000ff09097208 */ /* 0x000fc60001000000 */
[----:B------:R-:W-:Y:S01]  /*0e80*/  DSETP.GT.AND P2, PT, R20, -3, !P5 ;  /* 0xc00800001400742a */ /* 0x000fe20006f44000 */
[----:B------:R-:W-:Y:S02]  /*0e90*/  FSEL R16, R10, RZ, P1 ;  /* 0x000000ff0a107208 */ /* 0x000fe40000800000 */
[----:B------:R-:W-:Y:S02]  /*0ea0*/  FSEL R17, R11, RZ, P1 ;  /* 0x000000ff0b117208 */ /* 0x000fe40000800000 */
[----:B------:R-:W-:Y:S02]  /*0eb0*/  FSEL R14, R18, RZ, P0 ;  /* 0x000000ff120e7208 */ /* 0x000fe40000000000 */
        /* <DEDUP_REMOVED lines=9> */
[----:B------:R0:W-:Y:S07]  /*0f50*/  STG.E.64 desc[UR4][R18.64], R4 ;  /* 0x0000000412007986 */ /* 0x0001ee000c101b04 */
[----:B------:R-:W-:Y:S05]  /*0f60*/  @P0 BRA `(.L_x_3324) ;  /* 0x0000000000300947 */ /* 0x000fea0003800000 */
[----:B0-----:R-:W0:Y:S01]  /*0f70*/  LDC.64 R4, c[0x0][0x240] ;  /* 0x00009000ff047b82 */ /* 0x001e220000000a00 */
[----:B------:R-:W-:Y:S01]  /*0f80*/  IADD3 R19, R0, R3, RZ ;  /* 0x0000000300137210 */ /* 0x000fe20007ffe0ff */
[----:B------:R-:W-:-:S04]  /*0f90*/  VIADD R3, R3, 0x80 ;  /* 0x0000008003037836 */ /* 0x000fc80000000000 */
[----:B0-----:R-:W-:-:S05]  /*0fa0*/  IMAD.WIDE.U32 R4, R19, 0x8, R4 ;  /* 0x0000000813047825 */ /* 0x001fca00078e0004 */
[----:B------:R0:W-:Y:S02]  /*0fb0*/  STG.E.64 desc[UR4][R4.64], R12 ;  /* 0x0000000c04007986 */ /* 0x0001e4000c101b04 */
.L_x_3323:
[----:B------:R-:W-:-:S13]  /*0fc0*/  ISETP.GE.AND P0, PT, R3, R2, PT ;  /* 0x000000020300720c */ /* 0x000fda0003f06270 */
[----:B------:R-:W-:Y:S05]  /*0fd0*/  @P0 BRA `(.L_x_3325) ;  /* 0x0000000000300947 */ /* 0x000fea0003800000 */
[----:B0-----:R-:W0:Y:S01]  /*0fe0*/  LDC.64 R4, c[0x0][0x240] ;  /* 0x00009000ff047b82 */ /* 0x001e220000000a00 */
[----:B------:R-:W-:Y:S02]  /*0ff0*/  IMAD.IADD R13, R0, 0x1, R3 ;  /* 0x00000001000d7824 */ /* 0x000fe400078e0203 */
[----:B------:R-:W-:Y:S02]  /*1000*/  VIADD R3, R3, 0x80 ;  /* 0x0000008003037836 */ /* 0x000fe40000000000 */
[----:B0-----:R-:W-:-:S05]  /*1010*/  IMAD.WIDE.U32 R4, R13, 0x8, R4 ;  /* 0x000000080d047825 */ /* 0x001fca00078e0004 */
[----:B------:R1:W-:Y:S02]  /*1020*/  STG.E.64 desc[UR4][R4.64], R8 ;  /* 0x0000000804007986 */ /* 0x0003e4000c101b04 */
.L_x_3324:
[----:B------:R-:W-:-:S13]  /*1030*/  ISETP.GE.AND P0, PT, R3, R2, PT ;  /* 0x000000020300720c */ /* 0x000fda0003f06270 */
[----:B------:R-:W-:Y:S05]  /*1040*/  @P0 BRA `(.L_x_3326) ;  /* 0x0000000000340947 */ /* 0x000fea0003800000 */
[----:B01----:R-:W0:Y:S01]  /*1050*/  LDC.64 R4, c[0x0][0x240] ;  /* 0x00009000ff047b82 */ /* 0x003e220000000a00 */
[----:B------:R-:W-:Y:S01]  /*1060*/  IADD3 R9, R0, R3, RZ ;  /* 0x0000000300097210 */ /* 0x000fe20007ffe0ff */
[----:B------:R-:W-:-:S04]  /*1070*/  VIADD R3, R3, 0x80 ;  /* 0x0000008003037836 */ /* 0x000fc80000000000 */
[----:B0-----:R-:W-:-:S05]  /*1080*/  IMAD.WIDE.U32 R4, R9, 0x8, R4 ;  /* 0x0000000809047825 */ /* 0x001fca00078e0004 */
[----:B------:R1:W-:Y:S02]  /*1090*/  STG.E.64 desc[UR4][R4.64], R6 ;  /* 0x0000000604007986 */ /* 0x0003e4000c101b04 */
.L_x_3325:
[----:B------:R-:W-:-:S13]  /*10a0*/  ISETP.GE.AND P0, PT, R3, R2, PT ;  /* 0x000000020300720c */ /* 0x000fda0003f06270 */
[----:B------:R-:W-:Y:S05]  /*10b0*/  @P0 BREAK B1 ;  /* 0x0000000000010942 */ /* 0x000fea0003800000 */
[----:B------:R-:W-:Y:S05]  /*10c0*/  @P0 BRA `(.L_x_3327) ;  /* 0x0000000000300947 */ /* 0x000fea0003800000 */
[----:B01----:R-:W0:Y:S01]  /*10d0*/  LDC.64 R4, c[0x0][0x240] ;  /* 0x00009000ff047b82 */ /* 0x003e220000000a00 */
[----:B------:R-:W-:Y:S02]  /*10e0*/  IMAD.IADD R7, R0, 0x1, R3 ;  /* 0x0000000100077824 */ /* 0x000fe400078e0203 */
[----:B------:R-:W-:Y:S02]  /*10f0*/  VIADD R3, R3, 0x80 ;  /* 0x0000008003037836 */ /* 0x000fe40000000000 */
[----:B0-----:R-:W-:-:S05]  /*1100*/  IMAD.WIDE.U32 R4, R7, 0x8, R4 ;  /* 0x0000000807047825 */ /* 0x001fca00078e0004 */
[----:B------:R2:W-:Y:S02]  /*1110*/  STG.E.64 desc[UR4][R4.64], R14 ;  /* 0x0000000e04007986 */ /* 0x0005e4000c101b04 */
.L_x_3326:
[----:B------:R-:W-:Y:S05]  /*1120*/  BSYNC B1 ;  /* 0x0000000000017941 */ /* 0x000fea0003800000 */
.L_x_3322:
[----:B------:R-:W-:-:S13]  /*1130*/  ISETP.GE.AND P0, PT, R3, R2, PT ;  /* 0x000000020300720c */ /* 0x000fda0003f06270 */
[----:B012---:R-:W0:Y:S01]  /*1140*/  @!P0 LDC.64 R4, c[0x0][0x240] ;  /* 0x00009000ff048b82 */ /* 0x007e220000000a00 */
[----:B------:R-:W-:Y:S01]  /*1150*/  @!P0 IADD3 R7, R0, R3, RZ ;  /* 0x0000000300078210 */ /* 0x000fe20007ffe0ff */
[----:B------:R-:W-:-:S04]  /*1160*/  @!P0 VIADD R3, R3, 0x80 ;  /* 0x0000008003038836 */ /* 0x000fc80000000000 */
[----:B0-----:R-:W-:-:S05]  /*1170*/  @!P0 IMAD.WIDE.U32 R4, R7, 0x8, R4 ;  /* 0x0000000807048825 */ /* 0x001fca00078e0004 */
[----:B------:R2:W-:Y:S02]  /*1180*/  @!P0 STG.E.64 desc[UR4][R4.64], R16 ;  /* 0x0000001004008986 */ /* 0x0005e4000c101b04 */
.L_x_3327:
[----:B------:R-:W-:Y:S05]  /*1190*/  BSYNC B0 ;  /* 0x0000000000007941 */ /* 0x000fea0003800000 */
.L_x_3321:
[----:B------:R-:W-:Y:S05]  /*11a0*/  WARPSYNC.ALL ;  /* 0x0000000000007948 */ /* 0x000fea0003800000 */
[----:B------:R-:W-:-:S13]  /*11b0*/  ISETP.GE.AND P0, PT, R3, R2, PT ;  /* 0x000000020300720c */ /* 0x000fda0003f06270 */
[----:B------:R-:W-:Y:S05]  /*11c0*/  @P0 EXIT ;  /* 0x000000000000094d */ /* 0x000fea0003800000 */
[----:B012---:R-:W0:Y:S01]  /*11d0*/  LDC.64 R4, c[0x0][0x240] ;  /* 0x00009000ff047b82 */ /* 0x007e220000000a00 */
[----:B------:R-:W-:-:S04]  /*11e0*/  IMAD.IADD R3, R0, 0x1, R3 ;  /* 0x0000000100037824 */ /* 0x000fc800078e0203 */
[----:B0-----:R-:W-:-:S05]  /*11f0*/  IMAD.WIDE.U32 R2, R3, 0x8, R4 ;  /* 0x0000000803027825 */ /* 0x001fca00078e0004 */
[----:B------:R-:W-:Y:S01]  /*1200*/  STG.E.64 desc[UR4][R2.64], R10 ;  /* 0x0000000a02007986 */ /* 0x000fe2000c101b04 */
[----:B------:R-:W-:Y:S05]  /*1210*/  EXIT ;  /* 0x000000000000794d */ /* 0x000fea0003800000 */
.L_x_3328:
        /* <DEDUP_REMOVED lines=14> */
.L_x_5839:


//--------------------- .text._ZN2at6native29vectorized_elementwise_kernelILi4EZZZNS0_68_GLOBAL__N__08176361_30_ActivationHardsigmoidKernel_cu_f5210f67_354627hardsigmoid_backward_kernelERNS_18TensorIteratorBaseEENKUlvE_clEvENKUlvE_clEvEUlddE_St5arrayIPcLm3EEEEviT0_T1_ --------------------------
	.section	.text._ZN2at6native29vectorized_elementwise_kernelILi4EZZZNS0_68_GLOBAL__N__08176361_30_ActivationHardsigmoidKernel_cu_f5210f67_354627hardsigmoid_backward_kernelERNS_18TensorIteratorBaseEENKUlvE_clEvENKUlvE_clEvEUlddE_St5arrayIPcLm3EEEEviT0_T1_,"ax",@progbits
	.align	128
        .global         _ZN2at6native29vectorized_elementwise_kernelILi4EZZZNS0_68_GLOBAL__N__08176361_30_ActivationHardsigmoidKernel_cu_f5210f67_354627hardsigmoid_backward_kernelERNS_18TensorIteratorBaseEENKUlvE_clEvENKUlvE_clEvEUlddE_St5arrayIPcLm3EEEEviT0_T1_
        .type           _ZN2at6native29vectorized_elementwise_kernelILi4EZZZNS0_68_GLOBAL__N__08176361_30_ActivationHardsigmoidKernel_cu_f5210f67_354627hardsigmoid_backward_kernelERNS_18TensorIteratorBaseEENKUlvE_clEvENKUlvE_clEvEUlddE_St5arrayIPcLm3EEEEviT0_T1_,@function
        .size           _ZN2at6native29vectorized_elementwise_kernelILi4EZZZNS0_68_GLOBAL__N__08176361_30_ActivationHardsigmoidKernel_cu_f5210f67_354627hardsigmoid_backward_kernelERNS_18TensorIteratorBaseEENKUlvE_clEvENKUlvE_clEvEUlddE_St5arrayIPcLm3EEEEviT0_T1_,(.L_x_5840 - _ZN2at6native29vectorized_elementwise_kernelILi4EZZZNS0_68_GLOBAL__N__08176361_30_ActivationHardsigmoidKernel_cu_f5210f67_354627hardsigmoid_backward_kernelERNS_18TensorIteratorBaseEENKUlvE_clEvENKUlvE_clEvEUlddE_St5arrayIPcLm3EEEEviT0_T1_)
        .other          _ZN2at6native29vectorized_elementwise_kernelILi4EZZZNS0_68_GLOBAL__N__08176361_30_ActivationHardsigmoidKernel_cu_f5210f67_354627hardsigmoid_backward_kernelERNS_18TensorIteratorBaseEENKUlvE_clEvENKUlvE_clEvEUlddE_St5arrayIPcLm3EEEEviT0_T1_,@"STO_CUDA_ENTRY STV_DEFAULT"
_ZN2at6native29vectorized_elementwise_kernelILi4EZZZNS0_68_GLOBAL__N__08176361_30_ActivationHardsigmoidKernel_cu_f5210f67_354627hardsigmoid_backward_kernelERNS_18TensorIteratorBaseEENKUlvE_clEvENKUlvE_clEvEUlddE_St5arrayIPcLm3EEEEviT0_T1_:
.text._ZN2at6native29vectorized_elementwise_kernelILi4EZZZNS0_68_GLOBAL__N__08176361_30_ActivationHardsigmoidKernel_cu_f5210f67_354627hardsigmoid_backward_kernelERNS_18TensorIteratorBaseEENKUlvE_clEvENKUlvE_clEvEUlddE_St5arrayIPcLm3EEEEviT0_T1_:
        /* <DEDUP_REMOVED lines=85> */
.L_x_3329:
        /* <DEDUP_REMOVED lines=167> */
.L_x_3332:
[----:B------:R-:W-:-:S13]  /*0fc0*/  ISETP.GE.AND P0, PT, R3, R2, PT ;  /* 0x000000020300720c */ /* 0x000fda0003f06270 */
[----:B------:R-:W-:Y:S05]  /*0fd0*/  @P0 BRA `(.L_x_3334) ;  /* 0x0000000000300947 */ /* 0x000fea0003800000 */
[----:B0-----:R-:W0:Y:S01]  /*0fe0*/  LDC.64 R4, c[0x0][0x240] ;  /* 0x00009000ff047b82 */ /* 0x001e220000000a00 */
[----:B------:R-:W-:Y:S02]  /*0ff0*/  IMAD.IADD R13, R0, 0x1, R3 ;  /* 0x00000001000d7824 */ /* 0x000fe400078e0203 */
[----:B------:R-:W-:Y:S02]  /*1000*/  VIADD R3, R3, 0x80 ;  /* 0x0000008003037836 */ /* 0x000fe40000000000 */
[----:B0-----:R-:W-:-:S05]  /*1010*/  IMAD.WIDE.U32 R4, R13, 0x8, R4 ;  /* 0x000000080d047825 */ /* 0x001fca00078e0004 */
[----:B------:R1:W-:Y:S02]  /*1020*/  STG.E.64 desc[UR4][R4.64], R8 ;  /* 0x0000000804007986 */ /* 0x0003e4000c101b04 */
.L_x_3333:
[----:B------:R-:W-:-:S13]  /*1030*/  ISETP.GE.AND P0, PT, R3, R2, PT ;  /* 0x000000020300720c */ /* 0x000fda0003f06270 */
[----:B------:R-:W-:Y:S05]  /*1040*/  @P0 BRA `(.L_x_3335) ;  /* 0x0000000000340947 */ /* 0x000fea0003800000 */
[----:B01----:R-:W0:Y:S01]  /*1050*/  LDC.64 R4, c[0x0][0x240] ;  /* 0x00009000ff047b82 */ /* 0x003e220000000a00 */
[----:B------:R-:W-:Y:S01]  /*1060*/  IADD3 R9, R0, R3, RZ ;  /* 0x0000000300097210 */ /* 0x000fe20007ffe0ff */
[----:B------:R-:W-:-:S04]  /*1070*/  VIADD R3, R3, 0x80 ;  /* 0x0000008003037836 */ /* 0x000fc80000000000 */
[----:B0-----:R-:W-:-:S05]  /*1080*/  IMAD.WIDE.U32 R4, R9, 0x8, R4 ;  /* 0x0000000809047825 */ /* 0x001fca00078e0004 */
[----:B------:R1:W-:Y:S02]  /*1090*/  STG.E.64 desc[UR4][R4.64], R6 ;  /* 0x0000000604007986 */ /* 0x0003e4000c101b04 */
.L_x_3334:
        /* <DEDUP_REMOVED lines=8> */
.L_x_3335:
[----:B------:R-:W-:Y:S05]  /*1120*/  BSYNC B1 ;  /* 0x0000000000017941 */ /* 0x000fea0003800000 */
.L_x_3331:
[----:B------:R-:W-:-:S13]  /*1130*/  ISETP.GE.AND P0, PT, R3, R2, PT ;  /* 0x000000020300720c */ /* 0x000fda0003f06270 */
[----:B012---:R-:W0:Y:S01]  /*1140*/  @!P0 LDC.64 R4, c[0x0][0x240] ;  /* 0x00009000ff048b82 */ /* 0x007e220000000a00 */
[----:B------:R-:W-:Y:S01]  /*1150*/  @!P0 IADD3 R7, R0, R3, RZ ;  /* 0x0000000300078210 */ /* 0x000fe20007ffe0ff */
[----:B------:R-:W-:-:S04]  /*1160*/  @!P0 VIADD R3, R3, 0x80 ;  /* 0x0000008003038836 */ /* 0x000fc80000000000 */
[----:B0-----:R-:W-:-:S05]  /*1170*/  @!P0 IMAD.WIDE.U32 R4, R7, 0x8, R4 ;  /* 0x0000000807048825 */ /* 0x001fca00078e0004 */
[----:B------:R2:W-:Y:S02]  /*1180*/  @!P0 STG.E.64 desc[UR4][R4.64], R16 ;  /* 0x0000001004008986 */ /* 0x0005e4000c101b04 */
.L_x_3336:
[----:B------:R-:W-:Y:S05]  /*1190*/  BSYNC B0 ;  /* 0x0000000000007941 */ /* 0x000fea0003800000 */
.L_x_3330:
        /* <DEDUP_REMOVED lines=8> */
.L_x_3337:
        /* <DEDUP_REMOVED lines=14> */
.L_x_5840:


//--------------------- .text._ZN2at6native29vectorized_elementwise_kernelILi8EZZZNS0_68_GLOBAL__N__08176361_30_ActivationHardsigmoidKernel_cu_f5210f67_354627hardsigmoid_backward_kernelERNS_18TensorIteratorBaseEENKUlvE_clEvENKUlvE_clEvEUlddE_St5arrayIPcLm3EEEEviT0_T1_ --------------------------
	.section	.text._ZN2at6native29vectorized_elementwise_kernelILi8EZZZNS0_68_GLOBAL__N__08176361_30_ActivationHardsigmoidKernel_cu_f5210f67_354627hardsigmoid_backward_kernelERNS_18TensorIteratorBaseEENKUlvE_clEvENKUlvE_clEvEUlddE_St5arrayIPcLm3EEEEviT0_T1_,"ax",@progbits
	.align	128
        .global         _ZN2at6native29vectorized_elementwise_kernelILi8EZZZNS0_68_GLOBAL__N__08176361_30_ActivationHardsigmoidKernel_cu_f5210f67_354627hardsigmoid_backward_kernelERNS_18TensorIteratorBaseEENKUlvE_clEvENKUlvE_clEvEUlddE_St5arrayIPcLm3EEEEviT0_T1_
        .type           _ZN2at6native29vectorized_elementwise_kernelILi8EZZZNS0_68_GLOBAL__N__08176361_30_ActivationHardsigmoidKernel_cu_f5210f67_354627hardsigmoid_backward_kernelERNS_18TensorIteratorBaseEENKUlvE_clEvENKUlvE_clEvEUlddE_St5arrayIPcLm3EEEEviT0_T1_,@function
        .size           _ZN2at6native29vectorized_elementwise_kernelILi8EZZZNS0_68_GLOBAL__N__08176361_30_ActivationHardsigmoidKernel_cu_f5210f67_354627hardsigmoid_backward_kernelERNS_18TensorIteratorBaseEENKUlvE_clEvENKUlvE_clEvEUlddE_St5arrayIPcLm3EEEEviT0_T1_,(.L_x_5841 - _ZN2at6native29vectorized_elementwise_kernelILi8EZZZNS0_68_GLOBAL__N__08176361_30_ActivationHardsigmoidKernel_cu_f5210f67_354627hardsigmoid_backward_kernelERNS_18TensorIteratorBaseEENKUlvE_clEvENKUlvE_clEvEUlddE_St5arrayIPcLm3EEEEviT0_T1_)
        .other          _ZN2at6native29vectorized_elementwise_kernelILi8EZZZNS0_68_GLOBAL__N__08176361_30_ActivationHardsigmoidKernel_cu_f5210f67_354627hardsigmoid_backward_kernelERNS_18TensorIteratorBaseEENKUlvE_clEvENKUlvE_clEvEUlddE_St5arrayIPcLm3EEEEviT0_T1_,@"STO_CUDA_ENTRY STV_DEFAULT"
_ZN2at6native29vectorized_elementwise_kernelILi8EZZZNS0_68_GLOBAL__N__08176361_30_ActivationHardsigmoidKernel_cu_f5210f67_354627hardsigmoid_backward_kernelERNS_18TensorIteratorBaseEENKUlvE_clEvENKUlvE_clEvEUlddE_St5arrayIPcLm3EEEEviT0_T1_:
.text._ZN2at6native29vectorized_elementwise_kernelILi8EZZZNS0_68_GLOBAL__N__08176361_30_ActivationHardsigmoidKernel_cu_f5210f67_354627hardsigmoid_backward_kernelERNS_18TensorIteratorBaseEENKUlvE_clEvENKUlvE_clEvEUlddE_St5arrayIPcLm3EEEEviT0_T1_:
        /* <DEDUP_REMOVED lines=85> */
.L_x_3338:
        /* <DEDUP_REMOVED lines=167> */
.L_x_3341:
[----:B------:R-:W-:-:S13]  /*0fc0*/  ISETP.GE.AND P0, PT, R3, R2, PT ;  /* 0x000000020300720c */ /* 0x000fda0003f06270 */
[----:B------:R-:W-:Y:S05]  /*0fd0*/  @P0 BRA `(.L_x_3343) ;  /* 0x0000000000300947 */ /* 0x000fea0003800000 */
[----:B0-----:R-:W0:Y:S01]  /*0fe0*/  LDC.64 R4, c[0x0][0x240] ;  /* 0x00009000ff047b82 */ /* 0x001e220000000a00 */
[----:B------:R-:W-:Y:S02]  /*0ff0*/  IMAD.IADD R13, R0, 0x1, R3 ;  /* 0x00000001000d7824 */ /* 0x000fe400078e0203 */
[----:B------:R-:W-:Y:S02]  /*1000*/  VIADD R3, R3, 0x80 ;  /* 0x0000008003037836 */ /* 0x000fe40000000000 */
[----:B0-----:R-:W-:-:S05]  /*1010*/  IMAD.WIDE.U32 R4, R13, 0x8, R4 ;  /* 0x000000080d047825 */ /* 0x001fca00078e0004 */
[----:B------:R1:W-:Y:S02]  /*1020*/  STG.E.64 desc[UR4][R4.64], R8 ;  /* 0x0000000804007986 */ /* 0x0003e4000c101b04 */
.L_x_3342:
[----:B------:R-:W-:-:S13]  /*1030*/  ISETP.GE.AND P0, PT, R3, R2, PT ;  /* 0x000000020300720c */ /* 0x000fda0003f06270 */
[----:B------:R-:W-:Y:S05]  /*1040*/  @P0 BRA `(.L_x_3344) ;  /* 0x0000000000340947 */ /* 0x000fea0003800000 */
[----:B01----:R-:W0:Y:S01]  /*1050*/  LDC.64 R4, c[0x0][0x240] ;  /* 0x00009000ff047b82 */ /* 0x003e220000000a00 */
[----:B------:R-:W-:Y:S01]  /*1060*/  IADD3 R9, R0, R3, RZ ;  /* 0x0000000300097210 */ /* 0x000fe20007ffe0ff */
[----:B------:R-:W-:-:S04]  /*1070*/  VIADD R3, R3, 0x80 ;  /* 0x0000008003037836 */ /* 0x000fc80000000000 */
[----:B0-----:R-:W-:-:S05]  /*1080*/  IMAD.WIDE.U32 R4, R9, 0x8, R4 ;  /* 0x0000000809047825 */ /* 0x001fca00078e0004 */
[----:B------:R1:W-:Y:S02]  /*1090*/  STG.E.64 desc[UR4][R4.64], R6 ;  /* 0x0000000604007986 */ /* 0x0003e4000c101b04 */
.L_x_3343:
        /* <DEDUP_REMOVED lines=8> */
.L_x_3344:
[----:B------:R-:W-:Y:S05]  /*1120*/  BSYNC B1 ;  /* 0x0000000000017941 */ /* 0x000fea0003800000 */
.L_x_3340:
[----:B------:R-:W-:-:S13]  /*1130*/  ISETP.GE.AND P0, PT, R3, R2, PT ;  /* 0x000000020300720c */ /* 0x000fda0003f06270 */
[----:B012---:R-:W0:Y:S01]  /*1140*/  @!P0 LDC.64 R4, c[0x0][0x240] ;  /* 0x00009000ff048b82 */ /* 0x007e220000000a00 */
[----:B------:R-:W-:Y:S01]  /*1150*/  @!P0 IADD3 R7, R0, R3, RZ ;  /* 0x0000000300078210 */ /* 0x000fe20007ffe0ff */
[----:B------:R-:W-:-:S04]  /*1160*/  @!P0 VIADD R3, R3, 0x80 ;  /* 0x0000008003038836 */ /* 0x000fc80000000000 */
[----:B0-----:R-:W-:-:S05]  /*1170*/  @!P0 IMAD.WIDE.U32 R4, R7, 0x8, R4 ;  /* 0x0000000807048825 */ /* 0x001fca00078e0004 */
[----:B------:R2:W-:Y:S02]  /*1180*/  @!P0 STG.E.64 desc[UR4][R4.64], R16 ;  /* 0x0000001004008986 */ /* 0x0005e4000c101b04 */
.L_x_3345:
[----:B------:R-:W-:Y:S05]  /*1190*/  BSYNC B0 ;  /* 0x0000000000007941 */ /* 0x000fea0003800000 */
.L_x_3339:
        /* <DEDUP_REMOVED lines=8> */
.L_x_3346:
        /* <DEDUP_REMOVED lines=14> */
.L_x_5841:


//--------------------- .text._ZN2at6native18elementwise_kernelILi128ELi4EZNS0_15gpu_kernel_implIZZZNS0_68_GLOBAL__N__08176361_30_ActivationHardsigmoidKernel_cu_f5210f67_354618hardsigmoid_kernelERNS_18TensorIteratorBaseEENKUlvE_clEvENKUlvE2_clEvEUlN3c108BFloat16EE_EEvS5_RKT_EUliE_EEviT1_ --------------------------
	.section	.text._ZN2at6native18elementwise_kernelILi128ELi4EZNS0_15gpu_kernel_implIZZZNS0_68_GLOBAL__N__08176361_30_ActivationHardsigmoidKernel_cu_f5210f67_354618hardsigmoid_kernelERNS_18TensorIteratorBaseEENKUlvE_clEvENKUlvE2_clEvEUlN3c108BFloat16EE_EEvS5_RKT_EUliE_EEviT1_,"ax",@progbits
	.align	128
        .global         _ZN2at6native18elementwise_kernelILi128ELi4EZNS0_15gpu_kernel_implIZZZNS0_68_GLOBAL__N__08176361_30_ActivationHardsigmoidKernel_cu_f5210f67_354618hardsigmoid_kernelERNS_18TensorIteratorBaseEENKUlvE_clEvENKUlvE2_clEvEUlN3c108BFloat16EE_EEvS5_RKT_EUliE_EEviT1_
        .type           _ZN2at6native18elementwise_kernelILi128ELi4EZNS0_15gpu_kernel_implIZZZNS0_68_GLOBAL__N__08176361_30_ActivationHardsigmoidKernel_cu_f5210f67_354618hardsigmoid_kernelERNS_18TensorIteratorBaseEENKUlvE_clEvENKUlvE2_clEvEUlN3c108BFloat16EE_EEvS5_RKT_EUliE_EEviT1_,@function
        .size           _ZN2at6native18elementwise_kernelILi128ELi4EZNS0_15gpu_kernel_implIZZZNS0_68_GLOBAL__N__08176361_30_ActivationHardsigmoidKernel_cu_f5210f67_354618hardsigmoid_kernelERNS_18TensorIteratorBaseEENKUlvE_clEvENKUlvE2_clEvEUlN3c108BFloat16EE_EEvS5_RKT_EUliE_EEviT1_,(.L_x_5842 - _ZN2at6native18elementwise_kernelILi128ELi4EZNS0_15gpu_kernel_implIZZZNS0_68_GLOBAL__N__08176361_30_ActivationHardsigmoidKernel_cu_f5210f67_354618hardsigmoid_kernelERNS_18TensorIteratorBaseEENKUlvE_clEvENKUlvE2_clEvEUlN3c108BFloat16EE_EEvS5_RKT_EUliE_EEviT1_)
        .other          _ZN2at6native18elementwise_kernelILi128ELi4EZNS0_15gpu_kernel_implIZZZNS0_68_GLOBAL__N__08176361_30_ActivationHardsigmoidKernel_cu_f5210f67_354618hardsigmoid_kernelERNS_18TensorIteratorBaseEENKUlvE_clEvENKUlvE2_clEvEUlN3c108BFloat16EE_EEvS5_RKT_EUliE_EEviT1_,@"STO_CUDA_ENTRY STV_DEFAULT"
_ZN2at6native18elementwise_kernelILi128ELi4EZNS0_15gpu_kernel_implIZZZNS0_68_GLOBAL__N__08176361_30_ActivationHardsigmoidKernel_cu_f5210f67_354618hardsigmoid_kernelERNS_18TensorIteratorBaseEENKUlvE_clEvENKUlvE2_clEvEUlN3c108BFloat16EE_EEvS5_RKT_EUliE_EEviT1_:
.text._ZN2at6native18elementwise_kernelILi128ELi4EZNS0_15gpu_kernel_implIZZZNS0_68_GLOBAL__N__08176361_30_ActivationHardsigmoidKernel_cu_f5210f67_354618hardsigmoid_kernelERNS_18TensorIteratorBaseEENKUlvE_clEvENKUlvE2_clEvEUlN3c108BFloat16EE_EEvS5_RKT_EUliE_EEviT1_:
        /* <DEDUP_REMOVED lines=18> */
[----:B------:R-:W-:Y:S01]  /*0120*/  IMAD.HI.U32 R2, R19, UR4, R2 ;  /* 0x0000000413027c27 */ /* 0x000fe2000f8e0002 */
[----:B------:R-:W-:-:S04]  /*0130*/  ULDC UR4, c[0x0][0x21c] ;  /* 0x0000870000047ab9 */ /* 0x000fc80000000800 */
[----:B------:R-:W-:-:S05]  /*0140*/  SHF.R.U32.HI R3, RZ, UR5, R2 ;  /* 0x00000005ff037c19 */ /* 0x000fca0008011602 */
[----:B------:R-:W-:-:S04]  /*0150*/  IMAD.MOV R0, RZ, RZ, -R3 ;  /* 0x000000ffff007224 */ /* 0x000fc800078e0a03 */
[----:B------:R-:W-:Y:S01]  /*0160*/  IMAD R19, R0, UR4, R19 ;  /* 0x0000000400137c24 */ /* 0x000fe2000f8e0213 */
[----:B------:R-:W-:-:S03]  /*0170*/  ULDC.64 UR4, c[0x0][0x348] ;  /* 0x0000d20000047ab9 */ /* 0x000fc60000000a00 */
        /* <DEDUP_REMOVED lines=8> */
[----:B------:R-:W-:-:S05]  /*0200*/  SHF.R.U32.HI R5, RZ, UR5, R4 ;  /* 0x00000005ff057c19 */ /* 0x000fca0008011604 */
[----:B------:R-:W-:-:S04]  /*0210*/  IMAD.MOV R2, RZ, RZ, -R5 ;  /* 0x000000ffff027224 */ /* 0x000fc800078e0a05 */
[----:B------:R-:W-:Y:S01]  /*0220*/  IMAD R3, R2, UR6, R3 ;  /* 0x0000000602037c24 */ /* 0x000fe2000f8e0203 */
[----:B------:R-:W-:-:S03]  /*0230*/  ULDC.64 UR6, c[0x0][0x350] ;  /* 0x0000d40000067ab9 */ /* 0x000fc60000000a00 */
[C---:B------:R-:W-:Y:S02]  /*0240*/  IMAD R16, R3.reuse, UR6, RZ ;  /* 0x0000000603107c24 */ /* 0x040fe4000f8e02ff */
[----:B------:R-:W-:Y:S02]  /*0250*/  IMAD R0, R3, UR7, R0 ;  /* 0x0000000703007c24 */ /* 0x000fe4000f8e0200 */
[----:B------:R-:W-:Y:S01]  /*0260*/  IMAD R16, R19, UR4, R16 ;  /* 0x0000000413107c24 */ /* 0x000fe2000f8e0210 */
[----:B------:R-:W-:Y:S06]  /*0270*/  @!P0 BRA `(.L_x_3349) ;  /* 0x0000001000488947 */ /* 0x000fec0003800000 */
[----:B------:R-:W-:Y:S01]  /*0280*/  IMAD.MOV.U32 R4, RZ, RZ, RZ ;  /* 0x000000ffff047224 */ /* 0x000fe200078e00ff */
[----:B------:R-:W-:Y:S01]  /*0290*/  ULDC.64 UR4, c[0x0][0x238] ;  /* 0x00008e0000047ab9 */ /* 0x000fe20000000a00 */
[----:B------:R-:W-:Y:S02]  /*02a0*/  ISETP.NE.AND P0, PT, R6, 0x3, PT ;  /* 0x000000030600780c */ /* 0x000fe40003f05270 */
[----:B------:R-:W-:Y:S01]  /*02b0*/  IMAD.HI.U32 R2, R5, UR4, R4 ;  /* 0x0000000405027c27 */ /* 0x000fe2000f8e0004 */
[----:B------:R-:W-:-:S04]  /*02c0*/  ULDC UR4, c[0x0][0x234] ;  /* 0x00008d0000047ab9 */ /* 0x000fc80000000800 */
[----:B------:R-:W-:-:S05]  /*02d0*/  SHF.R.U32.HI R3, RZ, UR5, R2 ;  /* 0x00000005ff037c19 */ /* 0x000fca0008011602 */
[----:B------:R-:W-:-:S04]  /*02e0*/  IMAD.MOV R4, RZ, RZ, -R3 ;  /* 0x000000ffff047224 */ /* 0x000fc800078e0a03 */
[----:B------:R-:W-:Y:S01]  /*02f0*/  IMAD R5, R4, UR4, R5 ;  /* 0x0000000404057c24 */ /* 0x000fe2000f8e0205 */
[----:B------:R-:W-:-:S03]  /*0300*/  ULDC.64 UR4, c[0x0][0x358] ;  /* 0x0000d60000047ab9 */ /* 0x000fc60000000a00 */
        /* <DEDUP_REMOVED lines=9> */
[----:B------:R-:W-:-:S04]  /*03a0*/  ULDC.64 UR4, c[0x0][0x360] ;  /* 0x0000d80000047ab9 */ /* 0x000fc80000000a00 */
[----:B------:R-:W-:-:S04]  /*03b0*/  IMAD.MOV R2, RZ, RZ, -R5 ;  /* 0x000000ffff027224 */ /* 0x000fc800078e0a05 */
[----:B------:R-:W-:-:S04]  /*03c0*/  IMAD R3, R2, UR6, R3 ;  /* 0x0000000602037c24 */ /* 0x000fc8000f8e0203 */
[C---:B------:R-:W-:Y:S02]  /*03d0*/  IMAD R16, R3.reuse, UR4, R16 ;  /* 0x0000000403107c24 */ /* 0x040fe4000f8e0210 */
        /* <DEDUP_REMOVED lines=243> */
[----:B------:R-:W-:-:S03]  /*1310*/  ULDC.64 UR4, c[0x0][0x340] ;  /* 0x0000d00000047ab9 */ /* 0x000fc60000000a00 */
[----:B------:R-:W-:Y:S01]  /*1320*/  IMAD.HI.U32 R2, R5, UR4, R4 ;  /* 0x0000000405027c27 */ /* 0x000fe2000f8e0004 */
[----:B------:R-:W-:-:S04]  /*1330*/  ULDC UR4, c[0x0][0x33c] ;  /* 0x0000cf0000047ab9 */ /* 0x000fc80000000800 */
[----:B------:R-:W-:-:S05]  /*1340*/  SHF.R.U32.HI R2, RZ, UR5, R2 ;  /* 0x00000005ff027c19 */ /* 0x000fca0008011602 */
[----:B------:R-:W-:-:S04]  /*1350*/  IMAD.MOV R3, RZ, RZ, -R2 ;  /* 0x000000ffff037224 */ /* 0x000fc800078e0a02 */
[----:B------:R-:W-:Y:S01]  /*1360*/  IMAD R5, R3, UR4, R5 ;  /* 0x0000000403057c24 */ /* 0x000fe2000f8e0205 */
[----:B------:R-:W-:-:S03]  /*1370*/  ULDC.64 UR4, c[0x0][0x408] ;  /* 0x0001020000047ab9 */ /* 0x000fc60000000a00 */
[C---:B------:R-:W-:Y:S02]  /*1380*/  IMAD R16, R5.reuse, UR4, R16 ;  /* 0x0000000405107c24 */ /* 0x040fe4000f8e0210 */
[----:B------:R-:W-:-:S07]  /*1390*/  IMAD R0, R5, UR5, R0 ;  /* 0x0000000505007c24 */ /* 0x000fce000f8e0200 */
.L_x_3349:
        /* <DEDUP_REMOVED lines=22> */
.L_x_3353:
[----:B------:R-:W2:Y:S02]  /*1500*/  LDG.E.U8 R2, desc[UR36][R2.64] ;  /* 0x0000002402027981 */ /* 0x000ea4000c1e1100 */
[----:B--2---:R-:W-:-:S04]  /*1510*/  I2FP.F32.U32 R0, R2 ;  /* 0x0000000200007245 */ /* 0x004fc80000201000 */
[----:B------:R-:W-:Y:S01]  /*1520*/  F2FP.BF16.F32.PACK_AB R0, RZ, R0 ;  /* 0x00000000ff00723e */ /* 0x000fe200000010ff */
[----:B------:R-:W-:Y:S06]  /*1530*/  BRA `(.L_x_3355) ;  /* 0x0000000c00907947 */ /* 0x000fec0003800000 */
.L_x_3352:
        /* <DEDUP_REMOVED lines=10> */
.L_x_3357:
[----:B------:R-:W2:Y:S02]  /*15e0*/  LDG.E R2, desc[UR36][R2.64] ;  /* 0x0000002402027981 */ /* 0x000ea4000c1e1900 */
[----:B--2---:R-:W-:-:S04]  /*15f0*/  I2FP.F32.S32 R0, R2 ;  /* 0x0000000200007245 */ /* 0x004fc80000201400 */
[----:B------:R-:W-:Y:S01]  /*1600*/  F2FP.BF16.F32.PACK_AB R0, RZ, R0 ;  /* 0x00000000ff00723e */ /* 0x000fe200000010ff */
[----:B------:R-:W-:Y:S06]  /*1610*/  BRA `(.L_x_3355) ;  /* 0x0000000c00587947 */ /* 0x000fec0003800000 */
.L_x_3356:
[----:B------:R-:W2:Y:S02]  /*1620*/  LDG.E.U16 R2, desc[UR36][R2.64] ;  /* 0x0000002402027981 */ /* 0x000ea4000c1e1500 */
[----:B--2---:R-:W0:Y:S02]  /*1630*/  I2F.S16 R0, R2 ;  /* 0x0000000200007306 */ /* 0x004e240000101400 */
[----:B0-----:R-:W-:Y:S01]  /*1640*/  F2FP.BF16.F32.PACK_AB R0, RZ, R0 ;  /* 0x00000000ff00723e */ /* 0x001fe200000010ff */
[----:B------:R-:W-:Y:S06]  /*1650*/  BRA `(.L_x_3355) ;  /* 0x0000000c00487947 */ /* 0x000fec0003800000 */
.L_x_3351:
        /* <DEDUP_REMOVED lines=9> */
.L_x_3359:
[----:B------:R-:W2:Y:S02]  /*16f0*/  LDG.E.U16 R0, desc[UR36][R2.64] ;  /* 0x0000002402007981 */ /* 0x000ea4000c1e1500 */
[----:B--2---:R-:W-:-:S05]  /*1700*/  HADD2.F32 R0, -RZ, R0.H0_H0 ;  /* 0x20000000ff007230 */ /* 0x004fca0000004100 */
[----:B------:R-:W-:Y:S01]  /*1710*/  F2FP.BF16.F32.PACK_AB R0, RZ, R0 ;  /* 0x00000000ff00723e */ /* 0x000fe200000010ff */
[----:B------:R-:W-:Y:S06]  /*1720*/  BRA `(.L_x_3355) ;  /* 0x0000000c00147947 */ /* 0x000fec0003800000 */
.L_x_3358:
        /* <DEDUP_REMOVED lines=9> */
.L_x_3361:
[----:B------:R-:W2:Y:S02]  /*17c0*/  LDG.E.U16 R2, desc[UR36][R2.64] ;  /* 0x0000002402027981 */ /* 0x000ea4000c1e1500 */
[----:B--2---:R-:W-:-:S05]  /*17d0*/  HADD2.F32 R0, -RZ, R2.H0_H0 ;  /* 0x20000002ff007230 */ /* 0x004fca0000004100 */
[----:B------:R-:W-:Y:S01]  /*17e0*/  F2FP.BF16.F32.PACK_AB R0, RZ, R0 ;  /* 0x00000000ff00723e */ /* 0x000fe200000010ff */
[----:B------:R-:W-:Y:S06]  /*17f0*/  BRA `(.L_x_3355) ;  /* 0x0000000800e07947 */ /* 0x000fec0003800000 */
.L_x_3360:
        /* <DEDUP_REMOVED lines=8> */
.L_x_3350:
        /* <DEDUP_REMOVED lines=13> */
.L_x_3364:
        /* <DEDUP_REMOVED lines=8> */
.L_x_3363:
        /* <DEDUP_REMOVED lines=28> */
.L_x_3366:
        /* <DEDUP_REMOVED lines=15> */
.L_x_3365:
[----:B------:R0:W5:Y:S01]  /*1c80*/  LDG.E.U16 R0, desc[UR36][R2.64] ;  /* 0x0000002402007981 */ /* 0x000162000c1e1500 */
[----:B------:R-:W-:Y:S05]  /*1c90*/  BRA `(.L_x_3355) ;  /* 0x0000000400b87947 */ /* 0x000fea0003800000 */
.L_x_3362:
        /* <DEDUP_REMOVED lines=12> */
.L_x_3369:
        /* <DEDUP_REMOVED lines=21> */
.L_x_3373:
[----:B------:R-:W-:Y:S05]  /*1eb0*/  BSYNC B1 ;  /* 0x0000000000017941 */ /* 0x000fea0003800000 */
.L_x_3372:
[----:B------:R-:W-:Y:S01]  /*1ec0*/  LEA R3, R0, 0x3b800000, 0x17 ;  /* 0x3b80000000037811 */ /* 0x000fe200078eb8ff */
[----:B------:R-:W-:-:S05]  /*1ed0*/  IMAD.SHL.U32 R0, R2, 0x100000, RZ ;  /* 0x0010000002007824 */ /* 0x000fca00078e00ff */
[----:B------:R-:W-:-:S07]  /*1ee0*/  LOP3.LUT R0, R3, R0, R4, 0xfe, !PT ;  /* 0x0000000003007212 */ /* 0x000fce00078efe04 */
.L_x_3371:
[----:B------:R-:W-:Y:S05]  /*1ef0*/  BSYNC B0 ;  /* 0x0000000000007941 */ /* 0x000fea0003800000 */
.L_x_3370:
[----:B------:R-:W-:Y:S01]  /*1f00*/  F2FP.BF16.F32.PACK_AB R0, RZ, R0 ;  /* 0x00000000ff00723e */ /* 0x000fe200000010ff */
[----:B------:R-:W-:Y:S06]  /*1f10*/  BRA `(.L_x_3355) ;  /* 0x0000000400187947 */ /* 0x000fec0003800000 */
.L_x_3368:
        /* <DEDUP_REMOVED lines=21> */
.L_x_3377:
[----:B------:R-:W-:Y:S05]  /*2070*/  BSYNC B1 ;  /* 0x0000000000017941 */ /* 0x000fea0003800000 */
.L_x_3376:
[----:B------:R-:W-:Y:S01]  /*2080*/  LEA R3, R0, 0x37800000, 0x17 ;  /* 0x3780000000037811 */ /* 0x000fe200078eb8ff */
[----:B------:R-:W-:-:S05]  /*2090*/  IMAD.SHL.U32 R0, R2, 0x200000, RZ ;  /* 0x0020000002007824 */ /* 0x000fca00078e00ff */
[----:B------:R-:W-:-:S07]  /*20a0*/  LOP3.LUT R0, R3, R0, R4, 0xfe, !PT ;  /* 0x0000000003007212 */ /* 0x000fce00078efe04 */
.L_x_3375:
[----:B------:R-:W-:Y:S05]  /*20b0*/  BSYNC B0 ;  /* 0x0000000000007941 */ /* 0x000fea0003800000 */
.L_x_3374:
[----:B------:R-:W-:Y:S01]  /*20c0*/  F2FP.BF16.F32.PACK_AB R0, RZ, R0 ;  /* 0x00000000ff00723e */ /* 0x000fe200000010ff */
[----:B------:R-:W-:Y:S06]  /*20d0*/  BRA `(.L_x_3355) ;  /* 0x0000000000a87947 */ /* 0x000fec0003800000 */
.L_x_3367:
        /* <DEDUP_REMOVED lines=14> */
.L_x_3381:
[----:B------:R-:W-:Y:S05]  /*21c0*/  BSYNC B0 ;  /* 0x0000000000007941 */ /* 0x000fea0003800000 */
.L_x_3380:
[----:B------:R-:W-:Y:S01]  /*21d0*/  F2FP.BF16.F32.PACK_AB R0, RZ, R0 ;  /* 0x00000000ff00723e */ /* 0x000fe200000010ff */
[----:B------:R-:W-:Y:S06]  /*21e0*/  BRA `(.L_x_3355) ;  /* 0x0000000000647947 */ /* 0x000fec0003800000 */
.L_x_3354:
        /* <DEDUP_REMOVED lines=16> */
.L_x_3382:
[----:B------:R-:W-:Y:S01]  /*22f0*/  PRMT R0, RZ, 0x7610, R0 ;  /* 0x00007610ff007816 */ /* 0x000fe20000000000 */
[----:B------:R-:W-:Y:S06]  /*2300*/  BRA `(.L_x_3355) ;  /* 0x00000000001c7947 */ /* 0x000fec0003800000 */
.L_x_3379:
[----:B------:R-:W2:Y:S02]  /*2310*/  LDG.E.64 R2, desc[UR36][R2.64] ;  /* 0x0000002402027981 */ /* 0x000ea4000c1e1b00 */
[----:B--2---:R-:W0:Y:S02]  /*2320*/  I2F.U64 R0, R2 ;  /* 0x0000000200007312 */ /* 0x004e240000301000 */
[----:B0-----:R-:W-:Y:S01]  /*2330*/  F2FP.BF16.F32.PACK_AB R0, RZ, R0 ;  /* 0x00000000ff00723e */ /* 0x001fe200000010ff */
[----:B------:R-:W-:Y:S06]  /*2340*/  BRA `(.L_x_3355) ;  /* 0x00000000000c7947 */ /* 0x000fec0003800000 */
.L_x_3378:
[----:B------:R-:W2:Y:S02]  /*2350*/  LDG.E R2, desc[UR36][R2.64] ;  /* 0x0000002402027981 */ /* 0x000ea4000c1e1900 */
[----:B--2---:R-:W-:-:S04]  /*2360*/  I2FP.F32.U32 R0, R2 ;  /* 0x0000000200007245 */ /* 0x004fc80000201000 */
[----:B------:R-:W-:-:S07]  /*2370*/  F2FP.BF16.F32.PACK_AB R0, RZ, R0 ;  /* 0x00000000ff00723e */ /* 0x000fce00000010ff */
.L_x_3355:
[----:B------:R-:W0:Y:S01]  /*2380*/  LDC.U8 R4, c[0x0][0x438] ;  /* 0x00010e00ff047b82 */ /* 0x000e220000000000 */
[----:B-----5:R-:W-:Y:S01]  /*2390*/  IMAD.U32 R0, R0, 0x10000, RZ ;  /* 0x0001000000007824 */ /* 0x020fe200078e00ff */
[----:B------:R-:W-:-:S03]  /*23a0*/  ULDC UR4, c[0x0][0x420] ;  /* 0x0001080000047ab9 */ /* 0x000fc60000000800 */
[----:B------:R-:W-:-:S05]  /*23b0*/  FADD.FTZ R0, R0, 3 ;  /* 0x4040000000007421 */ /* 0x000fca0000010000 */
[----:B------:R-:W-:-:S04]  /*23c0*/  FSETP.GEU.FTZ.AND P0, PT, R0, UR4, PT ;  /* 0x0000000400007c0b */ /* 0x000fc8000bf1e000 */
[----:B------:R-:W-:Y:S01]  /*23d0*/  FSEL R0, R0, UR4, P0 ;  /* 0x0000000400007c08 */ /* 0x000fe20008000000 */
[----:B------:R-:W-:-:S03]  /*23e0*/  ULDC UR4, c[0x0][0x42c] ;  /* 0x00010b0000047ab9 */ /* 0x000fc60000000800 */
[----:B------:R-:W-:-:S04]  /*23f0*/  FSETP.GT.FTZ.AND P0, PT, R0, UR4, PT ;  /* 0x0000000400007c0b */ /* 0x000fc8000bf14000 */
[----:B------:R-:W-:Y:S02]  /*2400*/  FSEL R0, R0, UR4, !P0 ;  /* 0x0000000400007c08 */ /* 0x000fe4000c000000 */
[----:B0-----:R-:W-:-:S03]  /*2410*/  PRMT R2, R4, 0x9910, RZ ;  /* 0x0000991004027816 */ /* 0x001fc600000000ff */
[----:B------:R-:W-:Y:S01]  /*2420*/  FMUL.FTZ R0, R0, 0.16666667163372039795 ;  /* 0x3e2aaaab00007820 */ /* 0x000fe20000410000 */
[----:B------:R-:W-:-:S03]  /*2430*/  ISETP.GT.AND P0, PT, R2, 0x9, PT ;  /* 0x000000090200780c */ /* 0x000fc60003f04270 */
[----:B------:R0:W1:Y:S10]  /*2440*/  F2F.BF16.F32 R3, R0 ;  /* 0x0000000000037304 */ /* 0x0000740000202000 */
[----:B0-----:R-:W-:Y:S05]  /*2450*/  @P0 BRA `(.L_x_3383) ;  /* 0x00000004000c0947 */ /* 0x001fea0003800000 */
        /* <DEDUP_REMOVED lines=8> */
[----:B-1----:R-:W-:-:S04]  /*24e0*/  IMAD.U32 R0, R3, 0x10000, RZ ;  /* 0x0001000003007824 */ /* 0x002fc800078e00ff */
[----:B------:R-:W0:Y:S02]  /*24f0*/  F2I.FTZ.TRUNC.NTZ R3, R0 ;  /* 0x0000000000037305 */ /* 0x000e24000021f100 */
[----:B0-----:R4:W-:Y:S01]  /*2500*/  STG.E.U8 desc[UR36][R16.64], R3 ;  /* 0x0000000310007986 */ /* 0x0019e2000c101124 */
[----:B------:R-:W-:Y:S05]  /*2510*/  BRA `(.L_x_3388) ;  /* 0x0000000c00947947 */ /* 0x000fea0003800000 */
.L_x_3386:
[----:B-1----:R-:W-:-:S06]  /*2520*/  IMAD.U32 R3, R3, 0x10000, RZ ;  /* 0x0001000003037824 */ /* 0x002fcc00078e00ff */
[----:B------:R-:W0:Y:S02]  /*2530*/  F2I.S64.TRUNC R2, R3 ;  /* 0x0000000300027311 */ /* 0x000e24000020d900 */
[----:B0-----:R3:W-:Y:S01]  /*2540*/  STG.E.U8 desc[UR36][R16.64], R2 ;  /* 0x0000000210007986 */ /* 0x0017e2000c101124 */
[----:B------:R-:W-:Y:S05]  /*2550*/  BRA `(.L_x_3388) ;  /* 0x0000000c00847947 */ /* 0x000fea0003800000 */
.L_x_3385:
[----:B------:R-:W-:-:S13]  /*2560*/  ISETP.NE.AND P0, PT, R2, 0x2, PT ;  /* 0x000000020200780c */ /* 0x000fda0003f05270 */
[----:B------:R-:W-:Y:S05]  /*2570*/  @!P0 BRA `(.L_x_3389) ;  /* 0x0000000000308947 */ /* 0x000fea0003800000 */
[----:B------:R-:W-:-:S13]  /*2580*/  ISETP.NE.AND P0, PT, R2, 0x3, PT ;  /* 0x000000030200780c */ /* 0x000fda0003f05270 */
[----:B------:R-:W-:Y:S05]  /*2590*/  @!P0 BRA `(.L_x_3390) ;  /* 0x0000000000188947 */ /* 0x000fea0003800000 */
[----:B------:R-:W-:-:S13]  /*25a0*/  ISETP.NE.AND P0, PT, R2, 0x4, PT ;  /* 0x000000040200780c */ /* 0x000fda0003f05270 */
[----:B------:R-:W-:Y:S05]  /*25b0*/  @P0 BRA `(.L_x_3387) ;  /* 0x0000000c000c0947 */ /* 0x000fea0003800000 */
[----:B-1----:R-:W-:-:S06]  /*25c0*/  IMAD.U32 R3, R3, 0x10000, RZ ;  /* 0x0001000003037824 */ /* 0x002fcc00078e00ff */
[----:B------:R-:W0:Y:S02]  /*25d0*/  F2I.S64.TRUNC R2, R3 ;  /* 0x0000000300027311 */ /* 0x000e24000020d900 */
[----:B0-----:R0:W-:Y:S01]  /*25e0*/  STG.E.64 desc[UR36][R16.64], R2 ;  /* 0x0000000210007986 */ /* 0x0011e2000c101b24 */
[----:B------:R-:W-:Y:S05]  /*25f0*/  BRA `(.L_x_3388) ;  /* 0x0000000c005c7947 */ /* 0x000fea0003800000 */
.L_x_3390:
[----:B-1----:R-:W-:-:S06]  /*2600*/  IMAD.U32 R3, R3, 0x10000, RZ ;  /* 0x0001000003037824 */ /* 0x002fcc00078e00ff */
[----:B------:R-:W0:Y:S02]  /*2610*/  F2I.FTZ.TRUNC.NTZ R3, R3 ;  /* 0x0000000300037305 */ /* 0x000e24000021f100 */
[----:B0-----:R1:W-:Y:S01]  /*2620*/  STG.E desc[UR36][R16.64], R3 ;  /* 0x0000000310007986 */ /* 0x0013e2000c101924 */
[----:B------:R-:W-:Y:S05]  /*2630*/  BRA `(.L_x_3388) ;  /* 0x0000000c004c7947 */ /* 0x000fea0003800000 */
.L_x_3389:
[----:B-1----:R-:W-:-:S06]  /*2640*/  IMAD.U32 R3, R3, 0x10000, RZ ;  /* 0x0001000003037824 */ /* 0x002fcc00078e00ff */
[----:B------:R-:W0:Y:S02]  /*2650*/  F2I.FTZ.TRUNC.NTZ R3, R3 ;  /* 0x0000000300037305 */ /* 0x000e24000021f100 */
[----:B0-----:R2:W-:Y:S01]  /*2660*/  STG.E.U16 desc[UR36][R16.64], R3 ;  /* 0x0000000310007986 */ /* 0x0015e2000c101524 */
[----:B------:R-:W-:Y:S05]  /*2670*/  BRA `(.L_x_3388) ;  /* 0x0000000c003c7947 */ /* 0x000fea0003800000 */
.L_x_3384:
[----:B------:R-:W-:-:S13]  /*2680*/  ISETP.GT.AND P0, PT, R2, 0x6, PT ;  /* 0x000000060200780c */ /* 0x000fda0003f04270 */
[----:B------:R-:W-:Y:S05]  /*2690*/  @P0 BRA `(.L_x_3391) ;  /* 0x00000000002c0947 */ /* 0x000fea0003800000 */
[----:B------:R-:W-:-:S13]  /*26a0*/  ISETP.NE.AND P0, PT, R2, 0x5, PT ;  /* 0x000000050200780c */ /* 0x000fda0003f05270 */
[----:B------:R-:W-:Y:S05]  /*26b0*/  @!P0 BRA `(.L_x_3392) ;  /* 0x0000000000148947 */ /* 0x000fea0003800000 */
[----:B------:R-:W-:-:S13]  /*26c0*/  ISETP.NE.AND P0, PT, R2, 0x6, PT ;  /* 0x000000060200780c */ /* 0x000fda0003f05270 */
[----:B------:R-:W-:Y:S05]  /*26d0*/  @P0 BRA `(.L_x_3387) ;  /* 0x0000000800c40947 */ /* 0x000fea0003800000 */
[----:B-1----:R-:W-:-:S05]  /*26e0*/  IMAD.U32 R3, R3, 0x10000, RZ ;  /* 0x0001000003037824 */ /* 0x002fca00078e00ff */
[----:B------:R0:W-:Y:S01]  /*26f0*/  STG.E desc[UR36][R16.64], R3 ;  /* 0x0000000310007986 */ /* 0x0001e2000c101924 */
[----:B------:R-:W-:Y:S05]  /*2700*/  BRA `(.L_x_3388) ;  /* 0x0000000c00187947 */ /* 0x000fea0003800000 */
.L_x_3392:
[----:B-1----:R-:W-:-:S05]  /*2710*/  IMAD.U32 R0, R3, 0x10000, RZ ;  /* 0x0001000003007824 */ /* 0x002fca00078e00ff */
[----:B------:R-:W-:-:S05]  /*2720*/  F2FP.F16.F32.PACK_AB R0, RZ, R0 ;  /* 0x00000000ff00723e */ /* 0x000fca00000000ff */
[----:B------:R0:W-:Y:S01]  /*2730*/  STG.E.U16 desc[UR36][R16.64], R0 ;  /* 0x0000000010007986 */ /* 0x0001e2000c101524 */
[----:B------:R-:W-:Y:S05]  /*2740*/  BRA `(.L_x_3388) ;  /* 0x0000000c00087947 */ /* 0x000fea0003800000 */
.L_x_3391:
[----:B------:R-:W-:-:S13]  /*2750*/  ISETP.NE.AND P0, PT, R2, 0x7, PT ;  /* 0x000000070200780c */ /* 0x000fda0003f05270 */
[----:B------:R-:W-:Y:S05]  /*2760*/  @!P0 BRA `(.L_x_3393) ;  /* 0x0000000000348947 */ /* 0x000fea0003800000 */
[----:B------:R-:W-:-:S13]  /*2770*/  ISETP.NE.AND P0, PT, R2, 0x8, PT ;  /* 0x000000080200780c */ /* 0x000fda0003f05270 */
[----:B------:R-:W-:Y:S05]  /*2780*/  @!P0 BRA `(.L_x_3394) ;  /* 0x0000000000188947 */ /* 0x000fea0003800000 */
[----:B------:R-:W-:-:S13]  /*2790*/  ISETP.NE.AND P0, PT, R2, 0x9, PT ;  /* 0x000000090200780c */ /* 0x000fda0003f05270 */
[----:B------:R-:W-:Y:S05]  /*27a0*/  @P0 BRA `(.L_x_3387) ;  /* 0x0000000800900947 */ /* 0x000fea0003800000 */
[----:B-1----:R-:W-:Y:S02]  /*27b0*/  IMAD.U32 R2, R3, 0x10000, RZ ;  /* 0x0001000003027824 */ /* 0x002fe400078e00ff */
[----:B------:R-:W-:-:S05]  /*27c0*/  IMAD.MOV.U32 R3, RZ, RZ, RZ ;  /* 0x000000ffff037224 */ /* 0x000fca00078e00ff */
[----:B------:R0:W-:Y:S01]  /*27d0*/  STG.E.64 desc[UR36][R16.64], R2 ;  /* 0x0000000210007986 */ /* 0x0001e2000c101b24 */
[----:B------:R-:W-:Y:S05]  /*27e0*/  BRA `(.L_x_3388) ;  /* 0x0000000800e07947 */ /* 0x000fea0003800000 */
.L_x_3394:
[----:B-1----:R-:W-:-:S05]  /*27f0*/  IMAD.U32 R3, R3, 0x10000, RZ ;  /* 0x0001000003037824 */ /* 0x002fca00078e00ff */
[----:B------:R-:W-:-:S04]  /*2800*/  F2FP.F16.F32.PACK_AB R3, RZ, R3 ;  /* 0x00000003ff03723e */ /* 0x000fc800000000ff */
[----:B------:R-:W-:-:S05]  /*2810*/  PRMT R3, R3, 0x5410, RZ ;  /* 0x0000541003037816 */ /* 0x000fca00000000ff */
[----:B------:R0:W-:Y:S01]  /*2820*/  STG.E desc[UR36][R16.64], R3 ;  /* 0x0000000310007986 */ /* 0x0001e2000c101924 */
[----:B------:R-:W-:Y:S05]  /*2830*/  BRA `(.L_x_3388) ;  /* 0x0000000800cc7947 */ /* 0x000fea0003800000 */
.L_x_3393:
[----:B-1----:R-:W-:-:S04]  /*2840*/  IMAD.U32 R2, R3, 0x10000, RZ ;  /* 0x0001000003027824 */ /* 0x002fc800078e00ff */
[----:B------:R-:W-:-:S06]  /*2850*/  FMUL.FTZ R2, R2, 1 ;  /* 0x3f80000002027820 */ /* 0x000fcc0000410000 */
[----:B------:R-:W0:Y:S02]  /*2860*/  F2F.F64.F32 R2, R2 ;  /* 0x0000000200027310 */ /* 0x000e240000201800 */
[----:B0-----:R0:W-:Y:S01]  /*2870*/  STG.E.64 desc[UR36][R16.64], R2 ;  /* 0x0000000210007986 */ /* 0x0011e2000c101b24 */
[----:B------:R-:W-:Y:S05]  /*2880*/  BRA `(.L_x_3388) ;  /* 0x0000000800b87947 */ /* 0x000fea0003800000 */
.L_x_3383:
        /* <DEDUP_REMOVED lines=8> */
[----:B-1----:R-:W-:-:S05]  /*2910*/  IMAD.U32 R3, R3, 0x10000, RZ ;  /* 0x0001000003037824 */ /* 0x002fca00078e00ff */
[----:B------:R-:W-:-:S04]  /*2920*/  FSETP.NEU.FTZ.AND P0, PT, R3, RZ, PT ;  /* 0x000000ff0300720b */ /* 0x000fc80003f1d000 */
[----:B------:R-:W-:-:S05]  /*2930*/  SEL R3, RZ, 0x1, !P0 ;  /* 0x00000001ff037807 */ /* 0x000fca0004000000 */
[----:B------:R0:W-:Y:S01]  /*2940*/  STG.E.U8 desc[UR36][R16.64], R3 ;  /* 0x0000000310007986 */ /* 0x0001e2000c101124 */
[----:B------:R-:W-:Y:S05]  /*2950*/  BRA `(.L_x_3388) ;  /* 0x0000000800847947 */ /* 0x000fea0003800000 */
.L_x_3397:
[----:B-1----:R-:W-:Y:S01]  /*2960*/  IMAD.U32 R3, R3, 0x10000, RZ ;  /* 0x0001000003037824 */ /* 0x002fe200078e00ff */
[----:B------:R-:W-:-:S03]  /*2970*/  CS2R R6, SRZ ;  /* 0x0000000000067805 */ /* 0x000fc6000001ff00 */
[----:B------:R-:W-:-:S04]  /*2980*/  FMUL.FTZ R3, R3, 1 ;  /* 0x3f80000003037820 */ /* 0x000fc80000410000 */
[----:B------:R-:W0:Y:S02]  /*2990*/  F2F.F64.F32 R4, R3 ;  /* 0x0000000300047310 */ /* 0x000e240000201800 */
[----:B0-----:R0:W-:Y:S01]  /*29a0*/  STG.E.128 desc[UR36][R16.64], R4 ;  /* 0x0000000410007986 */ /* 0x0011e2000c101d24 */
[----:B------:R-:W-:Y:S05]  /*29b0*/  BRA `(.L_x_3388) ;  /* 0x00000008006c7947 */ /* 0x000fea0003800000 */
.L_x_3396:
[----:B------:R-:W-:-:S13]  /*29c0*/  ISETP.NE.AND P0, PT, R2, 0xf, PT ;  /* 0x0000000f0200780c */ /* 0x000fda0003f05270 */
[----:B------:R-:W-:Y:S05]  /*29d0*/  @!P0 BRA `(.L_x_3398) ;  /* 0x0000000000b48947 */ /* 0x000fea0003800000 */
[----:B------:R-:W-:-:S13]  /*29e0*/  ISETP.NE.AND P0, PT, R2, 0x17, PT ;  /* 0x000000170200780c */ /* 0x000fda0003f05270 */
[----:B------:R-:W-:Y:S05]  /*29f0*/  @!P0 BRA `(.L_x_3399) ;  /* 0x0000000000548947 */ /* 0x000fea0003800000 */
[----:B------:R-:W-:-:S13]  /*2a00*/  ISETP.NE.AND P0, PT, R2, 0x18, PT ;  /* 0x000000180200780c */ /* 0x000fda0003f05270 */
[----:B------:R-:W-:Y:S05]  /*2a10*/  @P0 BRA `(.L_x_3387) ;  /* 0x0000000400f40947 */ /* 0x000fea0003800000 */
[----:B-1----:R-:W-:Y:S01]  /*2a20*/  IMAD.U32 R5, R3, 0x10000, RZ ;  /* 0x0001000003057824 */ /* 0x002fe200078e00ff */
        /* <DEDUP_REMOVED lines=14> */
.L_x_3401:
[----:B------:R-:W-:Y:S05]  /*2b10*/  BSYNC B0 ;  /* 0x0000000000007941 */ /* 0x000fea0003800000 */
.L_x_3400:
[----:B------:R-:W-:-:S05]  /*2b20*/  LOP3.LUT R3, R0, R3, RZ, 0xfc, !PT ;  /* 0x0000000300037212 */ /* 0x000fca00078efcff */
[----:B------:R0:W-:Y:S01]  /*2b30*/  STG.E.U8 desc[UR36][R16.64], R3 ;  /* 0x0000000310007986 */ /* 0x0001e2000c101124 */
[----:B------:R-:W-:Y:S05]  /*2b40*/  BRA `(.L_x_3388) ;  /* 0x0000000800087947 */ /* 0x000fea0003800000 */
.L_x_3399:
[----:B-1----:R-:W-:Y:S01]  /*2b50*/  IMAD.U32 R3, R3, 0x10000, RZ ;  /* 0x0001000003037824 */ /* 0x002fe200078e00ff */
        /* <DEDUP_REMOVED lines=12> */
.L_x_3403:
[----:B------:R-:W-:Y:S01]  /*2c20*/  IMAD.MOV.U32 R0, RZ, RZ, 0x7f ;  /* 0x0000007fff007424 */ /* 0x000fe200078e00ff */
[----:B------:R-:W-:-:S04]  /*2c30*/  ISETP.GT.U32.AND P0, PT, R2, 0x7f800000, PT ;  /* 0x7f8000000200780c */ /* 0x000fc80003f04070 */
[----:B------:R-:W-:-:S09]  /*2c40*/  SEL R0, R0, 0x7c, P0 ;  /* 0x0000007c00007807 */ /* 0x000fd20000000000 */
.L_x_3404:
[----:B------:R-:W-:Y:S05]  /*2c50*/  BSYNC B0 ;  /* 0x0000000000007941 */ /* 0x000fea0003800000 */
.L_x_3402:
[----:B------:R-:W-:-:S04]  /*2c60*/  LOP3.LUT R2, R3, 0x80000000, RZ, 0xc0, !PT ;  /* 0x8000000003027812 */ /* 0x000fc800078ec0ff */
[----:B------:R-:W-:-:S04]  /*2c70*/  SHF.R.U32.HI R3, RZ, 0x18, R2 ;  /* 0x00000018ff037819 */ /* 0x000fc80000011602 */
[----:B------:R-:W-:-:S05]  /*2c80*/  LOP3.LUT R3, R0, R3, RZ, 0xfc, !PT ;  /* 0x0000000300037212 */ /* 0x000fca00078efcff */
[----:B------:R0:W-:Y:S01]  /*2c90*/  STG.E.U8 desc[UR36][R16.64], R3 ;  /* 0x0000000310007986 */ /* 0x0001e2000c101124 */
[----:B------:R-:W-:Y:S05]  /*2ca0*/  BRA `(.L_x_3388) ;  /* 0x0000000400b07947 */ /* 0x000fea0003800000 */
.L_x_3398:
[----:B-1----:R0:W-:Y:S01]  /*2cb0*/  STG.E.U16 desc[UR36][R16.64], R3 ;  /* 0x0000000310007986 */ /* 0x0021e2000c101524 */
[----:B------:R-:W-:Y:S05]  /*2cc0*/  BRA `(.L_x_3388) ;  /* 0x0000000400a87947 */ /* 0x000fea0003800000 */
.L_x_3395:
        /* <DEDUP_REMOVED lines=8> */
[----:B-1----:R-:W-:-:S06]  /*2d50*/  IMAD.U32 R3, R3, 0x10000, RZ ;  /* 0x0001000003037824 */ /* 0x002fcc00078e00ff */
[----:B------:R-:W0:Y:S02]  /*2d60*/  F2I.FTZ.U32.TRUNC.NTZ R3, R3 ;  /* 0x0000000300037305 */ /* 0x000e24000021f000 */
[----:B0-----:R0:W-:Y:S01]  /*2d70*/  STG.E.U16 desc[UR36][R16.64], R3 ;  /* 0x0000000310007986 */ /* 0x0011e2000c101524 */
[----:B------:R-:W-:Y:S05]  /*2d80*/  BRA `(.L_x_3388) ;  /* 0x0000000400787947 */ /* 0x000fea0003800000 */
.L_x_3407:
[----:B-1----:R-:W-:Y:S01]  /*2d90*/  IMAD.U32 R3, R3, 0x10000, RZ ;  /* 0x0001000003037824 */ /* 0x002fe200078e00ff */
        /* <DEDUP_REMOVED lines=16> */
.L_x_3410:
[----:B------:R-:W-:-:S04]  /*2ea0*/  LOP3.LUT R2, R3, 0x80000000, RZ, 0xc0, !PT ;  /* 0x8000000003027812 */ /* 0x000fc800078ec0ff */
[----:B------:R-:W-:-:S04]  /*2eb0*/  SHF.R.U32.HI R3, RZ, 0x18, R2 ;  /* 0x00000018ff037819 */ /* 0x000fc80000011602 */
[----:B------:R-:W-:-:S04]  /*2ec0*/  LOP3.LUT R0, R0, R3, RZ, 0xfc, !PT ;  /* 0x0000000300007212 */ /* 0x000fc800078efcff */
[----:B------:R-:W-:-:S07]  /*2ed0*/  PRMT R8, R0, 0x7610, R8 ;  /* 0x0000761000087816 */ /* 0x000fce0000000008 */
.L_x_3409:
[----:B------:R-:W-:Y:S05]  /*2ee0*/  BSYNC B0 ;  /* 0x0000000000007941 */ /* 0x000fea0003800000 */
.L_x_3408:
[----:B------:R0:W-:Y:S01]  /*2ef0*/  STG.E.U8 desc[UR36][R16.64], R8 ;  /* 0x0000000810007986 */ /* 0x0001e2000c101124 */
[----:B------:R-:W-:Y:S05]  /*2f00*/  BRA `(.L_x_3388) ;  /* 0x0000000400187947 */ /* 0x000fea0003800000 */
.L_x_3406:
        /* <DEDUP_REMOVED lines=17> */
.L_x_3413:
[----:B------:R-:W-:-:S04]  /*3020*/  LOP3.LUT R2, R3, 0x80000000, RZ, 0xc0, !PT ;  /* 0x8000000003027812 */ /* 0x000fc800078ec0ff */
[----:B------:R-:W-:-:S04]  /*3030*/  SHF.R.U32.HI R3, RZ, 0x18, R2 ;  /* 0x00000018ff037819 */ /* 0x000fc80000011602 */
[----:B------:R-:W-:-:S04]  /*3040*/  LOP3.LUT R0, R0, R3, RZ, 0xfc, !PT ;  /* 0x0000000300007212 */ /* 0x000fc800078efcff */
[----:B------:R-:W-:-:S07]  /*3050*/  PRMT R8, R0, 0x7610, R8 ;  /* 0x0000761000087816 */ /* 0x000fce0000000008 */
.L_x_3412:
[----:B------:R-:W-:Y:S05]  /*3060*/  BSYNC B0 ;  /* 0x0000000000007941 */ /* 0x000fea0003800000 */
.L_x_3411:
[----:B------:R0:W-:Y:S01]  /*3070*/  STG.E.U8 desc[UR36][R16.64], R8 ;  /* 0x0000000810007986 */ /* 0x0001e2000c101124 */
[----:B------:R-:W-:Y:S05]  /*3080*/  BRA `(.L_x_3388) ;  /* 0x0000000000b87947 */ /* 0x000fea0003800000 */
.L_x_3405:
[----:B------:R-:W-:-:S13]  /*3090*/  ISETP.NE.AND P0, PT, R2, 0x1c, PT ;  /* 0x0000001c0200780c */ /* 0x000fda0003f05270 */
[----:B------:R-:W-:Y:S05]  /*30a0*/  @!P0 BRA `(.L_x_3414) ;  /* 0x0000000000a48947 */ /* 0x000fea0003800000 */
[----:B------:R-:W-:-:S13]  /*30b0*/  ISETP.NE.AND P0, PT, R2, 0x1d, PT ;  /* 0x0000001d0200780c */ /* 0x000fda0003f05270 */
[----:B------:R-:W-:Y:S05]  /*30c0*/  @!P0 BRA `(.L_x_3415) ;  /* 0x00000000008c8947 */ /* 0x000fea0003800000 */
[----:B------:R-:W-:-:S13]  /*30d0*/  ISETP.NE.AND P0, PT, R2, 0x2c, PT ;  /* 0x0000002c0200780c */ /* 0x000fda0003f05270 */
[----:B------:R-:W-:Y:S05]  /*30e0*/  @P0 BRA `(.L_x_3387) ;  /* 0x0000000000400947 */ /* 0x000fea0003800000 */
[----:B-1----:R-:W-:-:S05]  /*30f0*/  IMAD.U32 R3, R3, 0x10000, RZ ;  /* 0x0001000003037824 */ /* 0x002fca00078e00ff */
        /* <DEDUP_REMOVED lines=15> */
.L_x_3387:
[----:B------:R-:W-:Y:S01]  /*31f0*/  MOV R2, 0x0 ;  /* 0x0000000000027802 */ /* 0x000fe20000000f00 */
[----:B------:R-:W-:Y:S01]  /*3200*/  ULDC.64 UR4, c[0x4][0x128] ;  /* 0x01004a0000047ab9 */ /* 0x000fe20000000a00 */
[----:B------:R-:W-:Y:S01]  /*3210*/  ULDC.64 UR6, c[0x4][0x130] ;  /* 0x01004c0000067ab9 */ /* 0x000fe20000000a00 */
[----:B------:R-:W-:Y:S02]  /*3220*/  IMAD.U32 R4, RZ, RZ, UR4 ;  /* 0x00000004ff047e24 */ /* 0x000fe4000f8e00ff */
[----:B------:R-:W-:Y:S01]  /*3230*/  IMAD.U32 R5, RZ, RZ, UR5 ;  /* 0x00000005ff057e24 */ /* 0x000fe2000f8e00ff */
[----:B-1----:R-:W0:Y:S01]  /*3240*/  LDC.64 R2, c[0x4][R2] ;  /* 0x0100000002027b82 */ /* 0x002e220000000a00 */
        /* <DEDUP_REMOVED lines=10> */
.L_x_3416:
[----:B------:R-:W-:Y:S05]  /*32f0*/  BRA `(.L_x_3388) ;  /* 0x00000000001c7947 */ /* 0x000fea0003800000 */
.L_x_3415:
[----:B-1----:R-:W-:-:S06]  /*3300*/  IMAD.U32 R3, R3, 0x10000, RZ ;  /* 0x0001000003037824 */ /* 0x002fcc00078e00ff */
[----:B------:R-:W0:Y:S02]  /*3310*/  F2I.U64.TRUNC R2, R3 ;  /* 0x0000000300027311 */ /* 0x000e24000020d800 */
[----:B0-----:R0:W-:Y:S01]  /*3320*/  STG.E.64 desc[UR36][R16.64], R2 ;  /* 0x0000000210007986 */ /* 0x0011e2000c101b24 */
[----:B------:R-:W-:Y:S05]  /*3330*/  BRA `(.L_x_3388) ;  /* 0x00000000000c7947 */ /* 0x000fea0003800000 */
.L_x_3414:
[----:B-1----:R-:W-:-:S06]  /*3340*/  IMAD.U32 R3, R3, 0x10000, RZ ;  /* 0x0001000003037824 */ /* 0x002fcc00078e00ff */
[----:B------:R-:W0:Y:S02]  /*3350*/  F2I.FTZ.U32.TRUNC.NTZ R3, R3 ;  /* 0x0000000300037305 */ /* 0x000e24000021f000 */
[----:B0-----:R0:W-:Y:S02]  /*3360*/  STG.E desc[UR36][R16.64], R3 ;  /* 0x0000000310007986 */ /* 0x0011e4000c101924 */
.L_x_3388:
[----:B------:R-:W-:-:S04]  /*3370*/  IMAD R18, R23, 0x200, R18 ;  /* 0x0000020017127824 */ /* 0x000fc800078e0212 */
[----:B------:R-:W-:-:S07]  /*3380*/  VIADD R19, R18, 0x80 ;  /* 0x0000008012137836 */ /* 0x000fce0000000000 */
.L_x_3348:
[----:B------:R-:W-:Y:S05]  /*3390*/  BSYNC B6 ;  /* 0x0000000000067941 */ /* 0x000fea0003800000 */
.L_x_3347:
[----:B------:R-:W-:Y:S01]  /*33a0*/  ULDC UR4, c[0x0][0x210] ;  /* 0x0000840000047ab9 */ /* 0x000fe20000000800 */
[----:B------:R-:W-:Y:S01]  /*33b0*/  BSSY B6, `(.L_x_3417) ;  /* 0x0000330000067945 */ /* 0x000fe20003800000 */
[----:B------:R-:W-:-:S13]  /*33c0*/  ISETP.GE.AND P0, PT, R19, UR4, PT ;  /* 0x0000000413007c0c */ /* 0x000fda000bf06270 */
[----:B------:R-:W-:Y:S05]  /*33d0*/  @P0 BRA `(.L_x_3418) ;  /* 0x0000003000b40947 */ /* 0x000fea0003800000 */
[----:B0-----:R-:W0:Y:S01]  /*33e0*/  LDC R6, c[0x0][0x218] ;  /* 0x00008600ff067b82 */ /* 0x001e220000000800 */
[----:B------:R-:W-:Y:S02]  /*33f0*/  IMAD.MOV.U32 R0, RZ, RZ, RZ ;  /* 0x000000ffff007224 */ /* 0x000fe400078e00ff */
[----:B-1234-:R-:W-:Y:S01]  /*3400*/  IMAD.MOV.U32 R16, RZ, RZ, RZ ;  /* 0x000000ffff107224 */ /* 0x01efe200078e00ff */
[----:B0-----:R-:W-:-:S13]  /*3410*/  ISETP.NE.AND P0, PT, R6, RZ, PT ;  /* 0x000000ff0600720c */ /* 0x001fda0003f05270 */
[----:B------:R-:W-:Y:S05]  /*3420*/  @!P0 BRA `(.L_x_3419) ;  /* 0x0000001000a88947 */ /* 0x000fea0003800000 */
        /* <DEDUP_REMOVED lines=298> */
.L_x_3419:
        /* <DEDUP_REMOVED lines=22> */
.L_x_3423:
[----:B------:R-:W2:Y:S02]  /*4830*/  LDG.E.U8 R2, desc[UR36][R2.64] ;  /* 0x0000002402027981 */ /* 0x000ea4000c1e1100 */
[----:B--2---:R-:W-:-:S04]  /*4840*/  I2FP.F32.U32 R0, R2 ;  /* 0x0000000200007245 */ /* 0x004fc80000201000 */
[----:B------:R-:W-:Y:S01]  /*4850*/  F2FP.BF16.F32.PACK_AB R0, RZ, R0 ;  /* 0x00000000ff00723e */ /* 0x000fe200000010ff */
[----:B------:R-:W-:Y:S06]  /*4860*/  BRA `(.L_x_3425) ;  /* 0x0000000c00907947 */ /* 0x000fec0003800000 */
.L_x_3422:
        /* <DEDUP_REMOVED lines=10> */
.L_x_3427:
[----:B------:R-:W2:Y:S02]  /*4910*/  LDG.E R2, desc[UR36][R2.64] ;  /* 0x0000002402027981 */ /* 0x000ea4000c1e1900 */
[----:B--2---:R-:W-:-:S04]  /*4920*/  I2FP.F32.S32 R0, R2 ;  /* 0x0000000200007245 */ /* 0x004fc80000201400 */
[----:B------:R-:W-:Y:S01]  /*4930*/  F2FP.BF16.F32.PACK_AB R0, RZ, R0 ;  /* 0x00000000ff00723e */ /* 0x000fe200000010ff */
[----:B------:R-:W-:Y:S06]  /*4940*/  BRA `(.L_x_3425) ;  /* 0x0000000c00587947 */ /* 0x000fec0003800000 */
.L_x_3426:
[----:B------:R-:W2:Y:S02]  /*4950*/  LDG.E.U16 R2, desc[UR36][R2.64] ;  /* 0x0000002402027981 */ /* 0x000ea4000c1e1500 */
[----:B--2---:R-:W0:Y:S02]  /*4960*/  I2F.S16 R0, R2 ;  /* 0x0000000200007306 */ /* 0x004e240000101400 */
[----:B0-----:R-:W-:Y:S01]  /*4970*/  F2FP.BF16.F32.PACK_AB R0, RZ, R0 ;  /* 0x00000000ff00723e */ /* 0x001fe200000010ff */
[----:B------:R-:W-:Y:S06]  /*4980*/  BRA `(.L_x_3425) ;  /* 0x0000000c00487947 */ /* 0x000fec0003800000 */
.L_x_3421:
        /* <DEDUP_REMOVED lines=9> */
.L_x_3429:
[----:B------:R-:W2:Y:S02]  /*4a20*/  LDG.E.U16 R0, desc[UR36][R2.64] ;  /* 0x0000002402007981 */ /* 0x000ea4000c1e1500 */
[----:B--2---:R-:W-:-:S05]  /*4a30*/  HADD2.F32 R0, -RZ, R0.H0_H0 ;  /* 0x20000000ff007230 */ /* 0x004fca0000004100 */
[----:B------:R-:W-:Y:S01]  /*4a40*/  F2FP.BF16.F32.PACK_AB R0, RZ, R0 ;  /* 0x00000000ff00723e */ /* 0x000fe200000010ff */
[----:B------:R-:W-:Y:S06]  /*4a50*/  BRA `(.L_x_3425) ;  /* 0x0000000c00147947 */ /* 0x000fec0003800000 */
.L_x_3428:
        /* <DEDUP_REMOVED lines=9> */
.L_x_3431:
[----:B------:R-:W2:Y:S02]  /*4af0*/  LDG.E.U16 R2, desc[UR36][R2.64] ;  /* 0x0000002402027981 */ /* 0x000ea4000c1e1500 */
[----:B--2---:R-:W-:-:S05]  /*4b00*/  HADD2.F32 R0, -RZ, R2.H0_H0 ;  /* 0x20000002ff007230 */ /* 0x004fca0000004100 */
[----:B------:R-:W-:Y:S01]  /*4b10*/  F2FP.BF16.F32.PACK_AB R0, RZ, R0 ;  /* 0x00000000ff00723e */ /* 0x000fe200000010ff */
[----:B------:R-:W-:Y:S06]  /*4b20*/  BRA `(.L_x_3425) ;  /* 0x0000000800e07947 */ /* 0x000fec0003800000 */
.L_x_3430:
        /* <DEDUP_REMOVED lines=8> */
.L_x_3420:
        /* <DEDUP_REMOVED lines=13> */
.L_x_3434:
        /* <DEDUP_REMOVED lines=8> */
.L_x_3433:
        /* <DEDUP_REMOVED lines=28> */
.L_x_3436:
        /* <DEDUP_REMOVED lines=15> */
.L_x_3435:
[----:B------:R0:W5:Y:S01]  /*4fb0*/  LDG.E.U16 R0, desc[UR36][R2.64] ;  /* 0x0000002402007981 */ /* 0x000162000c1e1500 */
[----:B------:R-:W-:Y:S05]  /*4fc0*/  BRA `(.L_x_3425) ;  /* 0x0000000400b87947 */ /* 0x000fea0003800000 */
.L_x_3432:
        /* <DEDUP_REMOVED lines=12> */
.L_x_3439:
        /* <DEDUP_REMOVED lines=21> */
.L_x_3443:
[----:B------:R-:W-:Y:S05]  /*51e0*/  BSYNC B1 ;  /* 0x0000000000017941 */ /* 0x000fea0003800000 */
.L_x_3442:
[----:B------:R-:W-:Y:S01]  /*51f0*/  LEA R3, R0, 0x3b800000, 0x17 ;  /* 0x3b80000000037811 */ /* 0x000fe200078eb8ff */
[----:B------:R-:W-:-:S05]  /*5200*/  IMAD.SHL.U32 R0, R2, 0x100000, RZ ;  /* 0x0010000002007824 */ /* 0x000fca00078e00ff */
[----:B------:R-:W-:-:S07]  /*5210*/  LOP3.LUT R0, R3, R0, R4, 0xfe, !PT ;  /* 0x0000000003007212 */ /* 0x000fce00078efe04 */
.L_x_3441:
[----:B------:R-:W-:Y:S05]  /*5220*/  BSYNC B0 ;  /* 0x0000000000007941 */ /* 0x000fea0003800000 */
.L_x_3440:
[----:B------:R-:W-:Y:S01]  /*5230*/  F2FP.BF16.F32.PACK_AB R0, RZ, R0 ;  /* 0x00000000ff00723e */ /* 0x000fe200000010ff */
[----:B------:R-:W-:Y:S06]  /*5240*/  BRA `(.L_x_3425) ;  /* 0x0000000400187947 */ /* 0x000fec0003800000 */
.L_x_3438:
        /* <DEDUP_REMOVED lines=21> */
.L_x_3447:
[----:B------:R-:W-:Y:S05]  /*53a0*/  BSYNC B1 ;  /* 0x0000000000017941 */ /* 0x000fea0003800000 */
.L_x_3446:
[----:B------:R-:W-:Y:S01]  /*53b0*/  LEA R3, R0, 0x37800000, 0x17 ;  /* 0x3780000000037811 */ /* 0x000fe200078eb8ff */
[----:B------:R-:W-:-:S05]  /*53c0*/  IMAD.SHL.U32 R0, R2, 0x200000, RZ ;  /* 0x0020000002007824 */ /* 0x000fca00078e00ff */
[----:B------:R-:W-:-:S07]  /*53d0*/  LOP3.LUT R0, R3, R0, R4, 0xfe, !PT ;  /* 0x0000000003007212 */ /* 0x000fce00078efe04 */
.L_x_3445:
[----:B------:R-:W-:Y:S05]  /*53e0*/  BSYNC B0 ;  /* 0x0000000000007941 */ /* 0x000fea0003800000 */
.L_x_3444:
[----:B------:R-:W-:Y:S01]  /*53f0*/  F2FP.BF16.F32.PACK_AB R0, RZ, R0 ;  /* 0x00000000ff00723e */ /* 0x000fe200000010ff */
[----:B------:R-:W-:Y:S06]  /*5400*/  BRA `(.L_x_3425) ;  /* 0x0000000000a87947 */ /* 0x000fec0003800000 */
.L_x_3437:
        /* <DEDUP_REMOVED lines=14> */
.L_x_3451:
[----:B------:R-:W-:Y:S05]  /*54f0*/  BSYNC B0 ;  /* 0x0000000000007941 */ /* 0x000fea0003800000 */
.L_x_3450:
[----:B------:R-:W-:Y:S01]  /*5500*/  F2FP.BF16.F32.PACK_AB R0, RZ, R0 ;  /* 0x00000000ff00723e */ /* 0x000fe200000010ff */
[----:B------:R-:W-:Y:S06]  /*5510*/  BRA `(.L_x_3425) ;  /* 0x0000000000647947 */ /* 0x000fec0003800000 */
.L_x_3424:
        /* <DEDUP_REMOVED lines=16> */
.L_x_3452:
[----:B------:R-:W-:Y:S01]  /*5620*/  PRMT R0, RZ, 0x7610, R0 ;  /* 0x00007610ff007816 */ /* 0x000fe20000000000 */
[----:B------:R-:W-:Y:S06]  /*5630*/  BRA `(.L_x_3425) ;  /* 0x00000000001c7947 */ /* 0x000fec0003800000 */
.L_x_3449:
[----:B------:R-:W2:Y:S02]  /*5640*/  LDG.E.64 R2, desc[UR36][R2.64] ;  /* 0x0000002402027981 */ /* 0x000ea4000c1e1b00 */
[----:B--2---:R-:W0:Y:S02]  /*5650*/  I2F.U64 R0, R2 ;  /* 0x0000000200007312 */ /* 0x004e240000301000 */
[----:B0-----:R-:W-:Y:S01]  /*5660*/  F2FP.BF16.F32.PACK_AB R0, RZ, R0 ;  /* 0x00000000ff00723e */ /* 0x001fe200000010ff */
[----:B------:R-:W-:Y:S06]  /*5670*/  BRA `(.L_x_3425) ;  /* 0x00000000000c7947 */ /* 0x000fec0003800000 */
.L_x_3448:
[----:B------:R-:W2:Y:S02]  /*5680*/  LDG.E R2, desc[UR36][R2.64] ;  /* 0x0000002402027981 */ /* 0x000ea4000c1e1900 */
[----:B--2---:R-:W-:-:S04]  /*5690*/  I2FP.F32.U32 R0, R2 ;  /* 0x0000000200007245 */ /* 0x004fc80000201000 */
[----:B------:R-:W-:-:S07]  /*56a0*/  F2FP.BF16.F32.PACK_AB R0, RZ, R0 ;  /* 0x00000000ff00723e */ /* 0x000fce00000010ff */
.L_x_3425:
        /* <DEDUP_REMOVED lines=26> */
.L_x_3456:
[----:B-1----:R-:W-:-:S06]  /*5850*/  IMAD.U32 R3, R3, 0x10000, RZ ;  /* 0x0001000003037824 */ /* 0x002fcc00078e00ff */
[----:B------:R-:W0:Y:S02]  /*5860*/  F2I.S64.TRUNC R2, R3 ;  /* 0x0000000300027311 */ /* 0x000e24000020d900 */
[----:B0-----:R0:W-:Y:S01]  /*5870*/  STG.E.U8 desc[UR36][R16.64], R2 ;  /* 0x0000000210007986 */ /* 0x0011e2000c101124 */
[----:B------:R-:W-:Y:S05]  /*5880*/  BRA `(.L_x_3458) ;  /* 0x0000000c00847947 */ /* 0x000fea0003800000 */
.L_x_3455:
        /* <DEDUP_REMOVED lines=10> */
.L_x_3460:
[----:B-1----:R-:W-:-:S06]  /*5930*/  IMAD.U32 R3, R3, 0x10000, RZ ;  /* 0x0001000003037824 */ /* 0x002fcc00078e00ff */
[----:B------:R-:W0:Y:S02]  /*5940*/  F2I.FTZ.TRUNC.NTZ R3, R3 ;  /* 0x0000000300037305 */ /* 0x000e24000021f100 */
[----:B0-----:R0:W-:Y:S01]  /*5950*/  STG.E desc[UR36][R16.64], R3 ;  /* 0x0000000310007986 */ /* 0x0011e2000c101924 */
[----:B------:R-:W-:Y:S05]  /*5960*/  BRA `(.L_x_3458) ;  /* 0x0000000c004c7947 */ /* 0x000fea0003800000 */
.L_x_3459:
[----:B-1----:R-:W-:-:S06]  /*5970*/  IMAD.U32 R3, R3, 0x10000, RZ ;  /* 0x0001000003037824 */ /* 0x002fcc00078e00ff */
[----:B------:R-:W0:Y:S02]  /*5980*/  F2I.FTZ.TRUNC.NTZ R3, R3 ;  /* 0x0000000300037305 */ /* 0x000e24000021f100 */
[----:B0-----:R0:W-:Y:S01]  /*5990*/  STG.E.U16 desc[UR36][R16.64], R3 ;  /* 0x0000000310007986 */ /* 0x0011e2000c101524 */
[----:B------:R-:W-:Y:S05]  /*59a0*/  BRA `(.L_x_3458) ;  /* 0x0000000c003c7947 */ /* 0x000fea0003800000 */
.L_x_3454:
        /* <DEDUP_REMOVED lines=9> */
.L_x_3462:
[----:B-1----:R-:W-:-:S05]  /*5a40*/  IMAD.U32 R0, R3, 0x10000, RZ ;  /* 0x0001000003007824 */ /* 0x002fca00078e00ff */
[----:B------:R-:W-:-:S05]  /*5a50*/  F2FP.F16.F32.PACK_AB R0, RZ, R0 ;  /* 0x00000000ff00723e */ /* 0x000fca00000000ff */
[----:B------:R0:W-:Y:S01]  /*5a60*/  STG.E.U16 desc[UR36][R16.64], R0 ;  /* 0x0000000010007986 */ /* 0x0001e2000c101524 */
[----:B------:R-:W-:Y:S05]  /*5a70*/  BRA `(.L_x_3458) ;  /* 0x0000000c00087947 */ /* 0x000fea0003800000 */
.L_x_3461:
        /* <DEDUP_REMOVED lines=10> */
.L_x_3464:
[----:B-1----:R-:W-:-:S05]  /*5b20*/  IMAD.U32 R3, R3, 0x10000, RZ ;  /* 0x0001000003037824 */ /* 0x002fca00078e00ff */
[----:B------:R-:W-:-:S04]  /*5b30*/  F2FP.F16.F32.PACK_AB R3, RZ, R3 ;  /* 0x00000003ff03723e */ /* 0x000fc800000000ff */
[----:B------:R-:W-:-:S05]  /*5b40*/  PRMT R3, R3, 0x5410, RZ ;  /* 0x0000541003037816 */ /* 0x000fca00000000ff */
[----:B------:R0:W-:Y:S01]  /*5b50*/  STG.E desc[UR36][R16.64], R3 ;  /* 0x0000000310007986 */ /* 0x0001e2000c101924 */
[----:B------:R-:W-:Y:S05]  /*5b60*/  BRA `(.L_x_3458) ;  /* 0x0000000800cc7947 */ /* 0x000fea0003800000 */
.L_x_3463:
[----:B-1----:R-:W-:-:S04]  /*5b70*/  IMAD.U32 R2, R3, 0x10000, RZ ;  /* 0x0001000003027824 */ /* 0x002fc800078e00ff */
[----:B------:R-:W-:-:S06]  /*5b80*/  FMUL.FTZ R2, R2, 1 ;  /* 0x3f80000002027820 */ /* 0x000fcc0000410000 */
[----:B------:R-:W0:Y:S02]  /*5b90*/  F2F.F64.F32 R2, R2 ;  /* 0x0000000200027310 */ /* 0x000e240000201800 */
[----:B0-----:R0:W-:Y:S01]  /*5ba0*/  STG.E.64 desc[UR36][R16.64], R2 ;  /* 0x0000000210007986 */ /* 0x0011e2000c101b24 */
[----:B------:R-:W-:Y:S05]  /*5bb0*/  BRA `(.L_x_3458) ;  /* 0x0000000800b87947 */ /* 0x000fea0003800000 */
.L_x_3453:
        /* <DEDUP_REMOVED lines=13> */
.L_x_3467:
[----:B-1----:R-:W-:Y:S01]  /*5c90*/  IMAD.U32 R3, R3, 0x10000, RZ ;  /* 0x0001000003037824 */ /* 0x002fe200078e00ff */
[----:B------:R-:W-:-:S03]  /*5ca0*/  CS2R R6, SRZ ;  /* 0x0000000000067805 */ /* 0x000fc6000001ff00 */
[----:B------:R-:W-:-:S04]  /*5cb0*/  FMUL.FTZ R3, R3, 1 ;  /* 0x3f80000003037820 */ /* 0x000fc80000410000 */
[----:B------:R-:W0:Y:S02]  /*5cc0*/  F2F.F64.F32 R4, R3 ;  /* 0x0000000300047310 */ /* 0x000e240000201800 */
[----:B0-----:R0:W-:Y:S01]  /*5cd0*/  STG.E.128 desc[UR36][R16.64], R4 ;  /* 0x0000000410007986 */ /* 0x0011e2000c101d24 */
[----:B------:R-:W-:Y:S05]  /*5ce0*/  BRA `(.L_x_3458) ;  /* 0x00000008006c7947 */ /* 0x000fea0003800000 */
.L_x_3466:
        /* <DEDUP_REMOVED lines=21> */
.L_x_3471:
[----:B------:R-:W-:Y:S05]  /*5e40*/  BSYNC B0 ;  /* 0x0000000000007941 */ /* 0x000fea0003800000 */
.L_x_3470:
[----:B------:R-:W-:-:S05]  /*5e50*/  LOP3.LUT R3, R0, R3, RZ, 0xfc, !PT ;  /* 0x0000000300037212 */ /* 0x000fca00078efcff */
[----:B------:R0:W-:Y:S01]  /*5e60*/  STG.E.U8 desc[UR36][R16.64], R3 ;  /* 0x0000000310007986 */ /* 0x0001e2000c101124 */
[----:B------:R-:W-:Y:S05]  /*5e70*/  BRA `(.L_x_3458) ;  /* 0x0000000800087947 */ /* 0x000fea0003800000 */
.L_x_3469:
        /* <DEDUP_REMOVED lines=13> */
.L_x_3473:
[----:B------:R-:W-:Y:S01]  /*5f50*/  IMAD.MOV.U32 R0, RZ, RZ, 0x7f ;  /* 0x0000007fff007424 */ /* 0x000fe200078e00ff */
[----:B------:R-:W-:-:S04]  /*5f60*/  ISETP.GT.U32.AND P0, PT, R2, 0x7f800000, PT ;  /* 0x7f8000000200780c */ /* 0x000fc80003f04070 */
[----:B------:R-:W-:-:S09]  /*5f70*/  SEL R0, R0, 0x7c, P0 ;  /* 0x0000007c00007807 */ /* 0x000fd20000000000 */
.L_x_3474:
[----:B------:R-:W-:Y:S05]  /*5f80*/  BSYNC B0 ;  /* 0x0000000000007941 */ /* 0x000fea0003800000 */
.L_x_3472:
[----:B------:R-:W-:-:S04]  /*5f90*/  LOP3.LUT R2, R3, 0x80000000, RZ, 0xc0, !PT ;  /* 0x8000000003027812 */ /* 0x000fc800078ec0ff */
[----:B------:R-:W-:-:S04]  /*5fa0*/  SHF.R.U32.HI R3, RZ, 0x18, R2 ;  /* 0x00000018ff037819 */ /* 0x000fc80000011602 */
[----:B------:R-:W-:-:S05]  /*5fb0*/  LOP3.LUT R3, R0, R3, RZ, 0xfc, !PT ;  /* 0x0000000300037212 */ /* 0x000fca00078efcff */
[----:B------:R0:W-:Y:S01]  /*5fc0*/  STG.E.U8 desc[UR36][R16.64], R3 ;  /* 0x0000000310007986 */ /* 0x0001e2000c101124 */
[----:B------:R-:W-:Y:S05]  /*5fd0*/  BRA `(.L_x_3458) ;  /* 0x0000000400b07947 */ /* 0x000fea0003800000 */
.L_x_3468:
[----:B-1----:R0:W-:Y:S01]  /*5fe0*/  STG.E.U16 desc[UR36][R16.64], R3 ;  /* 0x0000000310007986 */ /* 0x0021e2000c101524 */
[----:B------:R-:W-:Y:S05]  /*5ff0*/  BRA `(.L_x_3458) ;  /* 0x0000000400a87947 */ /* 0x000fea0003800000 */
.L_x_3465:
        /* <DEDUP_REMOVED lines=12> */
.L_x_3477:
        /* <DEDUP_REMOVED lines=17> */
.L_x_3480:
[----:B------:R-:W-:-:S04]  /*61d0*/  LOP3.LUT R2, R3, 0x80000000, RZ, 0xc0, !PT ;  /* 0x8000000003027812 */ /* 0x000fc800078ec0ff */
[----:B------:R-:W-:-:S04]  /*61e0*/  SHF.R.U32.HI R3, RZ, 0x18, R2 ;  /* 0x00000018ff037819 */ /* 0x000fc80000011602 */
[----:B------:R-:W-:-:S04]  /*61f0*/  LOP3.LUT R0, R0, R3, RZ, 0xfc, !PT ;  /* 0x0000000300007212 */ /* 0x000fc800078efcff */
[----:B------:R-:W-:-:S07]  /*6200*/  PRMT R8, R0, 0x7610, R8 ;  /* 0x0000761000087816 */ /* 0x000fce0000000008 */
.L_x_3479:
[----:B------:R-:W-:Y:S05]  /*6210*/  BSYNC B0 ;  /* 0x0000000000007941 */ /* 0x000fea0003800000 */
.L_x_3478:
[----:B------:R3:W-:Y:S01]  /*6220*/  STG.E.U8 desc[UR36][R16.64], R8 ;  /* 0x0000000810007986 */ /* 0x0007e2000c101124 */
[----:B------:R-:W-:Y:S05]  /*6230*/  BRA `(.L_x_3458) ;  /* 0x0000000400187947 */ /* 0x000fea0003800000 */
.L_x_3476:
        /* <DEDUP_REMOVED lines=17> */
.L_x_3483:
[----:B------:R-:W-:-:S04]  /*6350*/  LOP3.LUT R2, R3, 0x80000000, RZ, 0xc0, !PT ;  /* 0x8000000003027812 */ /* 0x000fc800078ec0ff */
[----:B------:R-:W-:-:S04]  /*6360*/  SHF.R.U32.HI R3, RZ, 0x18, R2 ;  /* 0x00000018ff037819 */ /* 0x000fc80000011602 */
[----:B------:R-:W-:-:S04]  /*6370*/  LOP3.LUT R0, R0, R3, RZ, 0xfc, !PT ;  /* 0x0000000300007212 */ /* 0x000fc800078efcff */
[----:B------:R-:W-:-:S07]  /*6380*/  PRMT R8, R0, 0x7610, R8 ;  /* 0x0000761000087816 */ /* 0x000fce0000000008 */
.L_x_3482:
[----:B------:R-:W-:Y:S05]  /*6390*/  BSYNC B0 ;  /* 0x0000000000007941 */ /* 0x000fea0003800000 */
.L_x_3481:
[----:B------:R0:W-:Y:S01]  /*63a0*/  STG.E.U8 desc[UR36][R16.64], R8 ;  /* 0x0000000810007986 */ /* 0x0001e2000c101124 */
[----:B------:R-:W-:Y:S05]  /*63b0*/  BRA `(.L_x_3458) ;  /* 0x0000000000b87947 */ /* 0x000fea0003800000 */
.L_x_3475:
        /* <DEDUP_REMOVED lines=22> */
.L_x_3457:
[----:B------:R-:W-:Y:S01]  /*6520*/  MOV R0, 0x0 ;  /* 0x0000000000007802 */ /* 0x000fe20000000f00 */
[----:B------:R-:W-:Y:S01]  /*6530*/  ULDC.64 UR4, c[0x4][0x128] ;  /* 0x01004a0000047ab9 */ /* 0x000fe20000000a00 */
[----:B------:R-:W-:Y:S01]  /*6540*/  ULDC.64 UR6, c[0x4][0x40] ;  /* 0x0100100000067ab9 */ /* 0x000fe20000000a00 */
[----:B------:R-:W-:Y:S01]  /*6550*/  IMAD.U32 R4, RZ, RZ, UR4 ;  /* 0x00000004ff047e24 */ /* 0x000fe2000f8e00ff */
[----:B-1----:R0:W1:Y:S01]  /*6560*/  LDC.64 R2, c[0x4][R0] ;  /* 0x0100000000027b82 */ /* 0x0020620000000a00 */
        /* <DEDUP_REMOVED lines=11> */
.L_x_3486:
[----:B------:R-:W-:Y:S05]  /*6620*/  BRA `(.L_x_3458) ;  /* 0x00000000001c7947 */ /* 0x000fea0003800000 */
.L_x_3485:
[----:B-1----:R-:W-:-:S06]  /*6630*/  IMAD.U32 R3, R3, 0x10000, RZ ;  /* 0x0001000003037824 */ /* 0x002fcc00078e00ff */
[----:B------:R-:W0:Y:S02]  /*6640*/  F2I.U64.TRUNC R2, R3 ;  /* 0x0000000300027311 */ /* 0x000e24000020d800 */
[----:B0-----:R2:W-:Y:S01]  /*6650*/  STG.E.64 desc[UR36][R16.64], R2 ;  /* 0x0000000210007986 */ /* 0x0015e2000c101b24 */
[----:B------:R-:W-:Y:S05]  /*6660*/  BRA `(.L_x_3458) ;  /* 0x00000000000c7947 */ /* 0x000fea0003800000 */
.L_x_3484:
[----:B-1----:R-:W-:-:S06]  /*6670*/  IMAD.U32 R3, R3, 0x10000, RZ ;  /* 0x0001000003037824 */ /* 0x002fcc00078e00ff */
[----:B------:R-:W0:Y:S02]  /*6680*/  F2I.FTZ.U32.TRUNC.NTZ R3, R3 ;  /* 0x0000000300037305 */ /* 0x000e24000021f000 */
[----:B0-----:R0:W-:Y:S02]  /*6690*/  STG.E desc[UR36][R16.64], R3 ;  /* 0x0000000310007986 */ /* 0x0011e4000c101924 */
.L_x_3458:
[----:B------:R-:W-:-:S07]  /*66a0*/  VIADD R19, R19, 0x80 ;  /* 0x0000008013137836 */ /* 0x000fce0000000000 */
.L_x_3418:
[----:B------:R-:W-:Y:S05]  /*66b0*/  BSYNC B6 ;  /* 0x0000000000067941 */ /* 0x000fea0003800000 */
.L_x_3417:
        /* <DEDUP_REMOVED lines=307> */
.L_x_3489:
        /* <DEDUP_REMOVED lines=22> */
.L_x_3493:
[----:B------:R-:W2:Y:S02]  /*7b50*/  LDG.E.U8 R2, desc[UR36][R2.64] ;  /* 0x0000002402027981 */ /* 0x000ea4000c1e1100 */
[----:B--2---:R-:W-:-:S04]  /*7b60*/  I2FP.F32.U32 R0, R2 ;  /* 0x0000000200007245 */ /* 0x004fc80000201000 */
[----:B------:R-:W-:Y:S01]  /*7b70*/  F2FP.BF16.F32.PACK_AB R0, RZ, R0 ;  /* 0x00000000ff00723e */ /* 0x000fe200000010ff */
[----:B------:R-:W-:Y:S06]  /*7b80*/  BRA `(.L_x_3495) ;  /* 0x0000000c00907947 */ /* 0x000fec0003800000 */
.L_x_3492:
        /* <DEDUP_REMOVED lines=10> */
.L_x_3497:
[----:B------:R-:W2:Y:S02]  /*7c30*/  LDG.E R2, desc[UR36][R2.64] ;  /* 0x0000002402027981 */ /* 0x000ea4000c1e1900 */
[----:B--2---:R-:W-:-:S04]  /*7c40*/  I2FP.F32.S32 R0, R2 ;  /* 0x0000000200007245 */ /* 0x004fc80000201400 */
[----:B------:R-:W-:Y:S01]  /*7c50*/  F2FP.BF16.F32.PACK_AB R0, RZ, R0 ;  /* 0x00000000ff00723e */ /* 0x000fe200000010ff */
[----:B------:R-:W-:Y:S06]  /*7c60*/  BRA `(.L_x_3495) ;  /* 0x0000000c00587947 */ /* 0x000fec0003800000 */
.L_x_3496:
[----:B------:R-:W2:Y:S02]  /*7c70*/  LDG.E.U16 R2, desc[UR36][R2.64] ;  /* 0x0000002402027981 */ /* 0x000ea4000c1e1500 */
[----:B--2---:R-:W0:Y:S02]  /*7c80*/  I2F.S16 R0, R2 ;  /* 0x0000000200007306 */ /* 0x004e240000101400 */
[----:B0-----:R-:W-:Y:S01]  /*7c90*/  F2FP.BF16.F32.PACK_AB R0, RZ, R0 ;  /* 0x00000000ff00723e */ /* 0x001fe200000010ff */
[----:B------:R-:W-:Y:S06]  /*7ca0*/  BRA `(.L_x_3495) ;  /* 0x0000000c00487947 */ /* 0x000fec0003800000 */
.L_x_3491:
        /* <DEDUP_REMOVED lines=9> */
.L_x_3499:
[----:B------:R-:W2:Y:S02]  /*7d40*/  LDG.E.U16 R0, desc[UR36][R2.64] ;  /* 0x0000002402007981 */ /* 0x000ea4000c1e1500 */
[----:B--2---:R-:W-:-:S05]  /*7d50*/  HADD2.F32 R0, -RZ, R0.H0_H0 ;  /* 0x20000000ff007230 */ /* 0x004fca0000004100 */
[----:B------:R-:W-:Y:S01]  /*7d60*/  F2FP.BF16.F32.PACK_AB R0, RZ, R0 ;  /* 0x00000000ff00723e */ /* 0x000fe200000010ff */
[----:B------:R-:W-:Y:S06]  /*7d70*/  BRA `(.L_x_3495) ;  /* 0x0000000c00147947 */ /* 0x000fec0003800000 */
.L_x_3498:
        /* <DEDUP_REMOVED lines=9> */
.L_x_3501:
[----:B------:R-:W2:Y:S02]  /*7e10*/  LDG.E.U16 R2, desc[UR36][R2.64] ;  /* 0x0000002402027981 */ /* 0x000ea4000c1e1500 */
[----:B--2---:R-:W-:-:S05]  /*7e20*/  HADD2.F32 R0, -RZ, R2.H0_H0 ;  /* 0x20000002ff007230 */ /* 0x004fca0000004100 */
[----:B------:R-:W-:Y:S01]  /*7e30*/  F2FP.BF16.F32.PACK_AB R0, RZ, R0 ;  /* 0x00000000ff00723e */ /* 0x000fe200000010ff */
[----:B------:R-:W-:Y:S06]  /*7e40*/  BRA `(.L_x_3495) ;  /* 0x0000000800e07947 */ /* 0x000fec0003800000 */
.L_x_3500:
        /* <DEDUP_REMOVED lines=8> */
.L_x_3490:
        /* <DEDUP_REMOVED lines=13> */
.L_x_3504:
        /* <DEDUP_REMOVED lines=8> */
.L_x_3503:
        /* <DEDUP_REMOVED lines=28> */
.L_x_3506:
        /* <DEDUP_REMOVED lines=15> */
.L_x_3505:
[----:B------:R0:W5:Y:S01]  /*82d0*/  LDG.E.U16 R0, desc[UR36][R2.64] ;  /* 0x0000002402007981 */ /* 0x000162000c1e1500 */
[----:B------:R-:W-:Y:S05]  /*82e0*/  BRA `(.L_x_3495) ;  /* 0x0000000400b87947 */ /* 0x000fea0003800000 */
.L_x_3502:
        /* <DEDUP_REMOVED lines=12> */
.L_x_3509:
        /* <DEDUP_REMOVED lines=21> */
.L_x_3513:
[----:B------:R-:W-:Y:S05]  /*8500*/  BSYNC B1 ;  /* 0x0000000000017941 */ /* 0x000fea0003800000 */
.L_x_3512:
[----:B------:R-:W-:Y:S01]  /*8510*/  LEA R3, R0, 0x3b800000, 0x17 ;  /* 0x3b80000000037811 */ /* 0x000fe200078eb8ff */
[----:B------:R-:W-:-:S05]  /*8520*/  IMAD.SHL.U32 R0, R2, 0x100000, RZ ;  /* 0x0010000002007824 */ /* 0x000fca00078e00ff */
[----:B------:R-:W-:-:S07]  /*8530*/  LOP3.LUT R0, R3, R0, R4, 0xfe, !PT ;  /* 0x0000000003007212 */ /* 0x000fce00078efe04 */
.L_x_3511:
[----:B------:R-:W-:Y:S05]  /*8540*/  BSYNC B0 ;  /* 0x0000000000007941 */ /* 0x000fea0003800000 */
.L_x_3510:
[----:B------:R-:W-:Y:S01]  /*8550*/  F2FP.BF16.F32.PACK_AB R0, RZ, R0 ;  /* 0x00000000ff00723e */ /* 0x000fe200000010ff */
[----:B------:R-:W-:Y:S06]  /*8560*/  BRA `(.L_x_3495) ;  /* 0x0000000400187947 */ /* 0x000fec0003800000 */
.L_x_3508:
        /* <DEDUP_REMOVED lines=21> */
.L_x_3517:
[----:B------:R-:W-:Y:S05]  /*86c0*/  BSYNC B1 ;  /* 0x0000000000017941 */ /* 0x000fea0003800000 */
.L_x_3516:
[----:B------:R-:W-:Y:S01]  /*86d0*/  LEA R3, R0, 0x37800000, 0x17 ;  /* 0x3780000000037811 */ /* 0x000fe200078eb8ff */
[----:B------:R-:W-:-:S05]  /*86e0*/  IMAD.SHL.U32 R0, R2, 0x200000, RZ ;  /* 0x0020000002007824 */ /* 0x000fca00078e00ff */
[----:B------:R-:W-:-:S07]  /*86f0*/  LOP3.LUT R0, R3, R0, R4, 0xfe, !PT ;  /* 0x0000000003007212 */ /* 0x000fce00078efe04 */
.L_x_3515:
[----:B------:R-:W-:Y:S05]  /*8700*/  BSYNC B0 ;  /* 0x0000000000007941 */ /* 0x000fea0003800000 */
.L_x_3514:
[----:B------:R-:W-:Y:S01]  /*8710*/  F2FP.BF16.F32.PACK_AB R0, RZ, R0 ;  /* 0x00000000ff00723e */ /* 0x000fe200000010ff */
[----:B------:R-:W-:Y:S06]  /*8720*/  BRA `(.L_x_3495) ;  /* 0x0000000000a87947 */ /* 0x000fec0003800000 */
.L_x_3507:
        /* <DEDUP_REMOVED lines=14> */
.L_x_3521:
[----:B------:R-:W-:Y:S05]  /*8810*/  BSYNC B0 ;  /* 0x0000000000007941 */ /* 0x000fea0003800000 */
.L_x_3520:
[----:B------:R-:W-:Y:S01]  /*8820*/  F2FP.BF16.F32.PACK_AB R0, RZ, R0 ;  /* 0x00000000ff00723e */ /* 0x000fe200000010ff */
[----:B------:R-:W-:Y:S06]  /*8830*/  BRA `(.L_x_3495) ;  /* 0x0000000000647947 */ /* 0x000fec0003800000 */
.L_x_3494:
        /* <DEDUP_REMOVED lines=16> */
.L_x_3522:
[----:B------:R-:W-:Y:S01]  /*8940*/  PRMT R0, RZ, 0x7610, R0 ;  /* 0x00007610ff007816 */ /* 0x000fe20000000000 */
[----:B------:R-:W-:Y:S06]  /*8950*/  BRA `(.L_x_3495) ;  /* 0x00000000001c7947 */ /* 0x000fec0003800000 */
.L_x_3519:
[----:B------:R-:W2:Y:S02]  /*8960*/  LDG.E.64 R2, desc[UR36][R2.64] ;  /* 0x0000002402027981 */ /* 0x000ea4000c1e1b00 */
[----:B--2---:R-:W0:Y:S02]  /*8970*/  I2F.U64 R0, R2 ;  /* 0x0000000200007312 */ /* 0x004e240000301000 */
[----:B0-----:R-:W-:Y:S01]  /*8980*/  F2FP.BF16.F32.PACK_AB R0, RZ, R0 ;  /* 0x00000000ff00723e */ /* 0x001fe200000010ff */
[----:B------:R-:W-:Y:S06]  /*8990*/  BRA `(.L_x_3495) ;  /* 0x00000000000c7947 */ /* 0x000fec0003800000 */
.L_x_3518:
[----:B------:R-:W2:Y:S02]  /*89a0*/  LDG.E R2, desc[UR36][R2.64] ;  /* 0x0000002402027981 */ /* 0x000ea4000c1e1900 */
[----:B--2---:R-:W-:-:S04]  /*89b0*/  I2FP.F32.U32 R0, R2 ;  /* 0x0000000200007245 */ /* 0x004fc80000201000 */
[----:B------:R-:W-:-:S07]  /*89c0*/  F2FP.BF16.F32.PACK_AB R0, RZ, R0 ;  /* 0x00000000ff00723e */ /* 0x000fce00000010ff */
.L_x_3495:
        /* <DEDUP_REMOVED lines=26> */
.L_x_3526:
[----:B-1----:R-:W-:-:S06]  /*8b70*/  IMAD.U32 R3, R3, 0x10000, RZ ;  /* 0x0001000003037824 */ /* 0x002fcc00078e00ff */
[----:B------:R-:W0:Y:S02]  /*8b80*/  F2I.S64.TRUNC R2, R3 ;  /* 0x0000000300027311 */ /* 0x000e24000020d900 */
[----:B0-----:R3:W-:Y:S01]  /*8b90*/  STG.E.U8 desc[UR36][R16.64], R2 ;  /* 0x0000000210007986 */ /* 0x0017e2000c101124 */
[----:B------:R-:W-:Y:S05]  /*8ba0*/  BRA `(.L_x_3528) ;  /* 0x0000000c00847947 */ /* 0x000fea0003800000 */
.L_x_3525:
        /* <DEDUP_REMOVED lines=10> */
.L_x_3530:
[----:B-1----:R-:W-:-:S06]  /*8c50*/  IMAD.U32 R3, R3, 0x10000, RZ ;  /* 0x0001000003037824 */ /* 0x002fcc00078e00ff */
[----:B------:R-:W0:Y:S02]  /*8c60*/  F2I.FTZ.TRUNC.NTZ R3, R3 ;  /* 0x0000000300037305 */ /* 0x000e24000021f100 */
[----:B0-----:R2:W-:Y:S01]  /*8c70*/  STG.E desc[UR36][R16.64], R3 ;  /* 0x0000000310007986 */ /* 0x0015e2000c101924 */
[----:B------:R-:W-:Y:S05]  /*8c80*/  BRA `(.L_x_3528) ;  /* 0x0000000c004c7947 */ /* 0x000fea0003800000 */
.L_x_3529:
[----:B-1----:R-:W-:-:S06]  /*8c90*/  IMAD.U32 R3, R3, 0x10000, RZ ;  /* 0x0001000003037824 */ /* 0x002fcc00078e00ff */
[----:B------:R-:W0:Y:S02]  /*8ca0*/  F2I.FTZ.TRUNC.NTZ R3, R3 ;  /* 0x0000000300037305 */ /* 0x000e24000021f100 */
[----:B0-----:R0:W-:Y:S01]  /*8cb0*/  STG.E.U16 desc[UR36][R16.64], R3 ;  /* 0x0000000310007986 */ /* 0x0011e2000c101524 */
[----:B------:R-:W-:Y:S05]  /*8cc0*/  BRA `(.L_x_3528) ;  /* 0x0000000c003c7947 */ /* 0x000fea0003800000 */
.L_x_3524:
        /* <DEDUP_REMOVED lines=9> */
.L_x_3532:
[----:B-1----:R-:W-:-:S05]  /*8d60*/  IMAD.U32 R0, R3, 0x10000, RZ ;  /* 0x0001000003007824 */ /* 0x002fca00078e00ff */
[----:B------:R-:W-:-:S05]  /*8d70*/  F2FP.F16.F32.PACK_AB R0, RZ, R0 ;  /* 0x00000000ff00723e */ /* 0x000fca00000000ff */
[----:B------:R0:W-:Y:S01]  /*8d80*/  STG.E.U16 desc[UR36][R16.64], R0 ;  /* 0x0000000010007986 */ /* 0x0001e2000c101524 */
[----:B------:R-:W-:Y:S05]  /*8d90*/  BRA `(.L_x_3528) ;  /* 0x0000000c00087947 */ /* 0x000fea0003800000 */
.L_x_3531:
        /* <DEDUP_REMOVED lines=10> */
.L_x_3534:
[----:B-1----:R-:W-:-:S05]  /*8e40*/  IMAD.U32 R3, R3, 0x10000, RZ ;  /* 0x0001000003037824 */ /* 0x002fca00078e00ff */
[----:B------:R-:W-:-:S04]  /*8e50*/  F2FP.F16.F32.PACK_AB R3, RZ, R3 ;  /* 0x00000003ff03723e */ /* 0x000fc800000000ff */
[----:B------:R-:W-:-:S05]  /*8e60*/  PRMT R3, R3, 0x5410, RZ ;  /* 0x0000541003037816 */ /* 0x000fca00000000ff */
[----:B------:R0:W-:Y:S01]  /*8e70*/  STG.E desc[UR36][R16.64], R3 ;  /* 0x0000000310007986 */ /* 0x0001e2000c101924 */
[----:B------:R-:W-:Y:S05]  /*8e80*/  BRA `(.L_x_3528) ;  /* 0x0000000800cc7947 */ /* 0x000fea0003800000 */
.L_x_3533:
[----:B-1----:R-:W-:-:S04]  /*8e90*/  IMAD.U32 R2, R3, 0x10000, RZ ;  /* 0x0001000003027824 */ /* 0x002fc800078e00ff */
[----:B------:R-:W-:-:S06]  /*8ea0*/  FMUL.FTZ R2, R2, 1 ;  /* 0x3f80000002027820 */ /* 0x000fcc0000410000 */
[----:B------:R-:W0:Y:S02]  /*8eb0*/  F2F.F64.F32 R2, R2 ;  /* 0x0000000200027310 */ /* 0x000e240000201800 */
[----:B0-----:R0:W-:Y:S01]  /*8ec0*/  STG.E.64 desc[UR36][R16.64], R2 ;  /* 0x0000000210007986 */ /* 0x0011e2000c101b24 */
[----:B------:R-:W-:Y:S05]  /*8ed0*/  BRA `(.L_x_3528) ;  /* 0x0000000800b87947 */ /* 0x000fea0003800000 */
.L_x_3523:
        /* <DEDUP_REMOVED lines=13> */
.L_x_3537:
[----:B-1----:R-:W-:Y:S01]  /*8fb0*/  IMAD.U32 R3, R3, 0x10000, RZ ;  /* 0x0001000003037824 */ /* 0x002fe200078e00ff */
[----:B------:R-:W-:-:S03]  /*8fc0*/  CS2R R6, SRZ ;  /* 0x0000000000067805 */ /* 0x000fc6000001ff00 */
[----:B------:R-:W-:-:S04]  /*8fd0*/  FMUL.FTZ R3, R3, 1 ;  /* 0x3f80000003037820 */ /* 0x000fc80000410000 */
[----:B------:R-:W0:Y:S02]  /*8fe0*/  F2F.F64.F32 R4, R3 ;  /* 0x0000000300047310 */ /* 0x000e240000201800 */
[----:B0-----:R0:W-:Y:S01]  /*8ff0*/  STG.E.128 desc[UR36][R16.64], R4 ;  /* 0x0000000410007986 */ /* 0x0011e2000c101d24 */
[----:B------:R-:W-:Y:S05]  /*9000*/  BRA `(.L_x_3528) ;  /* 0x00000008006c7947 */ /* 0x000fea0003800000 */
.L_x_3536:
        /* <DEDUP_REMOVED lines=21> */
.L_x_3541:
[----:B------:R-:W-:Y:S05]  /*9160*/  BSYNC B0 ;  /* 0x0000000000007941 */ /* 0x000fea0003800000 */
.L_x_3540:
[----:B------:R-:W-:-:S05]  /*9170*/  LOP3.LUT R3, R0, R3, RZ, 0xfc, !PT ;  /* 0x0000000300037212 */ /* 0x000fca00078efcff */
[----:B------:R0:W-:Y:S01]  /*9180*/  STG.E.U8 desc[UR36][R16.64], R3 ;  /* 0x0000000310007986 */ /* 0x0001e2000c101124 */
[----:B------:R-:W-:Y:S05]  /*9190*/  BRA `(.L_x_3528) ;  /* 0x0000000800087947 */ /* 0x000fea0003800000 */
.L_x_3539:
        /* <DEDUP_REMOVED lines=13> */
.L_x_3543:
[----:B------:R-:W-:Y:S01]  /*9270*/  IMAD.MOV.U32 R0, RZ, RZ, 0x7f ;  /* 0x0000007fff007424 */ /* 0x000fe200078e00ff */
[----:B------:R-:W-:-:S04]  /*9280*/  ISETP.GT.U32.AND P0, PT, R2, 0x7f800000, PT ;  /* 0x7f8000000200780c */ /* 0x000fc80003f04070 */
[----:B------:R-:W-:-:S09]  /*9290*/  SEL R0, R0, 0x7c, P0 ;  /* 0x0000007c00007807 */ /* 0x000fd20000000000 */
.L_x_3544:
[----:B------:R-:W-:Y:S05]  /*92a0*/  BSYNC B0 ;  /* 0x0000000000007941 */ /* 0x000fea0003800000 */
.L_x_3542:
[----:B------:R-:W-:-:S04]  /*92b0*/  LOP3.LUT R2, R3, 0x80000000, RZ, 0xc0, !PT ;  /* 0x8000000003027812 */ /* 0x000fc800078ec0ff */
[----:B------:R-:W-:-:S04]  /*92c0*/  SHF.R.U32.HI R3, RZ, 0x18, R2 ;  /* 0x00000018ff037819 */ /* 0x000fc80000011602 */
[----:B------:R-:W-:-:S05]  /*92d0*/  LOP3.LUT R3, R0, R3, RZ, 0xfc, !PT ;  /* 0x0000000300037212 */ /* 0x000fca00078efcff */
[----:B------:R0:W-:Y:S01]  /*92e0*/  STG.E.U8 desc[UR36][R16.64], R3 ;  /* 0x0000000310007986 */ /* 0x0001e2000c101124 */
[----:B------:R-:W-:Y:S05]  /*92f0*/  BRA `(.L_x_3528) ;  /* 0x0000000400b07947 */ /* 0x000fea0003800000 */
.L_x_3538:
[----:B-1----:R0:W-:Y:S01]  /*9300*/  STG.E.U16 desc[UR36][R16.64], R3 ;  /* 0x0000000310007986 */ /* 0x0021e2000c101524 */
[----:B------:R-:W-:Y:S05]  /*9310*/  BRA `(.L_x_3528) ;  /* 0x0000000400a87947 */ /* 0x000fea0003800000 */
.L_x_3535:
        /* <DEDUP_REMOVED lines=12> */
.L_x_3547:
        /* <DEDUP_REMOVED lines=17> */
.L_x_3550:
[----:B------:R-:W-:-:S04]  /*94f0*/  LOP3.LUT R2, R3, 0x80000000, RZ, 0xc0, !PT ;  /* 0x8000000003027812 */ /* 0x000fc800078ec0ff */
[----:B------:R-:W-:-:S04]  /*9500*/  SHF.R.U32.HI R3, RZ, 0x18, R2 ;  /* 0x00000018ff037819 */ /* 0x000fc80000011602 */
[----:B------:R-:W-:-:S04]  /*9510*/  LOP3.LUT R0, R0, R3, RZ, 0xfc, !PT ;  /* 0x0000000300007212 */ /* 0x000fc800078efcff */
[----:B------:R-:W-:-:S07]  /*9520*/  PRMT R8, R0, 0x7610, R8 ;  /* 0x0000761000087816 */ /* 0x000fce0000000008 */
.L_x_3549:
[----:B------:R-:W-:Y:S05]  /*9530*/  BSYNC B0 ;  /* 0x0000000000007941 */ /* 0x000fea0003800000 */
.L_x_3548:
[----:B------:R0:W-:Y:S01]  /*9540*/  STG.E.U8 desc[UR36][R16.64], R8 ;  /* 0x0000000810007986 */ /* 0x0001e2000c101124 */
[----:B------:R-:W-:Y:S05]  /*9550*/  BRA `(.L_x_3528) ;  /* 0x0000000400187947 */ /* 0x000fea0003800000 */
.L_x_3546:
        /* <DEDUP_REMOVED lines=17> */
.L_x_3553:
[----:B------:R-:W-:-:S04]  /*9670*/  LOP3.LUT R2, R3, 0x80000000, RZ, 0xc0, !PT ;  /* 0x8000000003027812 */ /* 0x000fc800078ec0ff */
[----:B------:R-:W-:-:S04]  /*9680*/  SHF.R.U32.HI R3, RZ, 0x18, R2 ;  /* 0x00000018ff037819 */ /* 0x000fc80000011602 */
[----:B------:R-:W-:-:S04]  /*9690*/  LOP3.LUT R0, R0, R3, RZ, 0xfc, !PT ;  /* 0x0000000300007212 */ /* 0x000fc800078efcff */
[----:B------:R-:W-:-:S07]  /*96a0*/  PRMT R8, R0, 0x7610, R8 ;  /* 0x0000761000087816 */ /* 0x000fce0000000008 */
.L_x_3552:
[----:B------:R-:W-:Y:S05]  /*96b0*/  BSYNC B0 ;  /* 0x0000000000007941 */ /* 0x000fea0003800000 */
.L_x_3551:
[----:B------:R0:W-:Y:S01]  /*96c0*/  STG.E.U8 desc[UR36][R16.64], R8 ;  /* 0x0000000810007986 */ /* 0x0001e2000c101124 */
[----:B------:R-:W-:Y:S05]  /*96d0*/  BRA `(.L_x_3528) ;  /* 0x0000000000b87947 */ /* 0x000fea0003800000 */
.L_x_3545:
        /* <DEDUP_REMOVED lines=22> */
.L_x_3527:
        /* <DEDUP_REMOVED lines=16> */
.L_x_3556:
[----:B------:R-:W-:Y:S05]  /*9940*/  BRA `(.L_x_3528) ;  /* 0x00000000001c7947 */ /* 0x000fea0003800000 */
.L_x_3555:
[----:B-1----:R-:W-:-:S06]  /*9950*/  IMAD.U32 R3, R3, 0x10000, RZ ;  /* 0x0001000003037824 */ /* 0x002fcc00078e00ff */
[----:B------:R-:W0:Y:S02]  /*9960*/  F2I.U64.TRUNC R2, R3 ;  /* 0x0000000300027311 */ /* 0x000e24000020d800 */
[----:B0-----:R0:W-:Y:S01]  /*9970*/  STG.E.64 desc[UR36][R16.64], R2 ;  /* 0x0000000210007986 */ /* 0x0011e2000c101b24 */
[----:B------:R-:W-:Y:S05]  /*9980*/  BRA `(.L_x_3528) ;  /* 0x00000000000c7947 */ /* 0x000fea0003800000 */
.L_x_3554:
[----:B-1----:R-:W-:-:S06]  /*9990*/  IMAD.U32 R3, R3, 0x10000, RZ ;  /* 0x0001000003037824 */ /* 0x002fcc00078e00ff */
[----:B------:R-:W0:Y:S02]  /*99a0*/  F2I.FTZ.U32.TRUNC.NTZ R3, R3 ;  /* 0x0000000300037305 */ /* 0x000e24000021f000 */
[----:B0-----:R0:W-:Y:S02]  /*99b0*/  STG.E desc[UR36][R16.64], R3 ;  /* 0x0000000310007986 */ /* 0x0011e4000c101924 */
.L_x_3528:
[----:B------:R-:W-:-:S07]  /*99c0*/  VIADD R19, R19, 0x80 ;  /* 0x0000008013137836 */ /* 0x000fce0000000000 */
.L_x_3488:
[----:B------:R-:W-:Y:S05]  /*99d0*/  BSYNC B6 ;  /* 0x0000000000067941 */ /* 0x000fea0003800000 */
.L_x_3487:
[----:B------:R-:W-:Y:S02]  /*99e0*/  ULDC UR4, c[0x0][0x210] ;  /* 0x0000840000047ab9 */ /* 0x000fe40000000800 */
[----:B------:R-:W-:-:S13]  /*99f0*/  ISETP.GE.AND P0, PT, R19, UR4, PT ;  /* 0x0000000413007c0c */ /* 0x000fda000bf06270 */
[----:B------:R-:W-:Y:S05]  /*9a00*/  @P0 EXIT ;  /* 0x000000000000094d */ /* 0x000fea0003800000 */
        /* <DEDUP_REMOVED lines=303> */
.L_x_3557:
        /* <DEDUP_REMOVED lines=22> */
.L_x_3561:
[----:B------:R-:W2:Y:S02]  /*ae60*/  LDG.E.U8 R2, desc[UR36][R2.64] ;  /* 0x0000002402027981 */ /* 0x000ea4000c1e1100 */
[----:B--2---:R-:W-:-:S04]  /*ae70*/  I2FP.F32.U32 R0, R2 ;  /* 0x0000000200007245 */ /* 0x004fc80000201000 */
[----:B------:R-:W-:Y:S01]  /*ae80*/  F2FP.BF16.F32.PACK_AB R0, RZ, R0 ;  /* 0x00000000ff00723e */ /* 0x000fe200000010ff */
[----:B------:R-:W-:Y:S06]  /*ae90*/  BRA `(.L_x_3563) ;  /* 0x0000000c00907947 */ /* 0x000fec0003800000 */
.L_x_3560:
        /* <DEDUP_REMOVED lines=10> */
.L_x_3565:
[----:B------:R-:W2:Y:S02]  /*af40*/  LDG.E R2, desc[UR36][R2.64] ;  /* 0x0000002402027981 */ /* 0x000ea4000c1e1900 */
[----:B--2---:R-:W-:-:S04]  /*af50*/  I2FP.F32.S32 R0, R2 ;  /* 0x0000000200007245 */ /* 0x004fc80000201400 */
[----:B------:R-:W-:Y:S01]  /*af60*/  F2FP.BF16.F32.PACK_AB R0, RZ, R0 ;  /* 0x00000000ff00723e */ /* 0x000fe200000010ff */
[----:B------:R-:W-:Y:S06]  /*af70*/  BRA `(.L_x_3563) ;  /* 0x0000000c00587947 */ /* 0x000fec0003800000 */
.L_x_3564:
[----:B------:R-:W2:Y:S02]  /*af80*/  LDG.E.U16 R2, desc[UR36][R2.64] ;  /* 0x0000002402027981 */ /* 0x000ea4000c1e1500 */
[----:B--2---:R-:W0:Y:S02]  /*af90*/  I2F.S16 R0, R2 ;  /* 0x0000000200007306 */ /* 0x004e240000101400 */
[----:B0-----:R-:W-:Y:S01]  /*afa0*/  F2FP.BF16.F32.PACK_AB R0, RZ, R0 ;  /* 0x00000000ff00723e */ /* 0x001fe200000010ff */
[----:B------:R-:W-:Y:S06]  /*afb0*/  BRA `(.L_x_3563) ;  /* 0x0000000c00487947 */ /* 0x000fec0003800000 */
.L_x_3559:
        /* <DEDUP_REMOVED lines=9> */
.L_x_3567:
[----:B------:R-:W2:Y:S02]  /*b050*/  LDG.E.U16 R0, desc[UR36][R2.64] ;  /* 0x0000002402007981 */ /* 0x000ea4000c1e1500 */
[----:B--2---:R-:W-:-:S05]  /*b060*/  HADD2.F32 R0, -RZ, R0.H0_H0 ;  /* 0x20000000ff007230 */ /* 0x004fca0000004100 */
[----:B------:R-:W-:Y:S01]  /*b070*/  F2FP.BF16.F32.PACK_AB R0, RZ, R0 ;  /* 0x00000000ff00723e */ /* 0x000fe200000010ff */
[----:B------:R-:W-:Y:S06]  /*b080*/  BRA `(.L_x_3563) ;  /* 0x0000000c00147947 */ /* 0x000fec0003800000 */
.L_x_3566:
        /* <DEDUP_REMOVED lines=9> */
.L_x_3569:
[----:B------:R-:W2:Y:S02]  /*b120*/  LDG.E.U16 R2, desc[UR36][R2.64] ;  /* 0x0000002402027981 */ /* 0x000ea4000c1e1500 */
[----:B--2---:R-:W-:-:S05]  /*b130*/  HADD2.F32 R0, -RZ, R2.H0_H0 ;  /* 0x20000002ff007230 */ /* 0x004fca0000004100 */
[----:B------:R-:W-:Y:S01]  /*b140*/  F2FP.BF16.F32.PACK_AB R0, RZ, R0 ;  /* 0x00000000ff00723e */ /* 0x000fe200000010ff */
[----:B------:R-:W-:Y:S06]  /*b150*/  BRA `(.L_x_3563) ;  /* 0x0000000800e07947 */ /* 0x000fec0003800000 */
.L_x_3568:
        /* <DEDUP_REMOVED lines=8> */
.L_x_3558:
        /* <DEDUP_REMOVED lines=13> */
.L_x_3572:
        /* <DEDUP_REMOVED lines=8> */
.L_x_3571:
        /* <DEDUP_REMOVED lines=28> */
.L_x_3574:
        /* <DEDUP_REMOVED lines=15> */
.L_x_3573:
[----:B------:R0:W5:Y:S01]  /*b5e0*/  LDG.E.U16 R0, desc[UR36][R2.64] ;  /* 0x0000002402007981 */ /* 0x000162000c1e1500 */
[----:B------:R-:W-:Y:S05]  /*b5f0*/  BRA `(.L_x_3563) ;  /* 0x0000000400b87947 */ /* 0x000fea0003800000 */
.L_x_3570:
        /* <DEDUP_REMOVED lines=12> */
.L_x_3577:
        /* <DEDUP_REMOVED lines=21> */
.L_x_3581:
[----:B------:R-:W-:Y:S05]  /*b810*/  BSYNC B1 ;  /* 0x0000000000017941 */ /* 0x000fea0003800000 */
.L_x_3580:
[----:B------:R-:W-:Y:S01]  /*b820*/  LEA R3, R0, 0x3b800000, 0x17 ;  /* 0x3b80000000037811 */ /* 0x000fe200078eb8ff */
[----:B------:R-:W-:-:S05]  /*b830*/  IMAD.SHL.U32 R0, R2, 0x100000, RZ ;  /* 0x0010000002007824 */ /* 0x000fca00078e00ff */
[----:B------:R-:W-:-:S07]  /*b840*/  LOP3.LUT R0, R3, R0, R4, 0xfe, !PT ;  /* 0x0000000003007212 */ /* 0x000fce00078efe04 */
.L_x_3579:
[----:B------:R-:W-:Y:S05]  /*b850*/  BSYNC B0 ;  /* 0x0000000000007941 */ /* 0x000fea0003800000 */
.L_x_3578:
[----:B------:R-:W-:Y:S01]  /*b860*/  F2FP.BF16.F32.PACK_AB R0, RZ, R0 ;  /* 0x00000000ff00723e */ /* 0x000fe200000010ff */
[----:B------:R-:W-:Y:S06]  /*b870*/  BRA `(.L_x_3563) ;  /* 0x0000000400187947 */ /* 0x000fec0003800000 */
.L_x_3576:
        /* <DEDUP_REMOVED lines=21> */
.L_x_3585:
[----:B------:R-:W-:Y:S05]  /*b9d0*/  BSYNC B1 ;  /* 0x0000000000017941 */ /* 0x000fea0003800000 */
.L_x_3584:
[----:B------:R-:W-:Y:S01]  /*b9e0*/  LEA R3, R0, 0x37800000, 0x17 ;  /* 0x3780000000037811 */ /* 0x000fe200078eb8ff */
[----:B------:R-:W-:-:S05]  /*b9f0*/  IMAD.SHL.U32 R0, R2, 0x200000, RZ ;  /* 0x0020000002007824 */ /* 0x000fca00078e00ff */
[----:B------:R-:W-:-:S07]  /*ba00*/  LOP3.LUT R0, R3, R0, R4, 0xfe, !PT ;  /* 0x0000000003007212 */ /* 0x000fce00078efe04 */
.L_x_3583:
[----:B------:R-:W-:Y:S05]  /*ba10*/  BSYNC B0 ;  /* 0x0000000000007941 */ /* 0x000fea0003800000 */
.L_x_3582:
[----:B------:R-:W-:Y:S01]  /*ba20*/  F2FP.BF16.F32.PACK_AB R0, RZ, R0 ;  /* 0x00000000ff00723e */ /* 0x000fe200000010ff */
[----:B------:R-:W-:Y:S06]  /*ba30*/  BRA `(.L_x_3563) ;  /* 0x0000000000a87947 */ /* 0x000fec0003800000 */
.L_x_3575:
        /* <DEDUP_REMOVED lines=14> */
.L_x_3589:
[----:B------:R-:W-:Y:S05]  /*bb20*/  BSYNC B0 ;  /* 0x0000000000007941 */ /* 0x000fea0003800000 */
.L_x_3588:
[----:B------:R-:W-:Y:S01]  /*bb30*/  F2FP.BF16.F32.PACK_AB R0, RZ, R0 ;  /* 0x00000000ff00723e */ /* 0x000fe200000010ff */
[----:B------:R-:W-:Y:S06]  /*bb40*/  BRA `(.L_x_3563) ;  /* 0x0000000000647947 */ /* 0x000fec0003800000 */
.L_x_3562:
        /* <DEDUP_REMOVED lines=16> */
.L_x_3590:
[----:B------:R-:W-:Y:S01]  /*bc50*/  PRMT R0, RZ, 0x7610, R0 ;  /* 0x00007610ff007816 */ /* 0x000fe20000000000 */
[----:B------:R-:W-:Y:S06]  /*bc60*/  BRA `(.L_x_3563) ;  /* 0x00000000001c7947 */ /* 0x000fec0003800000 */
.L_x_3587:
[----:B------:R-:W2:Y:S02]  /*bc70*/  LDG.E.64 R2, desc[UR36][R2.64] ;  /* 0x0000002402027981 */ /* 0x000ea4000c1e1b00 */
[----:B--2---:R-:W0:Y:S02]  /*bc80*/  I2F.U64 R0, R2 ;  /* 0x0000000200007312 */ /* 0x004e240000301000 */
[----:B0-----:R-:W-:Y:S01]  /*bc90*/  F2FP.BF16.F32.PACK_AB R0, RZ, R0 ;  /* 0x00000000ff00723e */ /* 0x001fe200000010ff */
[----:B------:R-:W-:Y:S06]  /*bca0*/  BRA `(.L_x_3563) ;  /* 0x00000000000c7947 */ /* 0x000fec0003800000 */
.L_x_3586:
[----:B------:R-:W2:Y:S02]  /*bcb0*/  LDG.E R2, desc[UR36][R2.64] ;  /* 0x0000002402027981 */ /* 0x000ea4000c1e1900 */
[----:B--2---:R-:W-:-:S04]  /*bcc0*/  I2FP.F32.U32 R0, R2 ;  /* 0x0000000200007245 */ /* 0x004fc80000201000 */
[----:B------:R-:W-:-:S07]  /*bcd0*/  F2FP.BF16.F32.PACK_AB R0, RZ, R0 ;  /* 0x00000000ff00723e */ /* 0x000fce00000010ff */
.L_x_3563:
        /* <DEDUP_REMOVED lines=24> */
[----:B0-----:R-:W-:Y:S01]  /*be60*/  STG.E.U8 desc[UR36][R16.64], R3 ;  /* 0x0000000310007986 */ /* 0x001fe2000c101124 */
[----:B------:R-:W-:Y:S05]  /*be70*/  EXIT ;  /* 0x000000000000794d */ /* 0x000fea0003800000 */
.L_x_3594:
[----:B-1----:R-:W-:-:S06]  /*be80*/  IMAD.U32 R3, R3, 0x10000, RZ ;  /* 0x0001000003037824 */ /* 0x002fcc00078e00ff */
[----:B------:R-:W0:Y:S02]  /*be90*/  F2I.S64.TRUNC R2, R3 ;  /* 0x0000000300027311 */ /* 0x000e24000020d900 */
[----:B0-----:R-:W-:Y:S01]  /*bea0*/  STG.E.U8 desc[UR36][R16.64], R2 ;  /* 0x0000000210007986 */ /* 0x001fe2000c101124 */
[----:B------:R-:W-:Y:S05]  /*beb0*/  EXIT ;  /* 0x000000000000794d */ /* 0x000fea0003800000 */
.L_x_3593:
        /* <DEDUP_REMOVED lines=8> */
[----:B0-----:R-:W-:Y:S01]  /*bf40*/  STG.E.64 desc[UR36][R16.64], R2 ;  /* 0x0000000210007986 */ /* 0x001fe2000c101b24 */
[----:B------:R-:W-:Y:S05]  /*bf50*/  EXIT ;  /* 0x000000000000794d */ /* 0x000fea0003800000 */
.L_x_3597:
[----:B-1----:R-:W-:-:S06]  /*bf60*/  IMAD.U32 R3, R3, 0x10000, RZ ;  /* 0x0001000003037824 */ /* 0x002fcc00078e00ff */
[----:B------:R-:W0:Y:S02]  /*bf70*/  F2I.FTZ.TRUNC.NTZ R3, R3 ;  /* 0x0000000300037305 */ /* 0x000e24000021f100 */
[----:B0-----:R-:W-:Y:S01]  /*bf80*/  STG.E desc[UR36][R16.64], R3 ;  /* 0x0000000310007986 */ /* 0x001fe2000c101924 */
[----:B------:R-:W-:Y:S05]  /*bf90*/  EXIT ;  /* 0x000000000000794d */ /* 0x000fea0003800000 */
.L_x_3596:
[----:B-1----:R-:W-:-:S06]  /*bfa0*/  IMAD.U32 R3, R3, 0x10000, RZ ;  /* 0x0001000003037824 */ /* 0x002fcc00078e00ff */
[----:B------:R-:W0:Y:S02]  /*bfb0*/  F2I.FTZ.TRUNC.NTZ R3, R3 ;  /* 0x0000000300037305 */ /* 0x000e24000021f100 */
[----:B0-----:R-:W-:Y:S01]  /*bfc0*/  STG.E.U16 desc[UR36][R16.64], R3 ;  /* 0x0000000310007986 */ /* 0x001fe2000c101524 */
[----:B------:R-:W-:Y:S05]  /*bfd0*/  EXIT ;  /* 0x000000000000794d */ /* 0x000fea0003800000 */
.L_x_3592:
[----:B------:R-:W-:-:S13]  /*bfe0*/  ISETP.GT.AND P0, PT, R2, 0x6, PT ;  /* 0x000000060200780c */ /* 0x000fda0003f04270 */
[----:B------:R-:W-:Y:S05]  /*bff0*/  @P0 BRA `(.L_x_3598) ;  /* 0x00000000002c0947 */ /* 0x000fea0003800000 */
[----:B------:R-:W-:-:S13]  /*c000*/  ISETP.NE.AND P0, PT, R2, 0x5, PT ;  /* 0x000000050200780c */ /* 0x000fda0003f05270 */
[----:B------:R-:W-:Y:S05]  /*c010*/  @!P0 BRA `(.L_x_3599) ;  /* 0x0000000000148947 */ /* 0x000fea0003800000 */
[----:B------:R-:W-:-:S13]  /*c020*/  ISETP.NE.AND P0, PT, R2, 0x6, PT ;  /* 0x000000060200780c */ /* 0x000fda0003f05270 */
[----:B------:R-:W-:Y:S05]  /*c030*/  @P0 BRA `(.L_x_3595) ;  /* 0x0000000800c40947 */ /* 0x000fea0003800000 */
[----:B-1----:R-:W-:-:S05]  /*c040*/  IMAD.U32 R3, R3, 0x10000, RZ ;  /* 0x0001000003037824 */ /* 0x002fca00078e00ff */
[----:B------:R-:W-:Y:S01]  /*c050*/  STG.E desc[UR36][R16.64], R3 ;  /* 0x0000000310007986 */ /* 0x000fe2000c101924 */
[----:B------:R-:W-:Y:S05]  /*c060*/  EXIT ;  /* 0x000000000000794d */ /* 0x000fea0003800000 */
.L_x_3599:
[----:B-1----:R-:W-:-:S05]  /*c070*/  IMAD.U32 R0, R3, 0x10000, RZ ;  /* 0x0001000003007824 */ /* 0x002fca00078e00ff */
[----:B------:R-:W-:-:S05]  /*c080*/  F2FP.F16.F32.PACK_AB R0, RZ, R0 ;  /* 0x00000000ff00723e */ /* 0x000fca00000000ff */
[----:B------:R-:W-:Y:S01]  /*c090*/  STG.E.U16 desc[UR36][R16.64], R0 ;  /* 0x0000000010007986 */ /* 0x000fe2000c101524 */
[----:B------:R-:W-:Y:S05]  /*c0a0*/  EXIT ;  /* 0x000000000000794d */ /* 0x000fea0003800000 */
.L_x_3598:
        /* <DEDUP_REMOVED lines=8> */
[----:B------:R-:W-:Y:S01]  /*c130*/  STG.E.64 desc[UR36][R16.64], R2 ;  /* 0x0000000210007986 */ /* 0x000fe2000c101b24 */
[----:B------:R-:W-:Y:S05]  /*c140*/  EXIT ;  /* 0x000000000000794d */ /* 0x000fea0003800000 */
.L_x_3601:
[----:B-1----:R-:W-:-:S05]  /*c150*/  IMAD.U32 R3, R3, 0x10000, RZ ;  /* 0x0001000003037824 */ /* 0x002fca00078e00ff */
[----:B------:R-:W-:-:S04]  /*c160*/  F2FP.F16.F32.PACK_AB R3, RZ, R3 ;  /* 0x00000003ff03723e */ /* 0x000fc800000000ff */
[----:B------:R-:W-:-:S05]  /*c170*/  PRMT R3, R3, 0x5410, RZ ;  /* 0x0000541003037816 */ /* 0x000fca00000000ff */
[----:B------:R-:W-:Y:S01]  /*c180*/  STG.E desc[UR36][R16.64], R3 ;  /* 0x0000000310007986 */ /* 0x000fe2000c101924 */
[----:B------:R-:W-:Y:S05]  /*c190*/  EXIT ;  /* 0x000000000000794d */ /* 0x000fea0003800000 */
.L_x_3600:
[----:B-1----:R-:W-:-:S04]  /*c1a0*/  IMAD.U32 R2, R3, 0x10000, RZ ;  /* 0x0001000003027824 */ /* 0x002fc800078e00ff */
[----:B------:R-:W-:-:S06]  /*c1b0*/  FMUL.FTZ R2, R2, 1 ;  /* 0x3f80000002027820 */ /* 0x000fcc0000410000 */
[----:B------:R-:W0:Y:S02]  /*c1c0*/  F2F.F64.F32 R2, R2 ;  /* 0x0000000200027310 */ /* 0x000e240000201800 */
[----:B0-----:R-:W-:Y:S01]  /*c1d0*/  STG.E.64 desc[UR36][R16.64], R2 ;  /* 0x0000000210007986 */ /* 0x001fe2000c101b24 */
[----:B------:R-:W-:Y:S05]  /*c1e0*/  EXIT ;  /* 0x000000000000794d */ /* 0x000fea0003800000 */
.L_x_3591:
        /* <DEDUP_REMOVED lines=11> */
[----:B------:R-:W-:Y:S01]  /*c2a0*/  STG.E.U8 desc[UR36][R16.64], R3 ;  /* 0x0000000310007986 */ /* 0x000fe2000c101124 */
[----:B------:R-:W-:Y:S05]  /*c2b0*/  EXIT ;  /* 0x000000000000794d */ /* 0x000fea0003800000 */
.L_x_3604:
[----:B-1----:R-:W-:Y:S01]  /*c2c0*/  IMAD.U32 R3, R3, 0x10000, RZ ;  /* 0x0001000003037824 */ /* 0x002fe200078e00ff */
[----:B------:R-:W-:-:S03]  /*c2d0*/  CS2R R6, SRZ ;  /* 0x0000000000067805 */ /* 0x000fc6000001ff00 */
[----:B------:R-:W-:-:S04]  /*c2e0*/  FMUL.FTZ R3, R3, 1 ;  /* 0x3f80000003037820 */ /* 0x000fc80000410000 */
[----:B------:R-:W0:Y:S02]  /*c2f0*/  F2F.F64.F32 R4, R3 ;  /* 0x0000000300047310 */ /* 0x000e240000201800 */
[----:B0-----:R-:W-:Y:S01]  /*c300*/  STG.E.128 desc[UR36][R16.64], R4 ;  /* 0x0000000410007986 */ /* 0x001fe2000c101d24 */
[----:B------:R-:W-:Y:S05]  /*c310*/  EXIT ;  /* 0x000000000000794d */ /* 0x000fea0003800000 */
.L_x_3603:
        /* <DEDUP_REMOVED lines=21> */
.L_x_3608:
[----:B------:R-:W-:Y:S05]  /*c470*/  BSYNC B0 ;  /* 0x0000000000007941 */ /* 0x000fea0003800000 */
.L_x_3607:
[----:B------:R-:W-:-:S05]  /*c480*/  LOP3.LUT R3, R0, R3, RZ, 0xfc, !PT ;  /* 0x0000000300037212 */ /* 0x000fca00078efcff */
[----:B------:R-:W-:Y:S01]  /*c490*/  STG.E.U8 desc[UR36][R16.64], R3 ;  /* 0x0000000310007986 */ /* 0x000fe2000c101124 */
[----:B------:R-:W-:Y:S05]  /*c4a0*/  EXIT ;  /* 0x000000000000794d */ /* 0x000fea0003800000 */
.L_x_3606:
        /* <DEDUP_REMOVED lines=13> */
.L_x_3610:
[----:B------:R-:W-:Y:S01]  /*c580*/  IMAD.MOV.U32 R0, RZ, RZ, 0x7f ;  /* 0x0000007fff007424 */ /* 0x000fe200078e00ff */
[----:B------:R-:W-:-:S04]  /*c590*/  ISETP.GT.U32.AND P0, PT, R2, 0x7f800000, PT ;  /* 0x7f8000000200780c */ /* 0x000fc80003f04070 */
[----:B------:R-:W-:-:S09]  /*c5a0*/  SEL R0, R0, 0x7c, P0 ;  /* 0x0000007c00007807 */ /* 0x000fd20000000000 */
.L_x_3611:
[----:B------:R-:W-:Y:S05]  /*c5b0*/  BSYNC B0 ;  /* 0x0000000000007941 */ /* 0x000fea0003800000 */
.L_x_3609:
[----:B------:R-:W-:-:S04]  /*c5c0*/  LOP3.LUT R2, R3, 0x80000000, RZ, 0xc0, !PT ;  /* 0x8000000003027812 */ /* 0x000fc800078ec0ff */
[----:B------:R-:W-:-:S04]  /*c5d0*/  SHF.R.U32.HI R3, RZ, 0x18, R2 ;  /* 0x00000018ff037819 */ /* 0x000fc80000011602 */
[----:B------:R-:W-:-:S05]  /*c5e0*/  LOP3.LUT R3, R0, R3, RZ, 0xfc, !PT ;  /* 0x0000000300037212 */ /* 0x000fca00078efcff */
[----:B------:R-:W-:Y:S01]  /*c5f0*/  STG.E.U8 desc[UR36][R16.64], R3 ;  /* 0x0000000310007986 */ /* 0x000fe2000c101124 */
[----:B------:R-:W-:Y:S05]  /*c600*/  EXIT ;  /* 0x000000000000794d */ /* 0x000fea0003800000 */
.L_x_3605:
[----:B-1----:R-:W-:Y:S01]  /*c610*/  STG.E.U16 desc[UR36][R16.64], R3 ;  /* 0x0000000310007986 */ /* 0x002fe2000c101524 */
[----:B------:R-:W-:Y:S05]  /*c620*/  EXIT ;  /* 0x000000000000794d */ /* 0x000fea0003800000 */
.L_x_3602:
        /* <DEDUP_REMOVED lines=10> */
[----:B0-----:R-:W-:Y:S01]  /*c6d0*/  STG.E.U16 desc[UR36][R16.64], R3 ;  /* 0x0000000310007986 */ /* 0x001fe2000c101524 */
[----:B------:R-:W-:Y:S05]  /*c6e0*/  EXIT ;  /* 0x000000000000794d */ /* 0x000fea0003800000 */
.L_x_3614:
        /* <DEDUP_REMOVED lines=17> */
.L_x_3617:
[----:B------:R-:W-:-:S04]  /*c800*/  LOP3.LUT R2, R3, 0x80000000, RZ, 0xc0, !PT ;  /* 0x8000000003027812 */ /* 0x000fc800078ec0ff */
[----:B------:R-:W-:-:S04]  /*c810*/  SHF.R.U32.HI R3, RZ, 0x18, R2 ;  /* 0x00000018ff037819 */ /* 0x000fc80000011602 */
[----:B------:R-:W-:-:S04]  /*c820*/  LOP3.LUT R0, R0, R3, RZ, 0xfc, !PT ;  /* 0x0000000300007212 */ /* 0x000fc800078efcff */
[----:B------:R-:W-:-:S07]  /*c830*/  PRMT R8, R0, 0x7610, R8 ;  /* 0x0000761000087816 */ /* 0x000fce0000000008 */
.L_x_3616:
[----:B------:R-:W-:Y:S05]  /*c840*/  BSYNC B0 ;  /* 0x0000000000007941 */ /* 0x000fea0003800000 */
.L_x_3615:
[----:B------:R-:W-:Y:S01]  /*c850*/  STG.E.U8 desc[UR36][R16.64], R8 ;  /* 0x0000000810007986 */ /* 0x000fe2000c101124 */
[----:B------:R-:W-:Y:S05]  /*c860*/  EXIT ;  /* 0x000000000000794d */ /* 0x000fea0003800000 */
.L_x_3613:
        /* <DEDUP_REMOVED lines=17> */
.L_x_3620:
[----:B------:R-:W-:-:S04]  /*c980*/  LOP3.LUT R2, R3, 0x80000000, RZ, 0xc0, !PT ;  /* 0x8000000003027812 */ /* 0x000fc800078ec0ff */
[----:B------:R-:W-:-:S04]  /*c990*/  SHF.R.U32.HI R3, RZ, 0x18, R2 ;  /* 0x00000018ff037819 */ /* 0x000fc80000011602 */
[----:B------:R-:W-:-:S04]  /*c9a0*/  LOP3.LUT R0, R0, R3, RZ, 0xfc, !PT ;  /* 0x0000000300007212 */ /* 0x000fc800078efcff */
[----:B------:R-:W-:-:S07]  /*c9b0*/  PRMT R8, R0, 0x7610, R8 ;  /* 0x0000761000087816 */ /* 0x000fce0000000008 */
.L_x_3619:
[----:B------:R-:W-:Y:S05]  /*c9c0*/  BSYNC B0 ;  /* 0x0000000000007941 */ /* 0x000fea0003800000 */
.L_x_3618:
[----:B------:R-:W-:Y:S01]  /*c9d0*/  STG.E.U8 desc[UR36][R16.64], R8 ;  /* 0x0000000810007986 */ /* 0x000fe2000c101124 */
[----:B------:R-:W-:Y:S05]  /*c9e0*/  EXIT ;  /* 0x000000000000794d */ /* 0x000fea0003800000 */
.L_x_3612:
        /* <DEDUP_REMOVED lines=22> */
.L_x_3595:
        /* <DEDUP_REMOVED lines=16> */
.L_x_3623:
[----:B------:R-:W-:Y:S05]  /*cc50*/  EXIT ;  /* 0x000000000000794d */ /* 0x000fea0003800000 */
.L_x_3622:
[----:B-1----:R-:W-:-:S06]  /*cc60*/  IMAD.U32 R3, R3, 0x10000, RZ ;  /* 0x0001000003037824 */ /* 0x002fcc00078e00ff */
[----:B------:R-:W0:Y:S02]  /*cc70*/  F2I.U64.TRUNC R2, R3 ;  /* 0x0000000300027311 */ /* 0x000e24000020d800 */
[----:B0-----:R-:W-:Y:S01]  /*cc80*/  STG.E.64 desc[UR36][R16.64], R2 ;  /* 0x0000000210007986 */ /* 0x001fe2000c101b24 */
[----:B------:R-:W-:Y:S05]  /*cc90*/  EXIT ;  /* 0x000000000000794d */ /* 0x000fea0003800000 */
.L_x_3621:
[----:B-1----:R-:W-:-:S06]  /*cca0*/  IMAD.U32 R3, R3, 0x10000, RZ ;  /* 0x0001000003037824 */ /* 0x002fcc00078e00ff */
[----:B------:R-:W0:Y:S02]  /*ccb0*/  F2I.FTZ.U32.TRUNC.NTZ R3, R3 ;  /* 0x0000000300037305 */ /* 0x000e24000021f000 */
[----:B0-----:R-:W-:Y:S01]  /*ccc0*/  STG.E desc[UR36][R16.64], R3 ;  /* 0x0000000310007986 */ /* 0x001fe2000c101924 */
[----:B------:R-:W-:Y:S05]  /*ccd0*/  EXIT ;  /* 0x000000000000794d */ /* 0x000fea0003800000 */
.L_x_3624:
        /* <DEDUP_REMOVED lines=10> */
.L_x_5842:


//--------------------- .text._ZN2at6native27unrolled_elementwise_kernelIZZZNS0_68_GLOBAL__N__08176361_30_ActivationHardsigmoidKernel_cu_f5210f67_354618hardsigmoid_kernelERNS_18TensorIteratorBaseEENKUlvE_clEvENKUlvE2_clEvEUlN3c108BFloat16EE_St5arrayIPcLm2EELi4E23TrivialOffsetCalculatorILi1EjESE_NS0_6memory12LoadWithCastILi1EEENSF_13StoreWithCastILi1EEEEEviT_T0_T2_T3_T4_T5_ --------------------------
	.section	.text._ZN2at6native27unrolled_elementwise_kernelIZZZNS0_68_GLOBAL__N__08176361_30_ActivationHardsigmoidKernel_cu_f5210f67_354618hardsigmoid_kernelERNS_18TensorIteratorBaseEENKUlvE_clEvENKUlvE2_clEvEUlN3c108BFloat16EE_St5arrayIPcLm2EELi4E23TrivialOffsetCalculatorILi1EjESE_NS0_6memory12LoadWithCastILi1EEENSF_13StoreWithCastILi1EEEEEviT_T0_T2_T3_T4_T5_,"ax",@progbits
	.align	128
        .global         _ZN2at6native27unrolled_elementwise_kernelIZZZNS0_68_GLOBAL__N__08176361_30_ActivationHardsigmoidKernel_cu_f5210f67_354618hardsigmoid_kernelERNS_18TensorIteratorBaseEENKUlvE_clEvENKUlvE2_clEvEUlN3c108BFloat16EE_St5arrayIPcLm2EELi4E23TrivialOffsetCalculatorILi1EjESE_NS0_6memory12LoadWithCastILi1EEENSF_13StoreWithCastILi1EEEEEviT_T0_T2_T3_T4_T5_
        .type           _ZN2at6native27unrolled_elementwise_kernelIZZZNS0_68_GLOBAL__N__08176361_30_ActivationHardsigmoidKernel_cu_f5210f67_354618hardsigmoid_kernelERNS_18TensorIteratorBaseEENKUlvE_clEvENKUlvE2_clEvEUlN3c108BFloat16EE_St5arrayIPcLm2EELi4E23TrivialOffsetCalculatorILi1EjESE_NS0_6memory12LoadWithCastILi1EEENSF_13StoreWithCastILi1EEEEEviT_T0_T2_T3_T4_T5_,@function
        .size           _ZN2at6native27unrolled_elementwise_kernelIZZZNS0_68_GLOBAL__N__08176361_30_ActivationHardsigmoidKernel_cu_f5210f67_354618hardsigmoid_kernelERNS_18TensorIteratorBaseEENKUlvE_clEvENKUlvE2_clEvEUlN3c108BFloat16EE_St5arrayIPcLm2EELi4E23TrivialOffsetCalculatorILi1EjESE_NS0_6memory12LoadWithCastILi1EEENSF_13StoreWithCastILi1EEEEEviT_T0_T2_T3_T4_T5_,(.L_x_5843 - _ZN2at6native27unrolled_elementwise_kernelIZZZNS0_68_GLOBAL__N__08176361_30_ActivationHardsigmoidKernel_cu_f5210f67_354618hardsigmoid_kernelERNS_18TensorIteratorBaseEENKUlvE_clEvENKUlvE2_clEvEUlN3c108BFloat16EE_St5arrayIPcLm2EELi4E23TrivialOffsetCalculatorILi1EjESE_NS0_6memory12LoadWithCastILi1EEENSF_13StoreWithCastILi1EEEEEviT_T0_T2_T3_T4_T5_)
        .other          _ZN2at6native27unrolled_elementwise_kernelIZZZNS0_68_GLOBAL__N__08176361_30_ActivationHardsigmoidKernel_cu_f5210f67_354618hardsigmoid_kernelERNS_18TensorIteratorBaseEENKUlvE_clEvENKUlvE2_clEvEUlN3c108BFloat16EE_St5arrayIPcLm2EELi4E23TrivialOffsetCalculatorILi1EjESE_NS0_6memory12LoadWithCastILi1EEENSF_13StoreWithCastILi1EEEEEviT_T0_T2_T3_T4_T5_,@"STO_CUDA_ENTRY STV_DEFAULT"
_ZN2at6native27unrolled_elementwise_kernelIZZZNS0_68_GLOBAL__N__08176361_30_ActivationHardsigmoidKernel_cu_f5210f67_354618hardsigmoid_kernelERNS_18TensorIteratorBaseEENKUlvE_clEvENKUlvE2_clEvEUlN3c108BFloat16EE_St5arrayIPcLm2EELi4E23TrivialOffsetCalculatorILi1EjESE_NS0_6memory12LoadWithCastILi1EEENSF_13StoreWithCastILi1EEEEEviT_T0_T2_T3_T4_T5_:
.text._ZN2at6native27unrolled_elementwise_kernelIZZZNS0_68_GLOBAL__N__08176361_30_ActivationHardsigmoidKernel_cu_f5210f67_354618hardsigmoid_kernelERNS_18TensorIteratorBaseEENKUlvE_clEvENKUlvE2_clEvEUlN3c108BFloat16EE_St5arrayIPcLm2EELi4E23TrivialOffsetCalculatorILi1EjESE_NS0_6memory12LoadWithCastILi1EEENSF_13StoreWithCastILi1EEEEEviT_T0_T2_T3_T4_T5_:
        /* <DEDUP_REMOVED lines=9> */
[----:B-1----:R-:W-:-:S05]  /*0090*/  IMAD R16, R2, -0x200, R3 ;  /* 0xfffffe0002107824 */ /* 0x002fca00078e0203 */
[----:B--2---:R-:W-:-:S13]  /*00a0*/  ISETP.GE.AND P0, PT, R17, R16, PT ;  /* 0x000000101100720c */ /* 0x004fda0003f06270 */
[----:B0--3--:R-:W-:Y:S05]  /*00b0*/  @P0 BRA `(.L_x_3626) ;  /* 0x0000001000400947 */ /* 0x009fea0003800000 */
        /* <DEDUP_REMOVED lines=22> */
.L_x_3630:
[----:B------:R-:W2:Y:S02]  /*0220*/  LDG.E.U8 R4, desc[UR36][R4.64] ;  /* 0x0000002404047981 */ /* 0x000ea4000c1e1100 */
[----:B--2---:R-:W-:-:S04]  /*0230*/  I2FP.F32.U32 R0, R4 ;  /* 0x0000000400007245 */ /* 0x004fc80000201000 */
[----:B------:R-:W-:-:S04]  /*0240*/  F2FP.BF16.F32.PACK_AB R0, RZ, R0 ;  /* 0x00000000ff00723e */ /* 0x000fc800000010ff */
[----:B------:R-:W-:Y:S01]  /*0250*/  PRMT R22, R0, 0x7610, R22 ;  /* 0x0000761000167816 */ /* 0x000fe20000000016 */
[----:B------:R-:W-:Y:S06]  /*0260*/  BRA `(.L_x_3632) ;  /* 0x0000000c00cc7947 */ /* 0x000fec0003800000 */
.L_x_3629:
        /* <DEDUP_REMOVED lines=11> */
.L_x_3634:
[----:B------:R-:W2:Y:S02]  /*0320*/  LDG.E R4, desc[UR36][R4.64] ;  /* 0x0000002404047981 */ /* 0x000ea4000c1e1900 */
[----:B--2---:R-:W-:-:S04]  /*0330*/  I2FP.F32.S32 R0, R4 ;  /* 0x0000000400007245 */ /* 0x004fc80000201400 */
[----:B------:R-:W-:-:S04]  /*0340*/  F2FP.BF16.F32.PACK_AB R0, RZ, R0 ;  /* 0x00000000ff00723e */ /* 0x000fc800000010ff */
[----:B------:R-:W-:Y:S01]  /*0350*/  PRMT R22, R0, 0x7610, R22 ;  /* 0x0000761000167816 */ /* 0x000fe20000000016 */
[----:B------:R-:W-:Y:S06]  /*0360*/  BRA `(.L_x_3632) ;  /* 0x0000000c008c7947 */ /* 0x000fec0003800000 */
.L_x_3633:
[----:B------:R-:W2:Y:S02]  /*0370*/  LDG.E.U16 R4, desc[UR36][R4.64] ;  /* 0x0000002404047981 */ /* 0x000ea4000c1e1500 */
[----:B--2---:R-:W0:Y:S02]  /*0380*/  I2F.S16 R0, R4 ;  /* 0x0000000400007306 */ /* 0x004e240000101400 */
[----:B0-----:R-:W-:-:S04]  /*0390*/  F2FP.BF16.F32.PACK_AB R0, RZ, R0 ;  /* 0x00000000ff00723e */ /* 0x001fc800000010ff */
[----:B------:R-:W-:Y:S01]  /*03a0*/  PRMT R22, R0, 0x7610, R22 ;  /* 0x0000761000167816 */ /* 0x000fe20000000016 */
[----:B------:R-:W-:Y:S06]  /*03b0*/  BRA `(.L_x_3632) ;  /* 0x0000000c00787947 */ /* 0x000fec0003800000 */
.L_x_3628:
        /* <DEDUP_REMOVED lines=9> */
.L_x_3636:
[----:B------:R-:W2:Y:S02]  /*0450*/  LDG.E.U16 R0, desc[UR36][R4.64] ;  /* 0x0000002404007981 */ /* 0x000ea4000c1e1500 */
[----:B--2---:R-:W-:-:S05]  /*0460*/  HADD2.F32 R0, -RZ, R0.H0_H0 ;  /* 0x20000000ff007230 */ /* 0x004fca0000004100 */
[----:B------:R-:W-:-:S04]  /*0470*/  F2FP.BF16.F32.PACK_AB R0, RZ, R0 ;  /* 0x00000000ff00723e */ /* 0x000fc800000010ff */
[----:B------:R-:W-:Y:S01]  /*0480*/  PRMT R22, R0, 0x7610, R22 ;  /* 0x0000761000167816 */ /* 0x000fe20000000016 */
[----:B------:R-:W-:Y:S06]  /*0490*/  BRA `(.L_x_3632) ;  /* 0x0000000c00407947 */ /* 0x000fec0003800000 */
.L_x_3635:
        /* <DEDUP_REMOVED lines=9> */
.L_x_3638:
[----:B------:R-:W2:Y:S02]  /*0530*/  LDG.E.U16 R4, desc[UR36][R4.64] ;  /* 0x0000002404047981 */ /* 0x000ea4000c1e1500 */
[----:B--2---:R-:W-:-:S05]  /*0540*/  HADD2.F32 R0, -RZ, R4.H0_H0 ;  /* 0x20000004ff007230 */ /* 0x004fca0000004100 */
[----:B------:R-:W-:-:S04]  /*0550*/  F2FP.BF16.F32.PACK_AB R0, RZ, R0 ;  /* 0x00000000ff00723e */ /* 0x000fc800000010ff */
[----:B------:R-:W-:Y:S01]  /*0560*/  PRMT R22, R0, 0x7610, R22 ;  /* 0x0000761000167816 */ /* 0x000fe20000000016 */
[----:B------:R-:W-:Y:S06]  /*0570*/  BRA `(.L_x_3632) ;  /* 0x0000000c00087947 */ /* 0x000fec0003800000 */
.L_x_3637:
        /* <DEDUP_REMOVED lines=9> */
.L_x_3627:
        /* <DEDUP_REMOVED lines=14> */
.L_x_3641:
        /* <DEDUP_REMOVED lines=9> */
.L_x_3640:
        /* <DEDUP_REMOVED lines=28> */
.L_x_3643:
        /* <DEDUP_REMOVED lines=16> */
.L_x_3642:
[----:B------:R0:W5:Y:S01]  /*0a40*/  LDG.E.U16 R22, desc[UR36][R4.64] ;  /* 0x0000002404167981 */ /* 0x000162000c1e1500 */
[----:B------:R-:W-:Y:S05]  /*0a50*/  BRA `(.L_x_3632) ;  /* 0x0000000400d07947 */ /* 0x000fea0003800000 */
.L_x_3639:
        /* <DEDUP_REMOVED lines=13> */
.L_x_3646:
        /* <DEDUP_REMOVED lines=21> */
.L_x_3650:
[----:B------:R-:W-:Y:S05]  /*0c80*/  BSYNC B1 ;  /* 0x0000000000017941 */ /* 0x000fea0003800000 */
.L_x_3649:
[----:B------:R-:W-:Y:S01]  /*0c90*/  LEA R5, R0, 0x3b800000, 0x17 ;  /* 0x3b80000000057811 */ /* 0x000fe200078eb8ff */
[----:B------:R-:W-:-:S05]  /*0ca0*/  IMAD.SHL.U32 R0, R3, 0x100000, RZ ;  /* 0x0010000003007824 */ /* 0x000fca00078e00ff */
[----:B------:R-:W-:-:S07]  /*0cb0*/  LOP3.LUT R0, R5, R0, R6, 0xfe, !PT ;  /* 0x0000000005007212 */ /* 0x000fce00078efe06 */
.L_x_3648:
[----:B------:R-:W-:Y:S05]  /*0cc0*/  BSYNC B0 ;  /* 0x0000000000007941 */ /* 0x000fea0003800000 */
.L_x_3647:
[----:B------:R-:W-:-:S04]  /*0cd0*/  F2FP.BF16.F32.PACK_AB R0, RZ, R0 ;  /* 0x00000000ff00723e */ /* 0x000fc800000010ff */
[----:B------:R-:W-:Y:S01]  /*0ce0*/  PRMT R22, R0, 0x7610, R22 ;  /* 0x0000761000167816 */ /* 0x000fe20000000016 */
[----:B------:R-:W-:Y:S06]  /*0cf0*/  BRA `(.L_x_3632) ;  /* 0x0000000400287947 */ /* 0x000fec0003800000 */
.L_x_3645:
        /* <DEDUP_REMOVED lines=21> */
.L_x_3654:
[----:B------:R-:W-:Y:S05]  /*0e50*/  BSYNC B1 ;  /* 0x0000000000017941 */ /* 0x000fea0003800000 */
.L_x_3653:
[----:B------:R-:W-:Y:S01]  /*0e60*/  LEA R5, R0, 0x37800000, 0x17 ;  /* 0x3780000000057811 */ /* 0x000fe200078eb8ff */
[----:B------:R-:W-:-:S05]  /*0e70*/  IMAD.SHL.U32 R0, R3, 0x200000, RZ ;  /* 0x0020000003007824 */ /* 0x000fca00078e00ff */
[----:B------:R-:W-:-:S07]  /*0e80*/  LOP3.LUT R0, R5, R0, R6, 0xfe, !PT ;  /* 0x0000000005007212 */ /* 0x000fce00078efe06 */
.L_x_3652:
[----:B------:R-:W-:Y:S05]  /*0e90*/  BSYNC B0 ;  /* 0x0000000000007941 */ /* 0x000fea0003800000 */
.L_x_3651:
[----:B------:R-:W-:-:S04]  /*0ea0*/  F2FP.BF16.F32.PACK_AB R0, RZ, R0 ;  /* 0x00000000ff00723e */ /* 0x000fc800000010ff */
[----:B------:R-:W-:Y:S01]  /*0eb0*/  PRMT R22, R0, 0x7610, R22 ;  /* 0x0000761000167816 */ /* 0x000fe20000000016 */
[----:B------:R-:W-:Y:S06]  /*0ec0*/  BRA `(.L_x_3632) ;  /* 0x0000000000b47947 */ /* 0x000fec0003800000 */
.L_x_3644:
        /* <DEDUP_REMOVED lines=14> */
.L_x_3658:
[----:B------:R-:W-:Y:S05]  /*0fb0*/  BSYNC B0 ;  /* 0x0000000000007941 */ /* 0x000fea0003800000 */
.L_x_3657:
[----:B------:R-:W-:-:S04]  /*0fc0*/  F2FP.BF16.F32.PACK_AB R0, RZ, R0 ;  /* 0x00000000ff00723e */ /* 0x000fc800000010ff */
[----:B------:R-:W-:Y:S01]  /*0fd0*/  PRMT R22, R0, 0x7610, R22 ;  /* 0x0000761000167816 */ /* 0x000fe20000000016 */
[----:B------:R-:W-:Y:S06]  /*0fe0*/  BRA `(.L_x_3632) ;  /* 0x00000000006c7947 */ /* 0x000fec0003800000 */
.L_x_3631:
        /* <DEDUP_REMOVED lines=16> */
.L_x_3659:
[----:B------:R-:W-:Y:S01]  /*10f0*/  PRMT R22, RZ, 0x7610, R22 ;  /* 0x00007610ff167816 */ /* 0x000fe20000000016 */
[----:B------:R-:W-:Y:S06]  /*1100*/  BRA `(.L_x_3632) ;  /* 0x0000000000247947 */ /* 0x000fec0003800000 */
.L_x_3656:
[----:B------:R-:W2:Y:S02]  /*1110*/  LDG.E.64 R4, desc[UR36][R4.64] ;  /* 0x0000002404047981 */ /* 0x000ea4000c1e1b00 */
[----:B--2---:R-:W0:Y:S02]  /*1120*/  I2F.U64 R0, R4 ;  /* 0x0000000400007312 */ /* 0x004e240000301000 */
[----:B0-----:R-:W-:-:S04]  /*1130*/  F2FP.BF16.F32.PACK_AB R0, RZ, R0 ;  /* 0x00000000ff00723e */ /* 0x001fc800000010ff */
[----:B------:R-:W-:Y:S01]  /*1140*/  PRMT R22, R0, 0x7610, R22 ;  /* 0x0000761000167816 */ /* 0x000fe20000000016 */
[----:B------:R-:W-:Y:S06]  /*1150*/  BRA `(.L_x_3632) ;  /* 0x0000000000107947 */ /* 0x000fec0003800000 */
.L_x_3655:
[----:B------:R-:W2:Y:S02]  /*1160*/  LDG.E R4, desc[UR36][R4.64] ;  /* 0x0000002404047981 */ /* 0x000ea4000c1e1900 */
[----:B--2---:R-:W-:-:S04]  /*1170*/  I2FP.F32.U32 R0, R4 ;  /* 0x0000000400007245 */ /* 0x004fc80000201000 */
[----:B------:R-:W-:-:S04]  /*1180*/  F2FP.BF16.F32.PACK_AB R0, RZ, R0 ;  /* 0x00000000ff00723e */ /* 0x000fc800000010ff */
[----:B------:R-:W-:-:S07]  /*1190*/  PRMT R22, R0, 0x7610, R22 ;  /* 0x0000761000167816 */ /* 0x000fce0000000016 */
.L_x_3632:
[----:B------:R-:W1:Y:S02]  /*11a0*/  S2R R17, SR_TID.X ;  /* 0x0000000000117919 */ /* 0x000e640000002100 */
[----:B-1----:R-:W-:-:S07]  /*11b0*/  VIADD R17, R17, 0x80 ;  /* 0x0000008011117836 */ /* 0x002fce0000000000 */
.L_x_3626:
[----:B------:R-:W-:Y:S05]  /*11c0*/  BSYNC B6 ;  /* 0x0000000000067941 */ /* 0x000fea0003800000 */
.L_x_3625:
[----:B------:R-:W-:Y:S01]  /*11d0*/  ISETP.GE.AND P0, PT, R17, R16, PT ;  /* 0x000000101100720c */ /* 0x000fe20003f06270 */
[----:B------:R-:W-:-:S12]  /*11e0*/  BSSY B6, `(.L_x_3660) ;  /* 0x0000111000067945 */ /* 0x000fd80003800000 */
[----:B------:R-:W-:Y:S05]  /*11f0*/  @P0 BRA `(.L_x_3661) ;  /* 0x00000010003c0947 */ /* 0x000fea0003800000 */
[----:B0-----:R-:W0:Y:S01]  /*1200*/  LDC.64 R4, c[0x0][0x238] ;  /* 0x00008e00ff047b82 */ /* 0x001e220000000a00 */
        /* <DEDUP_REMOVED lines=22> */
.L_x_3665:
[----:B------:R-:W2:Y:S02]  /*1370*/  LDG.E.U8 R4, desc[UR36][R4.64] ;  /* 0x0000002404047981 */ /* 0x000ea4000c1e1100 */
[----:B--2---:R-:W-:-:S04]  /*1380*/  I2FP.F32.U32 R0, R4 ;  /* 0x0000000400007245 */ /* 0x004fc80000201000 */
[----:B------:R-:W-:-:S04]  /*1390*/  F2FP.BF16.F32.PACK_AB R0, RZ, R0 ;  /* 0x00000000ff00723e */ /* 0x000fc800000010ff */
[----:B------:R-:W-:Y:S01]  /*13a0*/  PRMT R18, R0, 0x7610, R18 ;  /* 0x0000761000127816 */ /* 0x000fe20000000012 */
[----:B------:R-:W-:Y:S06]  /*13b0*/  BRA `(.L_x_3667) ;  /* 0x0000000c00c87947 */ /* 0x000fec0003800000 */
.L_x_3664:
        /* <DEDUP_REMOVED lines=11> */
.L_x_3669:
[----:B------:R-:W2:Y:S02]  /*1470*/  LDG.E R4, desc[UR36][R4.64] ;  /* 0x0000002404047981 */ /* 0x000ea4000c1e1900 */
[----:B--2---:R-:W-:-:S04]  /*1480*/  I2FP.F32.S32 R0, R4 ;  /* 0x0000000400007245 */ /* 0x004fc80000201400 */
[----:B------:R-:W-:-:S04]  /*1490*/  F2FP.BF16.F32.PACK_AB R0, RZ, R0 ;  /* 0x00000000ff00723e */ /* 0x000fc800000010ff */
[----:B------:R-:W-:Y:S01]  /*14a0*/  PRMT R18, R0, 0x7610, R18 ;  /* 0x0000761000127816 */ /* 0x000fe20000000012 */
[----:B------:R-:W-:Y:S06]  /*14b0*/  BRA `(.L_x_3667) ;  /* 0x0000000c00887947 */ /* 0x000fec0003800000 */
.L_x_3668:
[----:B------:R-:W2:Y:S02]  /*14c0*/  LDG.E.U16 R4, desc[UR36][R4.64] ;  /* 0x0000002404047981 */ /* 0x000ea4000c1e1500 */
[----:B--2---:R-:W0:Y:S02]  /*14d0*/  I2F.S16 R0, R4 ;  /* 0x0000000400007306 */ /* 0x004e240000101400 */
[----:B0-----:R-:W-:-:S04]  /*14e0*/  F2FP.BF16.F32.PACK_AB R0, RZ, R0 ;  /* 0x00000000ff00723e */ /* 0x001fc800000010ff */
[----:B------:R-:W-:Y:S01]  /*14f0*/  PRMT R18, R0, 0x7610, R18 ;  /* 0x0000761000127816 */ /* 0x000fe20000000012 */
[----:B------:R-:W-:Y:S06]  /*1500*/  BRA `(.L_x_3667) ;  /* 0x0000000c00747947 */ /* 0x000fec0003800000 */
.L_x_3663:
        /* <DEDUP_REMOVED lines=9> */
.L_x_3671:
[----:B------:R-:W2:Y:S02]  /*15a0*/  LDG.E.U16 R0, desc[UR36][R4.64] ;  /* 0x0000002404007981 */ /* 0x000ea4000c1e1500 */
[----:B--2---:R-:W-:-:S05]  /*15b0*/  HADD2.F32 R0, -RZ, R0.H0_H0 ;  /* 0x20000000ff007230 */ /* 0x004fca0000004100 */
[----:B------:R-:W-:-:S04]  /*15c0*/  F2FP.BF16.F32.PACK_AB R0, RZ, R0 ;  /* 0x00000000ff00723e */ /* 0x000fc800000010ff */
[----:B------:R-:W-:Y:S01]  /*15d0*/  PRMT R18, R0, 0x7610, R18 ;  /* 0x0000761000127816 */ /* 0x000fe20000000012 */
[----:B------:R-:W-:Y:S06]  /*15e0*/  BRA `(.L_x_3667) ;  /* 0x0000000c003c7947 */ /* 0x000fec0003800000 */
.L_x_3670:
        /* <DEDUP_REMOVED lines=9> */
.L_x_3673:
[----:B------:R-:W2:Y:S02]  /*1680*/  LDG.E.U16 R4, desc[UR36][R4.64] ;  /* 0x0000002404047981 */ /* 0x000ea4000c1e1500 */
[----:B--2---:R-:W-:-:S05]  /*1690*/  HADD2.F32 R0, -RZ, R4.H0_H0 ;  /* 0x20000004ff007230 */ /* 0x004fca0000004100 */
[----:B------:R-:W-:-:S04]  /*16a0*/  F2FP.BF16.F32.PACK_AB R0, RZ, R0 ;  /* 0x00000000ff00723e */ /* 0x000fc800000010ff */
[----:B------:R-:W-:Y:S01]  /*16b0*/  PRMT R18, R0, 0x7610, R18 ;  /* 0x0000761000127816 */ /* 0x000fe20000000012 */
[----:B------:R-:W-:Y:S06]  /*16c0*/  BRA `(.L_x_3667) ;  /* 0x0000000c00047947 */ /* 0x000fec0003800000 */
.L_x_3672:
        /* <DEDUP_REMOVED lines=9> */
.L_x_3662:
        /* <DEDUP_REMOVED lines=14> */
.L_x_3676:
        /* <DEDUP_REMOVED lines=9> */
.L_x_3675:
        /* <DEDUP_REMOVED lines=28> */
.L_x_3678:
        /* <DEDUP_REMOVED lines=15> */
.L_x_3677:
[----:B------:R0:W5:Y:S01]  /*1b80*/  LDG.E.U16 R18, desc[UR36][R4.64] ;  /* 0x0000002404127981 */ /* 0x000162000c1e1500 */
[----:B------:R-:W-:Y:S05]  /*1b90*/  BRA `(.L_x_3667) ;  /* 0x0000000400d07947 */ /* 0x000fea0003800000 */
.L_x_3674:
        /* <DEDUP_REMOVED lines=13> */
.L_x_3681:
        /* <DEDUP_REMOVED lines=21> */
.L_x_3685:
[----:B------:R-:W-:Y:S05]  /*1dc0*/  BSYNC B1 ;  /* 0x0000000000017941 */ /* 0x000fea0003800000 */
.L_x_3684:
[----:B------:R-:W-:Y:S01]  /*1dd0*/  LEA R5, R0, 0x3b800000, 0x17 ;  /* 0x3b80000000057811 */ /* 0x000fe200078eb8ff */
[----:B------:R-:W-:-:S05]  /*1de0*/  IMAD.SHL.U32 R0, R3, 0x100000, RZ ;  /* 0x0010000003007824 */ /* 0x000fca00078e00ff */
[----:B------:R-:W-:-:S07]  /*1df0*/  LOP3.LUT R0, R5, R0, R6, 0xfe, !PT ;  /* 0x0000000005007212 */ /* 0x000fce00078efe06 */
.L_x_3683:
[----:B------:R-:W-:Y:S05]  /*1e00*/  BSYNC B0 ;  /* 0x0000000000007941 */ /* 0x000fea0003800000 */
.L_x_3682:
[----:B------:R-:W-:-:S04]  /*1e10*/  F2FP.BF16.F32.PACK_AB R0, RZ, R0 ;  /* 0x00000000ff00723e */ /* 0x000fc800000010ff */
[----:B------:R-:W-:Y:S01]  /*1e20*/  PRMT R18, R0, 0x7610, R18 ;  /* 0x0000761000127816 */ /* 0x000fe20000000012 */
[----:B------:R-:W-:Y:S06]  /*1e30*/  BRA `(.L_x_3667) ;  /* 0x0000000400287947 */ /* 0x000fec0003800000 */
.L_x_3680:
        /* <DEDUP_REMOVED lines=21> */
.L_x_3689:
[----:B------:R-:W-:Y:S05]  /*1f90*/  BSYNC B1 ;  /* 0x0000000000017941 */ /* 0x000fea0003800000 */
.L_x_3688:
[----:B------:R-:W-:Y:S01]  /*1fa0*/  LEA R5, R0, 0x37800000, 0x17 ;  /* 0x3780000000057811 */ /* 0x000fe200078eb8ff */
[----:B------:R-:W-:-:S05]  /*1fb0*/  IMAD.SHL.U32 R0, R3, 0x200000, RZ ;  /* 0x0020000003007824 */ /* 0x000fca00078e00ff */
[----:B------:R-:W-:-:S07]  /*1fc0*/  LOP3.LUT R0, R5, R0, R6, 0xfe, !PT ;  /* 0x0000000005007212 */ /* 0x000fce00078efe06 */
.L_x_3687:
[----:B------:R-:W-:Y:S05]  /*1fd0*/  BSYNC B0 ;  /* 0x0000000000007941 */ /* 0x000fea0003800000 */
.L_x_3686:
[----:B------:R-:W-:-:S04]  /*1fe0*/  F2FP.BF16.F32.PACK_AB R0, RZ, R0 ;  /* 0x00000000ff00723e */ /* 0x000fc800000010ff */
[----:B------:R-:W-:Y:S01]  /*1ff0*/  PRMT R18, R0, 0x7610, R18 ;  /* 0x0000761000127816 */ /* 0x000fe20000000012 */
[----:B------:R-:W-:Y:S06]  /*2000*/  BRA `(.L_x_3667) ;  /* 0x0000000000b47947 */ /* 0x000fec0003800000 */
.L_x_3679:
        /* <DEDUP_REMOVED lines=14> */
.L_x_3693:
[----:B------:R-:W-:Y:S05]  /*20f0*/  BSYNC B0 ;  /* 0x0000000000007941 */ /* 0x000fea0003800000 */
.L_x_3692:
[----:B------:R-:W-:-:S04]  /*2100*/  F2FP.BF16.F32.PACK_AB R0, RZ, R0 ;  /* 0x00000000ff00723e */ /* 0x000fc800000010ff */
[----:B------:R-:W-:Y:S01]  /*2110*/  PRMT R18, R0, 0x7610, R18 ;  /* 0x0000761000127816 */ /* 0x000fe20000000012 */
[----:B------:R-:W-:Y:S06]  /*2120*/  BRA `(.L_x_3667) ;  /* 0x00000000006c7947 */ /* 0x000fec0003800000 */
.L_x_3666:
        /* <DEDUP_REMOVED lines=16> */
.L_x_3694:
[----:B------:R-:W-:Y:S01]  /*2230*/  PRMT R18, RZ, 0x7610, R18 ;  /* 0x00007610ff127816 */ /* 0x000fe20000000012 */
[----:B------:R-:W-:Y:S06]  /*2240*/  BRA `(.L_x_3667) ;  /* 0x0000000000247947 */ /* 0x000fec0003800000 */
.L_x_3691:
[----:B------:R-:W2:Y:S02]  /*2250*/  LDG.E.64 R4, desc[UR36][R4.64] ;  /* 0x0000002404047981 */ /* 0x000ea4000c1e1b00 */
[----:B--2---:R-:W0:Y:S02]  /*2260*/  I2F.U64 R0, R4 ;  /* 0x0000000400007312 */ /* 0x004e240000301000 */
[----:B0-----:R-:W-:-:S04]  /*2270*/  F2FP.BF16.F32.PACK_AB R0, RZ, R0 ;  /* 0x00000000ff00723e */ /* 0x001fc800000010ff */
[----:B------:R-:W-:Y:S01]  /*2280*/  PRMT R18, R0, 0x7610, R18 ;  /* 0x0000761000127816 */ /* 0x000fe20000000012 */
[----:B------:R-:W-:Y:S06]  /*2290*/  BRA `(.L_x_3667) ;  /* 0x0000000000107947 */ /* 0x000fec0003800000 */
.L_x_3690:
[----:B------:R-:W2:Y:S02]  /*22a0*/  LDG.E R4, desc[UR36][R4.64] ;  /* 0x0000002404047981 */ /* 0x000ea4000c1e1900 */
[----:B--2---:R-:W-:-:S04]  /*22b0*/  I2FP.F32.U32 R0, R4 ;  /* 0x0000000400007245 */ /* 0x004fc80000201000 */
[----:B------:R-:W-:-:S04]  /*22c0*/  F2FP.BF16.F32.PACK_AB R0, RZ, R0 ;  /* 0x00000000ff00723e */ /* 0x000fc800000010ff */
[----:B------:R-:W-:-:S07]  /*22d0*/  PRMT R18, R0, 0x7610, R18 ;  /* 0x0000761000127816 */ /* 0x000fce0000000012 */
.L_x_3667:
[----:B------:R-:W-:-:S07]  /*22e0*/  VIADD R17, R17, 0x80 ;  /* 0x0000008011117836 */ /* 0x000fce0000000000 */
.L_x_3661:
[----:B------:R-:W-:Y:S05]  /*22f0*/  BSYNC B6 ;  /* 0x0000000000067941 */ /* 0x000fea0003800000 */
.L_x_3660:
[----:B------:R-:W-:Y:S01]  /*2300*/  ISETP.GE.AND P0, PT, R17, R16, PT ;  /* 0x000000101100720c */ /* 0x000fe20003f06270 */
[----:B------:R-:W-:Y:S01]  /*2310*/  BSSY B6, `(.L_x_3695) ;  /* 0x0000113000067945 */ /* 0x000fe20003800000 */
[----:B------:R-:W-:Y:S02]  /*2320*/  PRMT R19, RZ, 0x7610, R19 ;  /* 0x00007610ff137816 */ /* 0x000fe40000000013 */
[----:B------:R-:W-:-:S09]  /*2330*/  PRMT R24, RZ, 0x7610, R24 ;  /* 0x00007610ff187816 */ /* 0x000fd20000000018 */
        /* <DEDUP_REMOVED lines=24> */
.L_x_3700:
[----:B------:R-:W2:Y:S02]  /*24c0*/  LDG.E.U8 R4, desc[UR36][R4.64] ;  /* 0x0000002404047981 */ /* 0x000ea4000c1e1100 */
[----:B--2---:R-:W-:-:S04]  /*24d0*/  I2FP.F32.U32 R0, R4 ;  /* 0x0000000400007245 */ /* 0x004fc80000201000 */
[----:B------:R-:W-:-:S04]  /*24e0*/  F2FP.BF16.F32.PACK_AB R0, RZ, R0 ;  /* 0x00000000ff00723e */ /* 0x000fc800000010ff */
[----:B------:R-:W-:Y:S01]  /*24f0*/  PRMT R24, R0, 0x7610, R24 ;  /* 0x0000761000187816 */ /* 0x000fe20000000018 */
[----:B------:R-:W-:Y:S06]  /*2500*/  BRA `(.L_x_3702) ;  /* 0x0000000c00c87947 */ /* 0x000fec0003800000 */
.L_x_3699:
        /* <DEDUP_REMOVED lines=11> */
.L_x_3704:
[----:B------:R-:W2:Y:S02]  /*25c0*/  LDG.E R4, desc[UR36][R4.64] ;  /* 0x0000002404047981 */ /* 0x000ea4000c1e1900 */
[----:B--2---:R-:W-:-:S04]  /*25d0*/  I2FP.F32.S32 R0, R4 ;  /* 0x0000000400007245 */ /* 0x004fc80000201400 */
[----:B------:R-:W-:-:S04]  /*25e0*/  F2FP.BF16.F32.PACK_AB R0, RZ, R0 ;  /* 0x00000000ff00723e */ /* 0x000fc800000010ff */
[----:B------:R-:W-:Y:S01]  /*25f0*/  PRMT R24, R0, 0x7610, R24 ;  /* 0x0000761000187816 */ /* 0x000fe20000000018 */
[----:B------:R-:W-:Y:S06]  /*2600*/  BRA `(.L_x_3702) ;  /* 0x0000000c00887947 */ /* 0x000fec0003800000 */
.L_x_3703:
[----:B------:R-:W2:Y:S02]  /*2610*/  LDG.E.U16 R4, desc[UR36][R4.64] ;  /* 0x0000002404047981 */ /* 0x000ea4000c1e1500 */
[----:B--2---:R-:W0:Y:S02]  /*2620*/  I2F.S16 R0, R4 ;  /* 0x0000000400007306 */ /* 0x004e240000101400 */
[----:B0-----:R-:W-:-:S04]  /*2630*/  F2FP.BF16.F32.PACK_AB R0, RZ, R0 ;  /* 0x00000000ff00723e */ /* 0x001fc800000010ff */
[----:B------:R-:W-:Y:S01]  /*2640*/  PRMT R24, R0, 0x7610, R24 ;  /* 0x0000761000187816 */ /* 0x000fe20000000018 */
[----:B------:R-:W-:Y:S06]  /*2650*/  BRA `(.L_x_3702) ;  /* 0x0000000c00747947 */ /* 0x000fec0003800000 */
.L_x_3698:
        /* <DEDUP_REMOVED lines=9> */
.L_x_3706:
[----:B------:R-:W2:Y:S02]  /*26f0*/  LDG.E.U16 R0, desc[UR36][R4.64] ;  /* 0x0000002404007981 */ /* 0x000ea4000c1e1500 */
[----:B--2---:R-:W-:-:S05]  /*2700*/  HADD2.F32 R0, -RZ, R0.H0_H0 ;  /* 0x20000000ff007230 */ /* 0x004fca0000004100 */
[----:B------:R-:W-:-:S04]  /*2710*/  F2FP.BF16.F32.PACK_AB R0, RZ, R0 ;  /* 0x00000000ff00723e */ /* 0x000fc800000010ff */
[----:B------:R-:W-:Y:S01]  /*2720*/  PRMT R24, R0, 0x7610, R24 ;  /* 0x0000761000187816 */ /* 0x000fe20000000018 */
[----:B------:R-:W-:Y:S06]  /*2730*/  BRA `(.L_x_3702) ;  /* 0x0000000c003c7947 */ /* 0x000fec0003800000 */
.L_x_3705:
        /* <DEDUP_REMOVED lines=9> */
.L_x_3708:
[----:B------:R-:W2:Y:S02]  /*27d0*/  LDG.E.U16 R4, desc[UR36][R4.64] ;  /* 0x0000002404047981 */ /* 0x000ea4000c1e1500 */
[----:B--2---:R-:W-:-:S05]  /*27e0*/  HADD2.F32 R0, -RZ, R4.H0_H0 ;  /* 0x20000004ff007230 */ /* 0x004fca0000004100 */
[----:B------:R-:W-:-:S04]  /*27f0*/  F2FP.BF16.F32.PACK_AB R0, RZ, R0 ;  /* 0x00000000ff00723e */ /* 0x000fc800000010ff */
[----:B------:R-:W-:Y:S01]  /*2800*/  PRMT R24, R0, 0x7610, R24 ;  /* 0x0000761000187816 */ /* 0x000fe20000000018 */
[----:B------:R-:W-:Y:S06]  /*2810*/  BRA `(.L_x_3702) ;  /* 0x0000000c00047947 */ /* 0x000fec0003800000 */
.L_x_3707:
        /* <DEDUP_REMOVED lines=9> */
.L_x_3697:
        /* <DEDUP_REMOVED lines=14> */
.L_x_3711:
        /* <DEDUP_REMOVED lines=9> */
.L_x_3710:
        /* <DEDUP_REMOVED lines=28> */
.L_x_3713:
        /* <DEDUP_REMOVED lines=15> */
.L_x_3712:
[----:B------:R0:W5:Y:S01]  /*2cd0*/  LDG.E.U16 R24, desc[UR36][R4.64] ;  /* 0x0000002404187981 */ /* 0x000162000c1e1500 */
[----:B------:R-:W-:Y:S05]  /*2ce0*/  BRA `(.L_x_3702) ;  /* 0x0000000400d07947 */ /* 0x000fea0003800000 */
.L_x_3709:
        /* <DEDUP_REMOVED lines=13> */
.L_x_3716:
        /* <DEDUP_REMOVED lines=21> */
.L_x_3720:
[----:B------:R-:W-:Y:S05]  /*2f10*/  BSYNC B1 ;  /* 0x0000000000017941 */ /* 0x000fea0003800000 */
.L_x_3719:
[----:B------:R-:W-:Y:S01]  /*2f20*/  LEA R5, R0, 0x3b800000, 0x17 ;  /* 0x3b80000000057811 */ /* 0x000fe200078eb8ff */
[----:B------:R-:W-:-:S05]  /*2f30*/  IMAD.SHL.U32 R0, R3, 0x100000, RZ ;  /* 0x0010000003007824 */ /* 0x000fca00078e00ff */
[----:B------:R-:W-:-:S07]  /*2f40*/  LOP3.LUT R0, R5, R0, R6, 0xfe, !PT ;  /* 0x0000000005007212 */ /* 0x000fce00078efe06 */
.L_x_3718:
[----:B------:R-:W-:Y:S05]  /*2f50*/  BSYNC B0 ;  /* 0x0000000000007941 */ /* 0x000fea0003800000 */
.L_x_3717:
[----:B------:R-:W-:-:S04]  /*2f60*/  F2FP.BF16.F32.PACK_AB R0, RZ, R0 ;  /* 0x00000000ff00723e */ /* 0x000fc800000010ff */
[----:B------:R-:W-:Y:S01]  /*2f70*/  PRMT R24, R0, 0x7610, R24 ;  /* 0x0000761000187816 */ /* 0x000fe20000000018 */
[----:B------:R-:W-:Y:S06]  /*2f80*/  BRA `(.L_x_3702) ;  /* 0x0000000400287947 */ /* 0x000fec0003800000 */
.L_x_3715:
        /* <DEDUP_REMOVED lines=21> */
.L_x_3724:
[----:B------:R-:W-:Y:S05]  /*30e0*/  BSYNC B1 ;  /* 0x0000000000017941 */ /* 0x000fea0003800000 */
.L_x_3723:
[----:B------:R-:W-:Y:S01]  /*30f0*/  LEA R5, R0, 0x37800000, 0x17 ;  /* 0x3780000000057811 */ /* 0x000fe200078eb8ff */
[----:B------:R-:W-:-:S05]  /*3100*/  IMAD.SHL.U32 R0, R3, 0x200000, RZ ;  /* 0x0020000003007824 */ /* 0x000fca00078e00ff */
[----:B------:R-:W-:-:S07]  /*3110*/  LOP3.LUT R0, R5, R0, R6, 0xfe, !PT ;  /* 0x0000000005007212 */ /* 0x000fce00078efe06 */
.L_x_3722:
[----:B------:R-:W-:Y:S05]  /*3120*/  BSYNC B0 ;  /* 0x0000000000007941 */ /* 0x000fea0003800000 */
.L_x_3721:
[----:B------:R-:W-:-:S04]  /*3130*/  F2FP.BF16.F32.PACK_AB R0, RZ, R0 ;  /* 0x00000000ff00723e */ /* 0x000fc800000010ff */
[----:B------:R-:W-:Y:S01]  /*3140*/  PRMT R24, R0, 0x7610, R24 ;  /* 0x0000761000187816 */ /* 0x000fe20000000018 */
[----:B------:R-:W-:Y:S06]  /*3150*/  BRA `(.L_x_3702) ;  /* 0x0000000000b47947 */ /* 0x000fec0003800000 */
.L_x_3714:
        /* <DEDUP_REMOVED lines=14> */
.L_x_3728:
[----:B------:R-:W-:Y:S05]  /*3240*/  BSYNC B0 ;  /* 0x0000000000007941 */ /* 0x000fea0003800000 */
.L_x_3727:
[----:B------:R-:W-:-:S04]  /*3250*/  F2FP.BF16.F32.PACK_AB R0, RZ, R0 ;  /* 0x00000000ff00723e */ /* 0x000fc800000010ff */
[----:B------:R-:W-:Y:S01]  /*3260*/  PRMT R24, R0, 0x7610, R24 ;  /* 0x0000761000187816 */ /* 0x000fe20000000018 */
[----:B------:R-:W-:Y:S06]  /*3270*/  BRA `(.L_x_3702) ;  /* 0x00000000006c7947 */ /* 0x000fec0003800000 */
.L_x_3701:
        /* <DEDUP_REMOVED lines=16> */
.L_x_3729:
[----:B------:R-:W-:Y:S01]  /*3380*/  PRMT R24, RZ, 0x7610, R24 ;  /* 0x00007610ff187816 */ /* 0x000fe20000000018 */
[----:B------:R-:W-:Y:S06]  /*3390*/  BRA `(.L_x_3702) ;  /* 0x0000000000247947 */ /* 0x000fec0003800000 */
.L_x_3726:
[----:B------:R-:W2:Y:S02]  /*33a0*/  LDG.E.64 R4, desc[UR36][R4.64] ;  /* 0x0000002404047981 */ /* 0x000ea4000c1e1b00 */
[----:B--2---:R-:W0:Y:S02]  /*33b0*/  I2F.U64 R0, R4 ;  /* 0x0000000400007312 */ /* 0x004e240000301000 */
[----:B0-----:R-:W-:-:S04]  /*33c0*/  F2FP.BF16.F32.PACK_AB R0, RZ, R0 ;  /* 0x00000000ff00723e */ /* 0x001fc800000010ff */
[----:B------:R-:W-:Y:S01]  /*33d0*/  PRMT R24, R0, 0x7610, R24 ;  /* 0x0000761000187816 */ /* 0x000fe20000000018 */
[----:B------:R-:W-:Y:S06]  /*33e0*/  BRA `(.L_x_3702) ;  /* 0x0000000000107947 */ /* 0x000fec0003800000 */
.L_x_3725:
[----:B------:R-:W2:Y:S02]  /*33f0*/  LDG.E R4, desc[UR36][R4.64] ;  /* 0x0000002404047981 */ /* 0x000ea4000c1e1900 */
[----:B--2---:R-:W-:-:S04]  /*3400*/  I2FP.F32.U32 R0, R4 ;  /* 0x0000000400007245 */ /* 0x004fc80000201000 */
[----:B------:R-:W-:-:S04]  /*3410*/  F2FP.BF16.F32.PACK_AB R0, RZ, R0 ;  /* 0x00000000ff00723e */ /* 0x000fc800000010ff */
[----:B------:R-:W-:-:S07]  /*3420*/  PRMT R24, R0, 0x7610, R24 ;  /* 0x0000761000187816 */ /* 0x000fce0000000018 */
.L_x_3702:
[----:B------:R-:W-:-:S07]  /*3430*/  VIADD R17, R17, 0x80 ;  /* 0x0000008011117836 */ /* 0x000fce0000000000 */
.L_x_3696:
[----:B------:R-:W-:Y:S05]  /*3440*/  BSYNC B6 ;  /* 0x0000000000067941 */ /* 0x000fea0003800000 */
.L_x_3695:
[----:B------:R-:W-:Y:S01]  /*3450*/  ISETP.GE.AND P0, PT, R17, R16, PT ;  /* 0x000000101100720c */ /* 0x000fe20003f06270 */
[----:B------:R-:W-:-:S12]  /*3460*/  BSSY B6, `(.L_x_3730) ;  /* 0x000010f000067945 */ /* 0x000fd80003800000 */
        /* <DEDUP_REMOVED lines=23> */
.L_x_3735:
[----:B------:R-:W2:Y:S02]  /*35e0*/  LDG.E.U8 R4, desc[UR36][R4.64] ;  /* 0x0000002404047981 */ /* 0x000ea4000c1e1100 */
[----:B--2---:R-:W-:-:S04]  /*35f0*/  I2FP.F32.U32 R0, R4 ;  /* 0x0000000400007245 */ /* 0x004fc80000201000 */
[----:B------:R-:W-:-:S04]  /*3600*/  F2FP.BF16.F32.PACK_AB R0, RZ, R0 ;  /* 0x00000000ff00723e */ /* 0x000fc800000010ff */
[----:B------:R-:W-:Y:S01]  /*3610*/  PRMT R19, R0, 0x7610, R19 ;  /* 0x0000761000137816 */ /* 0x000fe20000000013 */
[----:B------:R-:W-:Y:S06]  /*3620*/  BRA `(.L_x_3731) ;  /* 0x0000000c00c87947 */ /* 0x000fec0003800000 */
.L_x_3734:
        /* <DEDUP_REMOVED lines=11> */
.L_x_3738:
[----:B------:R-:W2:Y:S02]  /*36e0*/  LDG.E R4, desc[UR36][R4.64] ;  /* 0x0000002404047981 */ /* 0x000ea4000c1e1900 */
[----:B--2---:R-:W-:-:S04]  /*36f0*/  I2FP.F32.S32 R0, R4 ;  /* 0x0000000400007245 */ /* 0x004fc80000201400 */
[----:B------:R-:W-:-:S04]  /*3700*/  F2FP.BF16.F32.PACK_AB R0, RZ, R0 ;  /* 0x00000000ff00723e */ /* 0x000fc800000010ff */
[----:B------:R-:W-:Y:S01]  /*3710*/  PRMT R19, R0, 0x7610, R19 ;  /* 0x0000761000137816 */ /* 0x000fe20000000013 */
[----:B------:R-:W-:Y:S06]  /*3720*/  BRA `(.L_x_3731) ;  /* 0x0000000c00887947 */ /* 0x000fec0003800000 */
.L_x_3737:
[----:B------:R-:W2:Y:S02]  /*3730*/  LDG.E.U16 R4, desc[UR36][R4.64] ;  /* 0x0000002404047981 */ /* 0x000ea4000c1e1500 */
[----:B--2---:R-:W0:Y:S02]  /*3740*/  I2F.S16 R0, R4 ;  /* 0x0000000400007306 */ /* 0x004e240000101400 */
[----:B0-----:R-:W-:-:S04]  /*3750*/  F2FP.BF16.F32.PACK_AB R0, RZ, R0 ;  /* 0x00000000ff00723e */ /* 0x001fc800000010ff */
[----:B------:R-:W-:Y:S01]  /*3760*/  PRMT R19, R0, 0x7610, R19 ;  /* 0x0000761000137816 */ /* 0x000fe20000000013 */
[----:B------:R-:W-:Y:S06]  /*3770*/  BRA `(.L_x_3731) ;  /* 0x0000000c00747947 */ /* 0x000fec0003800000 */
.L_x_3733:
        /* <DEDUP_REMOVED lines=9> */
.L_x_3740:
[----:B------:R-:W2:Y:S02]  /*3810*/  LDG.E.U16 R0, desc[UR36][R4.64] ;  /* 0x0000002404007981 */ /* 0x000ea4000c1e1500 */
[----:B--2---:R-:W-:-:S05]  /*3820*/  HADD2.F32 R0, -RZ, R0.H0_H0 ;  /* 0x20000000ff007230 */ /* 0x004fca0000004100 */
[----:B------:R-:W-:-:S04]  /*3830*/  F2FP.BF16.F32.PACK_AB R0, RZ, R0 ;  /* 0x00000000ff00723e */ /* 0x000fc800000010ff */
[----:B------:R-:W-:Y:S01]  /*3840*/  PRMT R19, R0, 0x7610, R19 ;  /* 0x0000761000137816 */ /* 0x000fe20000000013 */
[----:B------:R-:W-:Y:S06]  /*3850*/  BRA `(.L_x_3731) ;  /* 0x0000000c003c7947 */ /* 0x000fec0003800000 */
.L_x_3739:
        /* <DEDUP_REMOVED lines=9> */
.L_x_3742:
[----:B------:R-:W2:Y:S02]  /*38f0*/  LDG.E.U16 R4, desc[UR36][R4.64] ;  /* 0x0000002404047981 */ /* 0x000ea4000c1e1500 */
[----:B--2---:R-:W-:-:S05]  /*3900*/  HADD2.F32 R0, -RZ, R4.H0_H0 ;  /* 0x20000004ff007230 */ /* 0x004fca0000004100 */
[----:B------:R-:W-:-:S04]  /*3910*/  F2FP.BF16.F32.PACK_AB R0, RZ, R0 ;  /* 0x00000000ff00723e */ /* 0x000fc800000010ff */
[----:B------:R-:W-:Y:S01]  /*3920*/  PRMT R19, R0, 0x7610, R19 ;  /* 0x0000761000137816 */ /* 0x000fe20000000013 */
[----:B------:R-:W-:Y:S06]  /*3930*/  BRA `(.L_x_3731) ;  /* 0x0000000c00047947 */ /* 0x000fec0003800000 */
.L_x_3741:
        /* <DEDUP_REMOVED lines=9> */
.L_x_3732:
        /* <DEDUP_REMOVED lines=14> */
.L_x_3745:
        /* <DEDUP_REMOVED lines=9> */
.L_x_3744:
        /* <DEDUP_REMOVED lines=28> */
.L_x_3747:
        /* <DEDUP_REMOVED lines=15> */
.L_x_3746:
[----:B------:R1:W5:Y:S01]  /*3df0*/  LDG.E.U16 R19, desc[UR36][R4.64] ;  /* 0x0000002404137981 */ /* 0x000362000c1e1500 */
[----:B------:R-:W-:Y:S05]  /*3e00*/  BRA `(.L_x_3731) ;  /* 0x0000000400d07947 */ /* 0x000fea0003800000 */
.L_x_3743:
        /* <DEDUP_REMOVED lines=13> */
.L_x_3750:
        /* <DEDUP_REMOVED lines=21> */
.L_x_3754:
[----:B------:R-:W-:Y:S05]  /*4030*/  BSYNC B1 ;  /* 0x0000000000017941 */ /* 0x000fea0003800000 */
.L_x_3753:
[----:B------:R-:W-:Y:S01]  /*4040*/  LEA R5, R0, 0x3b800000, 0x17 ;  /* 0x3b80000000057811 */ /* 0x000fe200078eb8ff */
[----:B------:R-:W-:-:S05]  /*4050*/  IMAD.SHL.U32 R0, R3, 0x100000, RZ ;  /* 0x0010000003007824 */ /* 0x000fca00078e00ff */
[----:B------:R-:W-:-:S07]  /*4060*/  LOP3.LUT R0, R5, R0, R6, 0xfe, !PT ;  /* 0x0000000005007212 */ /* 0x000fce00078efe06 */
.L_x_3752:
[----:B------:R-:W-:Y:S05]  /*4070*/  BSYNC B0 ;  /* 0x0000000000007941 */ /* 0x000fea0003800000 */
.L_x_3751:
[----:B------:R-:W-:-:S04]  /*4080*/  F2FP.BF16.F32.PACK_AB R0, RZ, R0 ;  /* 0x00000000ff00723e */ /* 0x000fc800000010ff */
[----:B------:R-:W-:Y:S01]  /*4090*/  PRMT R19, R0, 0x7610, R19 ;  /* 0x0000761000137816 */ /* 0x000fe20000000013 */
[----:B------:R-:W-:Y:S06]  /*40a0*/  BRA `(.L_x_3731) ;  /* 0x0000000400287947 */ /* 0x000fec0003800000 */
.L_x_3749:
        /* <DEDUP_REMOVED lines=21> */
.L_x_3758:
[----:B------:R-:W-:Y:S05]  /*4200*/  BSYNC B1 ;  /* 0x0000000000017941 */ /* 0x000fea0003800000 */
.L_x_3757:
[----:B------:R-:W-:Y:S01]  /*4210*/  LEA R5, R0, 0x37800000, 0x17 ;  /* 0x3780000000057811 */ /* 0x000fe200078eb8ff */
[----:B------:R-:W-:-:S05]  /*4220*/  IMAD.SHL.U32 R0, R3, 0x200000, RZ ;  /* 0x0020000003007824 */ /* 0x000fca00078e00ff */
[----:B------:R-:W-:-:S07]  /*4230*/  LOP3.LUT R0, R5, R0, R6, 0xfe, !PT ;  /* 0x0000000005007212 */ /* 0x000fce00078efe06 */
.L_x_3756:
[----:B------:R-:W-:Y:S05]  /*4240*/  BSYNC B0 ;  /* 0x0000000000007941 */ /* 0x000fea0003800000 */
.L_x_3755:
[----:B------:R-:W-:-:S04]  /*4250*/  F2FP.BF16.F32.PACK_AB R0, RZ, R0 ;  /* 0x00000000ff00723e */ /* 0x000fc800000010ff */
[----:B------:R-:W-:Y:S01]  /*4260*/  PRMT R19, R0, 0x7610, R19 ;  /* 0x0000761000137816 */ /* 0x000fe20000000013 */
[----:B------:R-:W-:Y:S06]  /*4270*/  BRA `(.L_x_3731) ;  /* 0x0000000000b47947 */ /* 0x000fec0003800000 */
.L_x_3748:
        /* <DEDUP_REMOVED lines=14> */
.L_x_3762:
[----:B------:R-:W-:Y:S05]  /*4360*/  BSYNC B0 ;  /* 0x0000000000007941 */ /* 0x000fea0003800000 */
.L_x_3761:
[----:B------:R-:W-:-:S04]  /*4370*/  F2FP.BF16.F32.PACK_AB R0, RZ, R0 ;  /* 0x00000000ff00723e */ /* 0x000fc800000010ff */
[----:B------:R-:W-:Y:S01]  /*4380*/  PRMT R19, R0, 0x7610, R19 ;  /* 0x0000761000137816 */ /* 0x000fe20000000013 */
[----:B------:R-:W-:Y:S06]  /*4390*/  BRA `(.L_x_3731) ;  /* 0x00000000006c7947 */ /* 0x000fec0003800000 */
.L_x_3736:
        /* <DEDUP_REMOVED lines=16> */
.L_x_3763:
[----:B------:R-:W-:Y:S01]  /*44a0*/  PRMT R19, RZ, 0x7610, R19 ;  /* 0x00007610ff137816 */ /* 0x000fe20000000013 */
[----:B------:R-:W-:Y:S06]  /*44b0*/  BRA `(.L_x_3731) ;  /* 0x0000000000247947 */ /* 0x000fec0003800000 */
.L_x_3760:
[----:B------:R-:W2:Y:S02]  /*44c0*/  LDG.E.64 R4, desc[UR36][R4.64] ;  /* 0x0000002404047981 */ /* 0x000ea4000c1e1b00 */
[----:B--2---:R-:W0:Y:S02]  /*44d0*/  I2F.U64 R0, R4 ;  /* 0x0000000400007312 */ /* 0x004e240000301000 */
[----:B0-----:R-:W-:-:S04]  /*44e0*/  F2FP.BF16.F32.PACK_AB R0, RZ, R0 ;  /* 0x00000000ff00723e */ /* 0x001fc800000010ff */
[----:B------:R-:W-:Y:S01]  /*44f0*/  PRMT R19, R0, 0x7610, R19 ;  /* 0x0000761000137816 */ /* 0x000fe20000000013 */
[----:B------:R-:W-:Y:S06]  /*4500*/  BRA `(.L_x_3731) ;  /* 0x0000000000107947 */ /* 0x000fec0003800000 */
.L_x_3759:
[----:B------:R-:W2:Y:S02]  /*4510*/  LDG.E R4, desc[UR36][R4.64] ;  /* 0x0000002404047981 */ /* 0x000ea4000c1e1900 */
[----:B--2---:R-:W-:-:S04]  /*4520*/  I2FP.F32.U32 R0, R4 ;  /* 0x0000000400007245 */ /* 0x004fc80000201000 */
[----:B------:R-:W-:-:S04]  /*4530*/  F2FP.BF16.F32.PACK_AB R0, RZ, R0 ;  /* 0x00000000ff00723e */ /* 0x000fc800000010ff */
[----:B------:R-:W-:-:S07]  /*4540*/  PRMT R19, R0, 0x7610, R19 ;  /* 0x0000761000137816 */ /* 0x000fce0000000013 */
.L_x_3731:
[----:B------:R-:W-:Y:S05]  /*4550*/  BSYNC B6 ;  /* 0x0000000000067941 */ /* 0x000fea0003800000 */
.L_x_3730:
[----:B------:R-:W2:Y:S01]  /*4560*/  S2R R25, SR_TID.X ;  /* 0x0000000000197919 */ /* 0x000ea20000002100 */
[----:B------:R-:W3:Y:S01]  /*4570*/  LDC.U8 R17, c[0x0][0x24c] ;  /* 0x00009300ff117b82 */ /* 0x000ee20000000000 */
[----:B------:R-:W-:Y:S01]  /*4580*/  BSSY B0, `(.L_x_3764) ;  /* 0x0000013000007945 */ /* 0x000fe20003800000 */
[CC--:B--2---:R-:W-:Y:S01]  /*4590*/  ISETP.GE.AND P2, PT, R25.reuse, R16.reuse, PT ;  /* 0x000000101900720c */ /* 0x0c4fe20003f46270 */
[C---:B------:R-:W-:Y:S02]  /*45a0*/  VIADD R3, R25.reuse, 0x100 ;  /* 0x0000010019037836 */ /* 0x040fe40000000000 */
[C---:B01----:R-:W-:Y:S02]  /*45b0*/  VIADD R5, R25.reuse, 0x180 ;  /* 0x0000018019057836 */ /* 0x043fe40000000000 */
[----:B------:R-:W-:Y:S01]  /*45c0*/  VIADD R23, R25, 0x80 ;  /* 0x0000008019177836 */ /* 0x000fe20000000000 */
[-C--:B------:R-:W-:Y:S02]  /*45d0*/  ISETP.GE.AND P0, PT, R3, R16.reuse, PT ;  /* 0x000000100300720c */ /* 0x080fe40003f06270 */
[----:B------:R-:W-:-:S02]  /*45e0*/  ISETP.GE.AND P1, PT, R5, R16, PT ;  /* 0x000000100500720c */ /* 0x000fc40003f26270 */
[----:B------:R-:W-:-:S03]  /*45f0*/  ISETP.GE.AND P3, PT, R23, R16, PT ;  /* 0x000000101700720c */ /* 0x000fc60003f66270 */
[----:B------:R-:W-:Y:S10]  /*4600*/  @P2 BRA `(.L_x_3765) ;  /* 0x0000000000282947 */ /* 0x000ff40003800000 */
[----:B-----5:R-:W-:Y:S01]  /*4610*/  IMAD.U32 R22, R22, 0x10000, RZ ;  /* 0x0001000016167824 */ /* 0x020fe200078e00ff */
[----:B------:R-:W-:-:S03]  /*4620*/  ULDC UR4, c[0x0][0x218] ;  /* 0x0000860000047ab9 */ /* 0x000fc60000000800 */
[----:B------:R-:W-:-:S05]  /*4630*/  FADD.FTZ R22, R22, 3 ;  /* 0x4040000016167421 */ /* 0x000fca0000010000 */
[----:B------:R-:W-:-:S04]  /*4640*/  FSETP.GEU.FTZ.AND P4, PT, R22, UR4, PT ;  /* 0x0000000416007c0b */ /* 0x000fc8000bf9e000 */
[----:B------:R-:W-:Y:S01]  /*4650*/  FSEL R22, R22, UR4, P4 ;  /* 0x0000000416167c08 */ /* 0x000fe2000a000000 */
[----:B------:R-:W-:-:S03]  /*4660*/  ULDC UR4, c[0x0][0x224] ;  /* 0x0000890000047ab9 */ /* 0x000fc60000000800 */
[----:B------:R-:W-:-:S04]  /*4670*/  FSETP.GT.FTZ.AND P4, PT, R22, UR4, PT ;  /* 0x0000000416007c0b */ /* 0x000fc8000bf94000 */
[----:B------:R-:W-:-:S05]  /*4680*/  FSEL R22, R22, UR4, !P4 ;  /* 0x0000000416167c08 */ /* 0x000fca000e000000 */
[----:B------:R-:W-:-:S06]  /*4690*/  FMUL.FTZ R3, R22, 0.16666667163372039795 ;  /* 0x3e2aaaab16037820 */ /* 0x000fcc0000410000 */
[----:B------:R-:W0:Y:S02]  /*46a0*/  F2F.BF16.F32 R3, R3 ;  /* 0x0000000300037304 */ /* 0x000e240000202000 */
.L_x_3765:
[----:B------:R-:W-:Y:S05]  /*46b0*/  BSYNC B0 ;  /* 0x0000000000007941 */ /* 0x000fea0003800000 */
.L_x_3764:
[----:B------:R-:W-:Y:S04]  /*46c0*/  BSSY B0, `(.L_x_3766) ;  /* 0x000000c000007945 */ /* 0x000fe80003800000 */
[----:B------:R-:W-:Y:S05]  /*46d0*/  @P3 BRA `(.L_x_3767) ;  /* 0x0000000000283947 */ /* 0x000fea0003800000 */
        /* <DEDUP_REMOVED lines=8> */
[----:B------:R-:W-:-:S04]  /*4760*/  FMUL.FTZ R18, R18, 0.16666667163372039795 ;  /* 0x3e2aaaab12127820 */ /* 0x000fc80000410000 */
[----:B------:R1:W2:Y:S03]  /*4770*/  F2F.BF16.F32 R22, R18 ;  /* 0x0000001200167304 */ /* 0x0002a60000202000 */
.L_x_3767:
[----:B------:R-:W-:Y:S05]  /*4780*/  BSYNC B0 ;  /* 0x0000000000007941 */ /* 0x000fea0003800000 */
.L_x_3766:
        /* <DEDUP_REMOVED lines=10> */
[----:B-1----:R-:W-:-:S06]  /*4830*/  FMUL.FTZ R18, R24, 0.16666667163372039795 ;  /* 0x3e2aaaab18127820 */ /* 0x002fcc0000410000 */
[----:B------:R-:W4:Y:S02]  /*4840*/  F2F.BF16.F32 R18, R18 ;  /* 0x0000001200127304 */ /* 0x000f240000202000 */
.L_x_3769:
[----:B------:R-:W-:Y:S05]  /*4850*/  BSYNC B0 ;  /* 0x0000000000007941 */ /* 0x000fea0003800000 */
.L_x_3768:
        /* <DEDUP_REMOVED lines=12> */
.L_x_3771:
[----:B------:R-:W-:Y:S05]  /*4920*/  BSYNC B0 ;  /* 0x0000000000007941 */ /* 0x000fea0003800000 */
.L_x_3770:
[----:B------:R-:W-:Y:S04]  /*4930*/  BSSY B6, `(.L_x_3772) ;  /* 0x0000112000067945 */ /* 0x000fe80003800000 */
[----:B------:R-:W-:Y:S05]  /*4940*/  @P2 BRA `(.L_x_3773) ;  /* 0x0000001000402947 */ /* 0x000fea0003800000 */
[----:B------:R-:W0:Y:S01]  /*4950*/  LDC.64 R8, c[0x0][0x230] ;  /* 0x00008c00ff087b82 */ /* 0x000e220000000a00 */
[----:B---3--:R-:W-:Y:S01]  /*4960*/  PRMT R0, R17, 0x9910, RZ ;  /* 0x0000991011007816 */ /* 0x008fe200000000ff */
        /* <DEDUP_REMOVED lines=20> */
.L_x_3777:
[----:B------:R-:W-:Y:S02]  /*4ab0*/  IMAD.U32 R5, R3, 0x10000, RZ ;  /* 0x0001000003057824 */ /* 0x000fe400078e00ff */
[----:B------:R-:W-:-:S04]  /*4ac0*/  IMAD.MOV.U32 R25, RZ, RZ, R23 ;  /* 0x000000ffff197224 */ /* 0x000fc800078e0017 */
[----:B------:R-:W0:Y:S02]  /*4ad0*/  F2I.S64.TRUNC R4, R5 ;  /* 0x0000000500047311 */ /* 0x000e24000020d900 */
[----:B0-----:R0:W-:Y:S01]  /*4ae0*/  STG.E.U8 desc[UR36][R8.64], R4 ;  /* 0x0000000408007986 */ /* 0x0011e2000c101124 */
[----:B------:R-:W-:Y:S05]  /*4af0*/  BRA `(.L_x_3773) ;  /* 0x0000000c00d47947 */ /* 0x000fea0003800000 */
.L_x_3776:
        /* <DEDUP_REMOVED lines=11> */
.L_x_3780:
[----:B------:R-:W-:Y:S02]  /*4bb0*/  IMAD.U32 R3, R3, 0x10000, RZ ;  /* 0x0001000003037824 */ /* 0x000fe400078e00ff */
[----:B------:R-:W-:-:S04]  /*4bc0*/  IMAD.MOV.U32 R25, RZ, RZ, R23 ;  /* 0x000000ffff197224 */ /* 0x000fc800078e0017 */
[----:B------:R-:W0:Y:S02]  /*4bd0*/  F2I.FTZ.TRUNC.NTZ R3, R3 ;  /* 0x0000000300037305 */ /* 0x000e24000021f100 */
[----:B0-----:R0:W-:Y:S01]  /*4be0*/  STG.E desc[UR36][R8.64], R3 ;  /* 0x0000000308007986 */ /* 0x0011e2000c101924 */
[----:B------:R-:W-:Y:S05]  /*4bf0*/  BRA `(.L_x_3773) ;  /* 0x0000000c00947947 */ /* 0x000fea0003800000 */
.L_x_3779:
[----:B------:R-:W-:Y:S02]  /*4c00*/  IMAD.U32 R3, R3, 0x10000, RZ ;  /* 0x0001000003037824 */ /* 0x000fe400078e00ff */
[----:B------:R-:W-:-:S04]  /*4c10*/  IMAD.MOV.U32 R25, RZ, RZ, R23 ;  /* 0x000000ffff197224 */ /* 0x000fc800078e0017 */
[----:B------:R-:W0:Y:S02]  /*4c20*/  F2I.FTZ.TRUNC.NTZ R3, R3 ;  /* 0x0000000300037305 */ /* 0x000e24000021f100 */
[----:B0-----:R0:W-:Y:S01]  /*4c30*/  STG.E.U16 desc[UR36][R8.64], R3 ;  /* 0x0000000308007986 */ /* 0x0011e2000c101524 */
[----:B------:R-:W-:Y:S05]  /*4c40*/  BRA `(.L_x_3773) ;  /* 0x0000000c00807947 */ /* 0x000fea0003800000 */
.L_x_3775:
        /* <DEDUP_REMOVED lines=10> */
.L_x_3782:
[----:B------:R-:W-:Y:S02]  /*4cf0*/  IMAD.U32 R0, R3, 0x10000, RZ ;  /* 0x0001000003007824 */ /* 0x000fe400078e00ff */
[----:B------:R-:W-:-:S03]  /*4d00*/  IMAD.MOV.U32 R25, RZ, RZ, R23 ;  /* 0x000000ffff197224 */ /* 0x000fc600078e0017 */
[----:B------:R-:W-:-:S05]  /*4d10*/  F2FP.F16.F32.PACK_AB R0, RZ, R0 ;  /* 0x00000000ff00723e */ /* 0x000fca00000000ff */
[----:B------:R0:W-:Y:S01]  /*4d20*/  STG.E.U16 desc[UR36][R8.64], R0 ;  /* 0x0000000008007986 */ /* 0x0001e2000c101524 */
[----:B------:R-:W-:Y:S05]  /*4d30*/  BRA `(.L_x_3773) ;  /* 0x0000000c00447947 */ /* 0x000fea0003800000 */
.L_x_3781:
        /* <DEDUP_REMOVED lines=11> */
.L_x_3784:
[----:B------:R-:W-:Y:S02]  /*4df0*/  IMAD.U32 R3, R3, 0x10000, RZ ;  /* 0x0001000003037824 */ /* 0x000fe400078e00ff */
[----:B------:R-:W-:-:S03]  /*4e00*/  IMAD.MOV.U32 R25, RZ, RZ, R23 ;  /* 0x000000ffff197224 */ /* 0x000fc600078e0017 */
[----:B------:R-:W-:-:S04]  /*4e10*/  F2FP.F16.F32.PACK_AB R3, RZ, R3 ;  /* 0x00000003ff03723e */ /* 0x000fc800000000ff */
[----:B------:R-:W-:-:S05]  /*4e20*/  PRMT R3, R3, 0x5410, RZ ;  /* 0x0000541003037816 */ /* 0x000fca00000000ff */
[----:B------:R0:W-:Y:S01]  /*4e30*/  STG.E desc[UR36][R8.64], R3 ;  /* 0x0000000308007986 */ /* 0x0001e2000c101924 */
[----:B------:R-:W-:Y:S05]  /*4e40*/  BRA `(.L_x_3773) ;  /* 0x0000000c00007947 */ /* 0x000fea0003800000 */
.L_x_3783:
[----:B------:R-:W-:Y:S02]  /*4e50*/  IMAD.U32 R4, R3, 0x10000, RZ ;  /* 0x0001000003047824 */ /* 0x000fe400078e00ff */
[----:B------:R-:W-:Y:S02]  /*4e60*/  IMAD.MOV.U32 R25, RZ, RZ, R23 ;  /* 0x000000ffff197224 */ /* 0x000fe400078e0017 */
[----:B------:R-:W-:-:S06]  /*4e70*/  FMUL.FTZ R4, R4, 1 ;  /* 0x3f80000004047820 */ /* 0x000fcc0000410000 */
[----:B------:R-:W0:Y:S02]  /*4e80*/  F2F.F64.F32 R4, R4 ;  /* 0x0000000400047310 */ /* 0x000e240000201800 */
[----:B0-----:R0:W-:Y:S01]  /*4e90*/  STG.E.64 desc[UR36][R8.64], R4 ;  /* 0x0000000408007986 */ /* 0x0011e2000c101b24 */
[----:B------:R-:W-:Y:S05]  /*4ea0*/  BRA `(.L_x_3773) ;  /* 0x0000000800e87947 */ /* 0x000fea0003800000 */
.L_x_3774:
        /* <DEDUP_REMOVED lines=14> */
.L_x_3787:
[----:B------:R-:W-:Y:S01]  /*4f90*/  IMAD.U32 R3, R3, 0x10000, RZ ;  /* 0x0001000003037824 */ /* 0x000fe200078e00ff */
[----:B------:R-:W-:Y:S01]  /*4fa0*/  CS2R R6, SRZ ;  /* 0x0000000000067805 */ /* 0x000fe2000001ff00 */
[----:B------:R-:W-:Y:S02]  /*4fb0*/  IMAD.MOV.U32 R25, RZ, RZ, R23 ;  /* 0x000000ffff197224 */ /* 0x000fe400078e0017 */
[----:B------:R-:W-:-:S04]  /*4fc0*/  FMUL.FTZ R3, R3, 1 ;  /* 0x3f80000003037820 */ /* 0x000fc80000410000 */
[----:B------:R-:W0:Y:S02]  /*4fd0*/  F2F.F64.F32 R4, R3 ;  /* 0x0000000300047310 */ /* 0x000e240000201800 */
[----:B0-----:R0:W-:Y:S01]  /*4fe0*/  STG.E.128 desc[UR36][R8.64], R4 ;  /* 0x0000000408007986 */ /* 0x0011e2000c101d24 */
[----:B------:R-:W-:Y:S05]  /*4ff0*/  BRA `(.L_x_3773) ;  /* 0x0000000800947947 */ /* 0x000fea0003800000 */
.L_x_3786:
        /* <DEDUP_REMOVED lines=21> */
.L_x_3791:
[----:B------:R-:W-:Y:S05]  /*5150*/  BSYNC B0 ;  /* 0x0000000000007941 */ /* 0x000fea0003800000 */
.L_x_3790:
[----:B------:R-:W-:Y:S01]  /*5160*/  LOP3.LUT R5, R0, R5, RZ, 0xfc, !PT ;  /* 0x0000000500057212 */ /* 0x000fe200078efcff */
[----:B------:R-:W-:-:S04]  /*5170*/  IMAD.MOV.U32 R25, RZ, RZ, R23 ;  /* 0x000000ffff197224 */ /* 0x000fc800078e0017 */
[----:B------:R0:W-:Y:S01]  /*5180*/  STG.E.U8 desc[UR36][R8.64], R5 ;  /* 0x0000000508007986 */ /* 0x0001e2000c101124 */
[----:B------:R-:W-:Y:S05]  /*5190*/  BRA `(.L_x_3773) ;  /* 0x00000008002c7947 */ /* 0x000fea0003800000 */
.L_x_3789:
        /* <DEDUP_REMOVED lines=13> */
.L_x_3793:
[----:B------:R-:W-:Y:S01]  /*5270*/  IMAD.MOV.U32 R0, RZ, RZ, 0x7f ;  /* 0x0000007fff007424 */ /* 0x000fe200078e00ff */
[----:B------:R-:W-:-:S04]  /*5280*/  ISETP.GT.U32.AND P0, PT, R3, 0x7f800000, PT ;  /* 0x7f8000000300780c */ /* 0x000fc80003f04070 */
[----:B------:R-:W-:-:S09]  /*5290*/  SEL R0, R0, 0x7c, P0 ;  /* 0x0000007c00007807 */ /* 0x000fd20000000000 */
.L_x_3794:
[----:B------:R-:W-:Y:S05]  /*52a0*/  BSYNC B0 ;  /* 0x0000000000007941 */ /* 0x000fea0003800000 */
.L_x_3792:
[----:B------:R-:W-:Y:S01]  /*52b0*/  LOP3.LUT R3, R5, 0x80000000, RZ, 0xc0, !PT ;  /* 0x8000000005037812 */ /* 0x000fe200078ec0ff */
[----:B------:R-:W-:-:S03]  /*52c0*/  IMAD.MOV.U32 R25, RZ, RZ, R23 ;  /* 0x000000ffff197224 */ /* 0x000fc600078e0017 */
[----:B------:R-:W-:-:S04]  /*52d0*/  SHF.R.U32.HI R3, RZ, 0x18, R3 ;  /* 0x00000018ff037819 */ /* 0x000fc80000011603 */
[----:B------:R-:W-:-:S05]  /*52e0*/  LOP3.LUT R3, R0, R3, RZ, 0xfc, !PT ;  /* 0x0000000300037212 */ /* 0x000fca00078efcff */
[----:B------:R0:W-:Y:S01]  /*52f0*/  STG.E.U8 desc[UR36][R8.64], R3 ;  /* 0x0000000308007986 */ /* 0x0001e2000c101124 */
[----:B------:R-:W-:Y:S05]  /*5300*/  BRA `(.L_x_3773) ;  /* 0x0000000400d07947 */ /* 0x000fea0003800000 */
.L_x_3788:
[----:B------:R0:W-:Y:S01]  /*5310*/  STG.E.U16 desc[UR36][R8.64], R3 ;  /* 0x0000000308007986 */ /* 0x0001e2000c101524 */
[----:B------:R-:W-:Y:S01]  /*5320*/  IMAD.MOV.U32 R25, RZ, RZ, R23 ;  /* 0x000000ffff197224 */ /* 0x000fe200078e0017 */
[----:B------:R-:W-:Y:S06]  /*5330*/  BRA `(.L_x_3773) ;  /* 0x0000000400c47947 */ /* 0x000fec0003800000 */
.L_x_3785:
        /* <DEDUP_REMOVED lines=13> */
.L_x_3797:
        /* <DEDUP_REMOVED lines=17> */
.L_x_3800:
[----:B------:R-:W-:-:S04]  /*5520*/  LOP3.LUT R3, R5, 0x80000000, RZ, 0xc0, !PT ;  /* 0x8000000005037812 */ /* 0x000fc800078ec0ff */
[----:B------:R-:W-:-:S04]  /*5530*/  SHF.R.U32.HI R3, RZ, 0x18, R3 ;  /* 0x00000018ff037819 */ /* 0x000fc80000011603 */
[----:B------:R-:W-:-:S04]  /*5540*/  LOP3.LUT R0, R0, R3, RZ, 0xfc, !PT ;  /* 0x0000000300007212 */ /* 0x000fc800078efcff */
[----:B------:R-:W-:-:S07]  /*5550*/  PRMT R4, R0, 0x7610, R4 ;  /* 0x0000761000047816 */ /* 0x000fce0000000004 */
.L_x_3799:
[----:B------:R-:W-:Y:S05]  /*5560*/  BSYNC B0 ;  /* 0x0000000000007941 */ /* 0x000fea0003800000 */
.L_x_3798:
[----:B------:R0:W-:Y:S01]  /*5570*/  STG.E.U8 desc[UR36][R8.64], R4 ;  /* 0x0000000408007986 */ /* 0x0001e2000c101124 */
[----:B------:R-:W-:Y:S01]  /*5580*/  IMAD.MOV.U32 R25, RZ, RZ, R23 ;  /* 0x000000ffff197224 */ /* 0x000fe200078e0017 */
[----:B------:R-:W-:Y:S06]  /*5590*/  BRA `(.L_x_3773) ;  /* 0x00000004002c7947 */ /* 0x000fec0003800000 */
.L_x_3796:
        /* <DEDUP_REMOVED lines=17> */
.L_x_3803:
[----:B------:R-:W-:-:S04]  /*56b0*/  LOP3.LUT R3, R5, 0x80000000, RZ, 0xc0, !PT ;  /* 0x8000000005037812 */ /* 0x000fc800078ec0ff */
[----:B------:R-:W-:-:S04]  /*56c0*/  SHF.R.U32.HI R3, RZ, 0x18, R3 ;  /* 0x00000018ff037819 */ /* 0x000fc80000011603 */
[----:B------:R-:W-:-:S04]  /*56d0*/  LOP3.LUT R0, R0, R3, RZ, 0xfc, !PT ;  /* 0x0000000300007212 */ /* 0x000fc800078efcff */
[----:B------:R-:W-:-:S07]  /*56e0*/  PRMT R4, R0, 0x7610, R4 ;  /* 0x0000761000047816 */ /* 0x000fce0000000004 */
.L_x_3802:
[----:B------:R-:W-:Y:S05]  /*56f0*/  BSYNC B0 ;  /* 0x0000000000007941 */ /* 0x000fea0003800000 */
.L_x_3801:
[----:B------:R0:W-:Y:S01]  /*5700*/  STG.E.U8 desc[UR36][R8.64], R4 ;  /* 0x0000000408007986 */ /* 0x0001e2000c101124 */
[----:B------:R-:W-:Y:S01]  /*5710*/  IMAD.MOV.U32 R25, RZ, RZ, R23 ;  /* 0x000000ffff197224 */ /* 0x000fe200078e0017 */
[----:B------:R-:W-:Y:S06]  /*5720*/  BRA `(.L_x_3773) ;  /* 0x0000000000c87947 */ /* 0x000fec0003800000 */
.L_x_3795:
        /* <DEDUP_REMOVED lines=23> */
.L_x_3778:
        /* <DEDUP_REMOVED lines=16> */
.L_x_3806:
[----:B------:R-:W-:Y:S01]  /*59a0*/  IMAD.MOV.U32 R25, RZ, RZ, R23 ;  /* 0x000000ffff197224 */ /* 0x000fe200078e0017 */
[----:B------:R-:W-:Y:S06]  /*59b0*/  BRA `(.L_x_3773) ;  /* 0x0000000000247947 */ /* 0x000fec0003800000 */
.L_x_3805:
[----:B------:R-:W-:Y:S02]  /*59c0*/  IMAD.U32 R4, R3, 0x10000, RZ ;  /* 0x0001000003047824 */ /* 0x000fe400078e00ff */
[----:B------:R-:W-:-:S04]  /*59d0*/  IMAD.MOV.U32 R25, RZ, RZ, R23 ;  /* 0x000000ffff197224 */ /* 0x000fc800078e0017 */
[----:B------:R-:W0:Y:S02]  /*59e0*/  F2I.U64.TRUNC R4, R4 ;  /* 0x0000000400047311 */ /* 0x000e24000020d800 */
[----:B0-----:R0:W-:Y:S01]  /*59f0*/  STG.E.64 desc[UR36][R8.64], R4 ;  /* 0x0000000408007986 */ /* 0x0011e2000c101b24 */
[----:B------:R-:W-:Y:S05]  /*5a00*/  BRA `(.L_x_3773) ;  /* 0x0000000000107947 */ /* 0x000fea0003800000 */
.L_x_3804:
[----:B------:R-:W-:Y:S02]  /*5a10*/  IMAD.U32 R3, R3, 0x10000, RZ ;  /* 0x0001000003037824 */ /* 0x000fe400078e00ff */
[----:B------:R-:W-:-:S04]  /*5a20*/  IMAD.MOV.U32 R25, RZ, RZ, R23 ;  /* 0x000000ffff197224 */ /* 0x000fc800078e0017 */
[----:B------:R-:W0:Y:S02]  /*5a30*/  F2I.FTZ.U32.TRUNC.NTZ R3, R3 ;  /* 0x0000000300037305 */ /* 0x000e24000021f000 */
[----:B0-----:R0:W-:Y:S02]  /*5a40*/  STG.E desc[UR36][R8.64], R3 ;  /* 0x0000000308007986 */ /* 0x0011e4000c101924 */
.L_x_3773:
[----:B------:R-:W-:Y:S05]  /*5a50*/  BSYNC B6 ;  /* 0x0000000000067941 */ /* 0x000fea0003800000 */
.L_x_3772:
[----:B------:R-:W-:Y:S01]  /*5a60*/  ISETP.GE.AND P0, PT, R25, R16, PT ;  /* 0x000000101900720c */ /* 0x000fe20003f06270 */
[----:B------:R-:W-:-:S12]  /*5a70*/  BSSY B6, `(.L_x_3807) ;  /* 0x00001fc000067945 */ /* 0x000fd80003800000 */
[----:B------:R-:W-:Y:S05]  /*5a80*/  @P0 BRA `(.L_x_3808) ;  /* 0x0000001c00e80947 */ /* 0x000fea0003800000 */
[----:B0-----:R-:W0:Y:S01]  /*5a90*/  LDC.64 R8, c[0x0][0x230] ;  /* 0x00008c00ff087b82 */ /* 0x001e220000000a00 */
[----:B------:R-:W-:Y:S01]  /*5aa0*/  IMAD R0, R2, 0x200, R25 ;  /* 0x0000020002007824 */ /* 0x000fe200078e0219 */
[----:B---3--:R-:W-:Y:S01]  /*5ab0*/  PRMT R4, R17, 0x9910, RZ ;  /* 0x0000991011047816 */ /* 0x008fe200000000ff */
        /* <DEDUP_REMOVED lines=15> */
[----:B--2--5:R-:W-:-:S04]  /*5bb0*/  IMAD.U32 R22, R22, 0x10000, RZ ;  /* 0x0001000016167824 */ /* 0x024fc800078e00ff */
[----:B------:R-:W0:Y:S02]  /*5bc0*/  F2I.FTZ.TRUNC.NTZ R3, R22 ;  /* 0x0000001600037305 */ /* 0x000e24000021f100 */
[----:B0-----:R0:W-:Y:S01]  /*5bd0*/  STG.E.U8 desc[UR36][R8.64], R3 ;  /* 0x0000000308007986 */ /* 0x0011e2000c101124 */
[----:B------:R-:W-:Y:S05]  /*5be0*/  BRA `(.L_x_3814) ;  /* 0x0000000c00947947 */ /* 0x000fea0003800000 */
.L_x_3812:
[----:B--2--5:R-:W-:-:S06]  /*5bf0*/  IMAD.U32 R5, R22, 0x10000, RZ ;  /* 0x0001000016057824 */ /* 0x024fcc00078e00ff */
[----:B------:R-:W0:Y:S02]  /*5c00*/  F2I.S64.TRUNC R4, R5 ;  /* 0x0000000500047311 */ /* 0x000e24000020d900 */
[----:B0-----:R0:W-:Y:S01]  /*5c10*/  STG.E.U8 desc[UR36][R8.64], R4 ;  /* 0x0000000408007986 */ /* 0x0011e2000c101124 */
[----:B------:R-:W-:Y:S05]  /*5c20*/  BRA `(.L_x_3814) ;  /* 0x0000000c00847947 */ /* 0x000fea0003800000 */
.L_x_3811:
[----:B------:R-:W-:-:S13]  /*5c30*/  ISETP.NE.AND P0, PT, R0, 0x2, PT ;  /* 0x000000020000780c */ /* 0x000fda0003f05270 */
[----:B------:R-:W-:Y:S05]  /*5c40*/  @!P0 BRA `(.L_x_3815) ;  /* 0x0000000000308947 */ /* 0x000fea0003800000 */
[----:B------:R-:W-:-:S13]  /*5c50*/  ISETP.NE.AND P0, PT, R0, 0x3, PT ;  /* 0x000000030000780c */ /* 0x000fda0003f05270 */
[----:B------:R-:W-:Y:S05]  /*5c60*/  @!P0 BRA `(.L_x_3816) ;  /* 0x0000000000188947 */ /* 0x000fea0003800000 */
[----:B------:R-:W-:-:S13]  /*5c70*/  ISETP.NE.AND P0, PT, R0, 0x4, PT ;  /* 0x000000040000780c */ /* 0x000fda0003f05270 */
[----:B------:R-:W-:Y:S05]  /*5c80*/  @P0 BRA `(.L_x_3813) ;  /* 0x0000000c000c0947 */ /* 0x000fea0003800000 */
[----:B--2--5:R-:W-:-:S06]  /*5c90*/  IMAD.U32 R4, R22, 0x10000, RZ ;  /* 0x0001000016047824 */ /* 0x024fcc00078e00ff */
[----:B------:R-:W0:Y:S02]  /*5ca0*/  F2I.S64.TRUNC R4, R4 ;  /* 0x0000000400047311 */ /* 0x000e24000020d900 */
[----:B0-----:R2:W-:Y:S01]  /*5cb0*/  STG.E.64 desc[UR36][R8.64], R4 ;  /* 0x0000000408007986 */ /* 0x0015e2000c101b24 */
[----:B------:R-:W-:Y:S05]  /*5cc0*/  BRA `(.L_x_3814) ;  /* 0x0000000c005c7947 */ /* 0x000fea0003800000 */
.L_x_3816:
[----:B--2--5:R-:W-:-:S04]  /*5cd0*/  IMAD.U32 R22, R22, 0x10000, RZ ;  /* 0x0001000016167824 */ /* 0x024fc800078e00ff */
[----:B------:R-:W0:Y:S02]  /*5ce0*/  F2I.FTZ.TRUNC.NTZ R3, R22 ;  /* 0x0000001600037305 */ /* 0x000e24000021f100 */
[----:B0-----:R3:W-:Y:S01]  /*5cf0*/  STG.E desc[UR36][R8.64], R3 ;  /* 0x0000000308007986 */ /* 0x0017e2000c101924 */
[----:B------:R-:W-:Y:S05]  /*5d00*/  BRA `(.L_x_3814) ;  /* 0x0000000c004c7947 */ /* 0x000fea0003800000 */
.L_x_3815:
[----:B--2--5:R-:W-:-:S04]  /*5d10*/  IMAD.U32 R22, R22, 0x10000, RZ ;  /* 0x0001000016167824 */ /* 0x024fc800078e00ff */
[----:B------:R-:W0:Y:S02]  /*5d20*/  F2I.FTZ.TRUNC.NTZ R3, R22 ;  /* 0x0000001600037305 */ /* 0x000e24000021f100 */
[----:B0-----:R0:W-:Y:S01]  /*5d30*/  STG.E.U16 desc[UR36][R8.64], R3 ;  /* 0x0000000308007986 */ /* 0x0011e2000c101524 */
[----:B------:R-:W-:Y:S05]  /*5d40*/  BRA `(.L_x_3814) ;  /* 0x0000000c003c7947 */ /* 0x000fea0003800000 */
.L_x_3810:
[----:B------:R-:W-:-:S13]  /*5d50*/  ISETP.GT.AND P0, PT, R0, 0x6, PT ;  /* 0x000000060000780c */ /* 0x000fda0003f04270 */
[----:B------:R-:W-:Y:S05]  /*5d60*/  @P0 BRA `(.L_x_3817) ;  /* 0x00000000002c0947 */ /* 0x000fea0003800000 */
[----:B------:R-:W-:-:S13]  /*5d70*/  ISETP.NE.AND P0, PT, R0, 0x5, PT ;  /* 0x000000050000780c */ /* 0x000fda0003f05270 */
[----:B------:R-:W-:Y:S05]  /*5d80*/  @!P0 BRA `(.L_x_3818) ;  /* 0x0000000000148947 */ /* 0x000fea0003800000 */
[----:B------:R-:W-:-:S13]  /*5d90*/  ISETP.NE.AND P0, PT, R0, 0x6, PT ;  /* 0x000000060000780c */ /* 0x000fda0003f05270 */
[----:B------:R-:W-:Y:S05]  /*5da0*/  @P0 BRA `(.L_x_3813) ;  /* 0x0000000800c40947 */ /* 0x000fea0003800000 */
[----:B--2--5:R-:W-:-:S05]  /*5db0*/  IMAD.U32 R3, R22, 0x10000, RZ ;  /* 0x0001000016037824 */ /* 0x024fca00078e00ff */
[----:B------:R0:W-:Y:S01]  /*5dc0*/  STG.E desc[UR36][R8.64], R3 ;  /* 0x0000000308007986 */ /* 0x0001e2000c101924 */
[----:B------:R-:W-:Y:S05]  /*5dd0*/  BRA `(.L_x_3814) ;  /* 0x0000000c00187947 */ /* 0x000fea0003800000 */
.L_x_3818:
[----:B--2--5:R-:W-:-:S05]  /*5de0*/  IMAD.U32 R0, R22, 0x10000, RZ ;  /* 0x0001000016007824 */ /* 0x024fca00078e00ff */
[----:B------:R-:W-:-:S05]  /*5df0*/  F2FP.F16.F32.PACK_AB R0, RZ, R0 ;  /* 0x00000000ff00723e */ /* 0x000fca00000000ff */
[----:B------:R0:W-:Y:S01]  /*5e00*/  STG.E.U16 desc[UR36][R8.64], R0 ;  /* 0x0000000008007986 */ /* 0x0001e2000c101524 */
[----:B------:R-:W-:Y:S05]  /*5e10*/  BRA `(.L_x_3814) ;  /* 0x0000000c00087947 */ /* 0x000fea0003800000 */
.L_x_3817:
[----:B------:R-:W-:-:S13]  /*5e20*/  ISETP.NE.AND P0, PT, R0, 0x7, PT ;  /* 0x000000070000780c */ /* 0x000fda0003f05270 */
[----:B------:R-:W-:Y:S05]  /*5e30*/  @!P0 BRA `(.L_x_3819) ;  /* 0x0000000000348947 */ /* 0x000fea0003800000 */
[----:B------:R-:W-:-:S13]  /*5e40*/  ISETP.NE.AND P0, PT, R0, 0x8, PT ;  /* 0x000000080000780c */ /* 0x000fda0003f05270 */
[----:B------:R-:W-:Y:S05]  /*5e50*/  @!P0 BRA `(.L_x_3820) ;  /* 0x0000000000188947 */ /* 0x000fea0003800000 */
[----:B------:R-:W-:-:S13]  /*5e60*/  ISETP.NE.AND P0, PT, R0, 0x9, PT ;  /* 0x000000090000780c */ /* 0x000fda0003f05270 */
[----:B------:R-:W-:Y:S05]  /*5e70*/  @P0 BRA `(.L_x_3813) ;  /* 0x0000000800900947 */ /* 0x000fea0003800000 */
[----:B--2--5:R-:W-:Y:S02]  /*5e80*/  IMAD.U32 R22, R22, 0x10000, RZ ;  /* 0x0001000016167824 */ /* 0x024fe400078e00ff */
[----:B------:R-:W-:-:S05]  /*5e90*/  IMAD.MOV.U32 R23, RZ, RZ, RZ ;  /* 0x000000ffff177224 */ /* 0x000fca00078e00ff */
[----:B------:R0:W-:Y:S01]  /*5ea0*/  STG.E.64 desc[UR36][R8.64], R22 ;  /* 0x0000001608007986 */ /* 0x0001e2000c101b24 */
[----:B------:R-:W-:Y:S05]  /*5eb0*/  BRA `(.L_x_3814) ;  /* 0x0000000800e07947 */ /* 0x000fea0003800000 */
.L_x_3820:
[----:B--2--5:R-:W-:-:S05]  /*5ec0*/  IMAD.U32 R22, R22, 0x10000, RZ ;  /* 0x0001000016167824 */ /* 0x024fca00078e00ff */
[----:B------:R-:W-:-:S04]  /*5ed0*/  F2FP.F16.F32.PACK_AB R3, RZ, R22 ;  /* 0x00000016ff03723e */ /* 0x000fc800000000ff */
[----:B------:R-:W-:-:S05]  /*5ee0*/  PRMT R3, R3, 0x5410, RZ ;  /* 0x0000541003037816 */ /* 0x000fca00000000ff */
[----:B------:R0:W-:Y:S01]  /*5ef0*/  STG.E desc[UR36][R8.64], R3 ;  /* 0x0000000308007986 */ /* 0x0001e2000c101924 */
[----:B------:R-:W-:Y:S05]  /*5f00*/  BRA `(.L_x_3814) ;  /* 0x0000000800cc7947 */ /* 0x000fea0003800000 */
.L_x_3819:
[----:B--2--5:R-:W-:-:S04]  /*5f10*/  IMAD.U32 R4, R22, 0x10000, RZ ;  /* 0x0001000016047824 */ /* 0x024fc800078e00ff */
[----:B------:R-:W-:-:S06]  /*5f20*/  FMUL.FTZ R4, R4, 1 ;  /* 0x3f80000004047820 */ /* 0x000fcc0000410000 */
[----:B------:R-:W0:Y:S02]  /*5f30*/  F2F.F64.F32 R4, R4 ;  /* 0x0000000400047310 */ /* 0x000e240000201800 */
[----:B0-----:R0:W-:Y:S01]  /*5f40*/  STG.E.64 desc[UR36][R8.64], R4 ;  /* 0x0000000408007986 */ /* 0x0011e2000c101b24 */
[----:B------:R-:W-:Y:S05]  /*5f50*/  BRA `(.L_x_3814) ;  /* 0x0000000800b87947 */ /* 0x000fea0003800000 */
.L_x_3809:
        /* <DEDUP_REMOVED lines=8> */
[----:B--2--5:R-:W-:-:S05]  /*5fe0*/  IMAD.U32 R22, R22, 0x10000, RZ ;  /* 0x0001000016167824 */ /* 0x024fca00078e00ff */
[----:B------:R-:W-:-:S04]  /*5ff0*/  FSETP.NEU.FTZ.AND P0, PT, R22, RZ, PT ;  /* 0x000000ff1600720b */ /* 0x000fc80003f1d000 */
[----:B------:R-:W-:-:S05]  /*6000*/  SEL R3, RZ, 0x1, !P0 ;  /* 0x00000001ff037807 */ /* 0x000fca0004000000 */
[----:B------:R0:W-:Y:S01]  /*6010*/  STG.E.U8 desc[UR36][R8.64], R3 ;  /* 0x0000000308007986 */ /* 0x0001e2000c101124 */
[----:B------:R-:W-:Y:S05]  /*6020*/  BRA `(.L_x_3814) ;  /* 0x0000000800847947 */ /* 0x000fea0003800000 */
.L_x_3823:
[----:B--2--5:R-:W-:Y:S01]  /*6030*/  IMAD.U32 R22, R22, 0x10000, RZ ;  /* 0x0001000016167824 */ /* 0x024fe200078e00ff */
[----:B------:R-:W-:-:S03]  /*6040*/  CS2R R6, SRZ ;  /* 0x0000000000067805 */ /* 0x000fc6000001ff00 */
[----:B------:R-:W-:-:S06]  /*6050*/  FMUL.FTZ R4, R22, 1 ;  /* 0x3f80000016047820 */ /* 0x000fcc0000410000 */
[----:B------:R-:W0:Y:S02]  /*6060*/  F2F.F64.F32 R4, R4 ;  /* 0x0000000400047310 */ /* 0x000e240000201800 */
[----:B0-----:R0:W-:Y:S01]  /*6070*/  STG.E.128 desc[UR36][R8.64], R4 ;  /* 0x0000000408007986 */ /* 0x0011e2000c101d24 */
[----:B------:R-:W-:Y:S05]  /*6080*/  BRA `(.L_x_3814) ;  /* 0x00000008006c7947 */ /* 0x000fea0003800000 */
.L_x_3822:
[----:B------:R-:W-:-:S13]  /*6090*/  ISETP.NE.AND P0, PT, R0, 0xf, PT ;  /* 0x0000000f0000780c */ /* 0x000fda0003f05270 */
[----:B------:R-:W-:Y:S05]  /*60a0*/  @!P0 BRA `(.L_x_3824) ;  /* 0x0000000000b48947 */ /* 0x000fea0003800000 */
[----:B------:R-:W-:-:S13]  /*60b0*/  ISETP.NE.AND P0, PT, R0, 0x17, PT ;  /* 0x000000170000780c */ /* 0x000fda0003f05270 */
[----:B------:R-:W-:Y:S05]  /*60c0*/  @!P0 BRA `(.L_x_3825) ;  /* 0x0000000000548947 */ /* 0x000fea0003800000 */
[----:B------:R-:W-:-:S13]  /*60d0*/  ISETP.NE.AND P0, PT, R0, 0x18, PT ;  /* 0x000000180000780c */ /* 0x000fda0003f05270 */
[----:B------:R-:W-:Y:S05]  /*60e0*/  @P0 BRA `(.L_x_3813) ;  /* 0x0000000400f40947 */ /* 0x000fea0003800000 */
[----:B--2--5:R-:W-:Y:S01]  /*60f0*/  IMAD.U32 R7, R22, 0x10000, RZ ;  /* 0x0001000016077824 */ /* 0x024fe200078e00ff */
        /* <DEDUP_REMOVED lines=14> */
.L_x_3827:
[----:B------:R-:W-:Y:S05]  /*61e0*/  BSYNC B0 ;  /* 0x0000000000007941 */ /* 0x000fea0003800000 */
.L_x_3826:
[----:B------:R-:W-:-:S05]  /*61f0*/  LOP3.LUT R5, R0, R5, RZ, 0xfc, !PT ;  /* 0x0000000500057212 */ /* 0x000fca00078efcff */
[----:B------:R0:W-:Y:S01]  /*6200*/  STG.E.U8 desc[UR36][R8.64], R5 ;  /* 0x0000000508007986 */ /* 0x0001e2000c101124 */
[----:B------:R-:W-:Y:S05]  /*6210*/  BRA `(.L_x_3814) ;  /* 0x0000000800087947 */ /* 0x000fea0003800000 */
.L_x_3825:
[----:B--2--5:R-:W-:Y:S01]  /*6220*/  IMAD.U32 R5, R22, 0x10000, RZ ;  /* 0x0001000016057824 */ /* 0x024fe200078e00ff */
        /* <DEDUP_REMOVED lines=12> */
.L_x_3829:
[----:B------:R-:W-:Y:S01]  /*62f0*/  IMAD.MOV.U32 R0, RZ, RZ, 0x7f ;  /* 0x0000007fff007424 */ /* 0x000fe200078e00ff */
[----:B------:R-:W-:-:S04]  /*6300*/  ISETP.GT.U32.AND P0, PT, R3, 0x7f800000, PT ;  /* 0x7f8000000300780c */ /* 0x000fc80003f04070 */
[----:B------:R-:W-:-:S09]  /*6310*/  SEL R0, R0, 0x7c, P0 ;  /* 0x0000007c00007807 */ /* 0x000fd20000000000 */
.L_x_3830:
[----:B------:R-:W-:Y:S05]  /*6320*/  BSYNC B0 ;  /* 0x0000000000007941 */ /* 0x000fea0003800000 */
.L_x_3828:
[----:B------:R-:W-:-:S04]  /*6330*/  LOP3.LUT R3, R5, 0x80000000, RZ, 0xc0, !PT ;  /* 0x8000000005037812 */ /* 0x000fc800078ec0ff */
[----:B------:R-:W-:-:S04]  /*6340*/  SHF.R.U32.HI R3, RZ, 0x18, R3 ;  /* 0x00000018ff037819 */ /* 0x000fc80000011603 */
[----:B------:R-:W-:-:S05]  /*6350*/  LOP3.LUT R3, R0, R3, RZ, 0xfc, !PT ;  /* 0x0000000300037212 */ /* 0x000fca00078efcff */
[----:B------:R0:W-:Y:S01]  /*6360*/  STG.E.U8 desc[UR36][R8.64], R3 ;  /* 0x0000000308007986 */ /* 0x0001e2000c101124 */
[----:B------:R-:W-:Y:S05]  /*6370*/  BRA `(.L_x_3814) ;  /* 0x0000000400b07947 */ /* 0x000fea0003800000 */
.L_x_3824:
[----:B--2--5:R0:W-:Y:S01]  /*6380*/  STG.E.U16 desc[UR36][R8.64], R22 ;  /* 0x0000001608007986 */ /* 0x0241e2000c101524 */
[----:B------:R-:W-:Y:S05]  /*6390*/  BRA `(.L_x_3814) ;  /* 0x0000000400a87947 */ /* 0x000fea0003800000 */
.L_x_3821:
        /* <DEDUP_REMOVED lines=8> */
[----:B--2--5:R-:W-:-:S06]  /*6420*/  IMAD.U32 R3, R22, 0x10000, RZ ;  /* 0x0001000016037824 */ /* 0x024fcc00078e00ff */
[----:B------:R-:W0:Y:S02]  /*6430*/  F2I.FTZ.U32.TRUNC.NTZ R3, R3 ;  /* 0x0000000300037305 */ /* 0x000e24000021f000 */
[----:B0-----:R0:W-:Y:S01]  /*6440*/  STG.E.U16 desc[UR36][R8.64], R3 ;  /* 0x0000000308007986 */ /* 0x0011e2000c101524 */
[----:B------:R-:W-:Y:S05]  /*6450*/  BRA `(.L_x_3814) ;  /* 0x0000000400787947 */ /* 0x000fea0003800000 */
.L_x_3833:
[----:B--2--5:R-:W-:Y:S01]  /*6460*/  IMAD.U32 R5, R22, 0x10000, RZ ;  /* 0x0001000016057824 */ /* 0x024fe200078e00ff */
        /* <DEDUP_REMOVED lines=16> */
.L_x_3836:
[----:B------:R-:W-:-:S04]  /*6570*/  LOP3.LUT R3, R5, 0x80000000, RZ, 0xc0, !PT ;  /* 0x8000000005037812 */ /* 0x000fc800078ec0ff */
[----:B------:R-:W-:-:S04]  /*6580*/  SHF.R.U32.HI R3, RZ, 0x18, R3 ;  /* 0x00000018ff037819 */ /* 0x000fc80000011603 */
[----:B------:R-:W-:-:S04]  /*6590*/  LOP3.LUT R0, R0, R3, RZ, 0xfc, !PT ;  /* 0x0000000300007212 */ /* 0x000fc800078efcff */
[----:B------:R-:W-:-:S07]  /*65a0*/  PRMT R4, R0, 0x7610, R4 ;  /* 0x0000761000047816 */ /* 0x000fce0000000004 */
.L_x_3835:
[----:B------:R-:W-:Y:S05]  /*65b0*/  BSYNC B0 ;  /* 0x0000000000007941 */ /* 0x000fea0003800000 */
.L_x_3834:
[----:B------:R0:W-:Y:S01]  /*65c0*/  STG.E.U8 desc[UR36][R8.64], R4 ;  /* 0x0000000408007986 */ /* 0x0001e2000c101124 */
[----:B------:R-:W-:Y:S05]  /*65d0*/  BRA `(.L_x_3814) ;  /* 0x0000000400187947 */ /* 0x000fea0003800000 */
.L_x_3832:
        /* <DEDUP_REMOVED lines=17> */
.L_x_3839:
[----:B------:R-:W-:-:S04]  /*66f0*/  LOP3.LUT R3, R5, 0x80000000, RZ, 0xc0, !PT ;  /* 0x8000000005037812 */ /* 0x000fc800078ec0ff */
[----:B------:R-:W-:-:S04]  /*6700*/  SHF.R.U32.HI R3, RZ, 0x18, R3 ;  /* 0x00000018ff037819 */ /* 0x000fc80000011603 */
[----:B------:R-:W-:-:S04]  /*6710*/  LOP3.LUT R0, R0, R3, RZ, 0xfc, !PT ;  /* 0x0000000300007212 */ /* 0x000fc800078efcff */
[----:B------:R-:W-:-:S07]  /*6720*/  PRMT R4, R0, 0x7610, R4 ;  /* 0x0000761000047816 */ /* 0x000fce0000000004 */
.L_x_3838:
[----:B------:R-:W-:Y:S05]  /*6730*/  BSYNC B0 ;  /* 0x0000000000007941 */ /* 0x000fea0003800000 */
.L_x_3837:
[----:B------:R0:W-:Y:S01]  /*6740*/  STG.E.U8 desc[UR36][R8.64], R4 ;  /* 0x0000000408007986 */ /* 0x0001e2000c101124 */
[----:B------:R-:W-:Y:S05]  /*6750*/  BRA `(.L_x_3814) ;  /* 0x0000000000b87947 */ /* 0x000fea0003800000 */
.L_x_3831:
[----:B------:R-:W-:-:S13]  /*6760*/  ISETP.NE.AND P0, PT, R0, 0x1c, PT ;  /* 0x0000001c0000780c */ /* 0x000fda0003f05270 */
[----:B------:R-:W-:Y:S05]  /*6770*/  @!P0 BRA `(.L_x_3840) ;  /* 0x0000000000a48947 */ /* 0x000fea0003800000 */
[----:B------:R-:W-:-:S13]  /*6780*/  ISETP.NE.AND P0, PT, R0, 0x1d, PT ;  /* 0x0000001d0000780c */ /* 0x000fda0003f05270 */
[----:B------:R-:W-:Y:S05]  /*6790*/  @!P0 BRA `(.L_x_3841) ;  /* 0x00000000008c8947 */ /* 0x000fea0003800000 */
[----:B------:R-:W-:-:S13]  /*67a0*/  ISETP.NE.AND P0, PT, R0, 0x2c, PT ;  /* 0x0000002c0000780c */ /* 0x000fda0003f05270 */
[----:B------:R-:W-:Y:S05]  /*67b0*/  @P0 BRA `(.L_x_3813) ;  /* 0x0000000000400947 */ /* 0x000fea0003800000 */
[----:B--2--5:R-:W-:-:S05]  /*67c0*/  IMAD.U32 R22, R22, 0x10000, RZ ;  /* 0x0001000016167824 */ /* 0x024fca00078e00ff */
        /* <DEDUP_REMOVED lines=15> */
.L_x_3813:
        /* <DEDUP_REMOVED lines=16> */
.L_x_3842:
[----:B------:R-:W-:Y:S05]  /*69c0*/  BRA `(.L_x_3814) ;  /* 0x00000000001c7947 */ /* 0x000fea0003800000 */
.L_x_3841:
[----:B--2--5:R-:W-:-:S06]  /*69d0*/  IMAD.U32 R4, R22, 0x10000, RZ ;  /* 0x0001000016047824 */ /* 0x024fcc00078e00ff */
[----:B------:R-:W0:Y:S02]  /*69e0*/  F2I.U64.TRUNC R4, R4 ;  /* 0x0000000400047311 */ /* 0x000e24000020d800 */
[----:B0-----:R0:W-:Y:S01]  /*69f0*/  STG.E.64 desc[UR36][R8.64], R4 ;  /* 0x0000000408007986 */ /* 0x0011e2000c101b24 */
[----:B------:R-:W-:Y:S05]  /*6a00*/  BRA `(.L_x_3814) ;  /* 0x00000000000c7947 */ /* 0x000fea0003800000 */
.L_x_3840:
[----:B--2--5:R-:W-:-:S04]  /*6a10*/  IMAD.U32 R22, R22, 0x10000, RZ ;  /* 0x0001000016167824 */ /* 0x024fc800078e00ff */
[----:B------:R-:W0:Y:S02]  /*6a20*/  F2I.FTZ.U32.TRUNC.NTZ R3, R22 ;  /* 0x0000001600037305 */ /* 0x000e24000021f000 */
[----:B0-----:R0:W-:Y:S02]  /*6a30*/  STG.E desc[UR36][R8.64], R3 ;  /* 0x0000000308007986 */ /* 0x0011e4000c101924 */
.L_x_3814:
[----:B------:R-:W-:-:S05]  /*6a40*/  VIADD R25, R25, 0x80 ;  /* 0x0000008019197836 */ /* 0x000fca0000000000 */
[----:B------:R-:W-:-:S13]  /*6a50*/  ISETP.GE.AND P0, PT, R25, R16, PT ;  /* 0x000000101900720c */ /* 0x000fda0003f06270 */
[----:B------:R-:W-:Y:S05]  /*6a60*/  @P0 BRA `(.L_x_3808) ;  /* 0x0000000c00f00947 */ /* 0x000fea0003800000 */
[----:B0-23--:R-:W0:Y:S01]  /*6a70*/  LDC.64 R8, c[0x0][0x230] ;  /* 0x00008c00ff087b82 */ /* 0x00de220000000a00 */
        /* <DEDUP_REMOVED lines=17> */
[----:B-1--4-:R-:W-:-:S04]  /*6b90*/  IMAD.U32 R18, R18, 0x10000, RZ ;  /* 0x0001000012127824 */ /* 0x012fc800078e00ff */
[----:B------:R-:W0:Y:S02]  /*6ba0*/  F2I.FTZ.TRUNC.NTZ R3, R18 ;  /* 0x0000001200037305 */ /* 0x000e24000021f100 */
[----:B0-----:R0:W-:Y:S01]  /*6bb0*/  STG.E.U8 desc[UR36][R8.64], R3 ;  /* 0x0000000308007986 */ /* 0x0011e2000c101124 */
[----:B------:R-:W-:Y:S05]  /*6bc0*/  BRA `(.L_x_3848) ;  /* 0x0000000c00947947 */ /* 0x000fea0003800000 */
.L_x_3846:
[----:B----4-:R-:W-:-:S06]  /*6bd0*/  IMAD.U32 R5, R18, 0x10000, RZ ;  /* 0x0001000012057824 */ /* 0x010fcc00078e00ff */
[----:B------:R-:W0:Y:S02]  /*6be0*/  F2I.S64.TRUNC R4, R5 ;  /* 0x0000000500047311 */ /* 0x000e24000020d900 */
[----:B0-----:R0:W-:Y:S01]  /*6bf0*/  STG.E.U8 desc[UR36][R8.64], R4 ;  /* 0x0000000408007986 */ /* 0x0011e2000c101124 */
[----:B------:R-:W-:Y:S05]  /*6c00*/  BRA `(.L_x_3848) ;  /* 0x0000000c00847947 */ /* 0x000fea0003800000 */
.L_x_3845:
        /* <DEDUP_REMOVED lines=8> */
[----:B0-----:R0:W-:Y:S01]  /*6c90*/  STG.E.64 desc[UR36][R8.64], R4 ;  /* 0x0000000408007986 */ /* 0x0011e2000c101b24 */
[----:B------:R-:W-:Y:S05]  /*6ca0*/  BRA `(.L_x_3848) ;  /* 0x0000000c005c7947 */ /* 0x000fea0003800000 */
.L_x_3850:
[----:B-1--4-:R-:W-:-:S04]  /*6cb0*/  IMAD.U32 R18, R18, 0x10000, RZ ;  /* 0x0001000012127824 */ /* 0x012fc800078e00ff */
[----:B------:R-:W0:Y:S02]  /*6cc0*/  F2I.FTZ.TRUNC.NTZ R3, R18 ;  /* 0x0000001200037305 */ /* 0x000e24000021f100 */
[----:B0-----:R0:W-:Y:S01]  /*6cd0*/  STG.E desc[UR36][R8.64], R3 ;  /* 0x0000000308007986 */ /* 0x0011e2000c101924 */
[----:B------:R-:W-:Y:S05]  /*6ce0*/  BRA `(.L_x_3848) ;  /* 0x0000000c004c7947 */ /* 0x000fea0003800000 */
.L_x_3849:
[----:B-1--4-:R-:W-:-:S04]  /*6cf0*/  IMAD.U32 R18, R18, 0x10000, RZ ;  /* 0x0001000012127824 */ /* 0x012fc800078e00ff */
[----:B------:R-:W0:Y:S02]  /*6d00*/  F2I.FTZ.TRUNC.NTZ R3, R18 ;  /* 0x0000001200037305 */ /* 0x000e24000021f100 */
[----:B0-----:R0:W-:Y:S01]  /*6d10*/  STG.E.U16 desc[UR36][R8.64], R3 ;  /* 0x0000000308007986 */ /* 0x0011e2000c101524 */
[----:B------:R-:W-:Y:S05]  /*6d20*/  BRA `(.L_x_3848) ;  /* 0x0000000c003c7947 */ /* 0x000fea0003800000 */
.L_x_3844:
[----:B------:R-:W-:-:S13]  /*6d30*/  ISETP.GT.AND P0, PT, R0, 0x6, PT ;  /* 0x000000060000780c */ /* 0x000fda0003f04270 */
[----:B------:R-:W-:Y:S05]  /*6d40*/  @P0 BRA `(.L_x_3851) ;  /* 0x00000000002c0947 */ /* 0x000fea0003800000 */
[----:B------:R-:W-:-:S13]  /*6d50*/  ISETP.NE.AND P0, PT, R0, 0x5, PT ;  /* 0x000000050000780c */ /* 0x000fda0003f05270 */
[----:B------:R-:W-:Y:S05]  /*6d60*/  @!P0 BRA `(.L_x_3852) ;  /* 0x0000000000148947 */ /* 0x000fea0003800000 */
[----:B------:R-:W-:-:S13]  /*6d70*/  ISETP.NE.AND P0, PT, R0, 0x6, PT ;  /* 0x000000060000780c */ /* 0x000fda0003f05270 */
[----:B------:R-:W-:Y:S05]  /*6d80*/  @P0 BRA `(.L_x_3847) ;  /* 0x0000000800c40947 */ /* 0x000fea0003800000 */
[----:B----4-:R-:W-:-:S05]  /*6d90*/  IMAD.U32 R3, R18, 0x10000, RZ ;  /* 0x0001000012037824 */ /* 0x010fca00078e00ff */
[----:B------:R0:W-:Y:S01]  /*6da0*/  STG.E desc[UR36][R8.64], R3 ;  /* 0x0000000308007986 */ /* 0x0001e2000c101924 */
[----:B------:R-:W-:Y:S05]  /*6db0*/  BRA `(.L_x_3848) ;  /* 0x0000000c00187947 */ /* 0x000fea0003800000 */
.L_x_3852:
[----:B----4-:R-:W-:-:S05]  /*6dc0*/  IMAD.U32 R0, R18, 0x10000, RZ ;  /* 0x0001000012007824 */ /* 0x010fca00078e00ff */
[----:B------:R-:W-:-:S05]  /*6dd0*/  F2FP.F16.F32.PACK_AB R0, RZ, R0 ;  /* 0x00000000ff00723e */ /* 0x000fca00000000ff */
[----:B------:R0:W-:Y:S01]  /*6de0*/  STG.E.U16 desc[UR36][R8.64], R0 ;  /* 0x0000000008007986 */ /* 0x0001e2000c101524 */
[----:B------:R-:W-:Y:S05]  /*6df0*/  BRA `(.L_x_3848) ;  /* 0x0000000c00087947 */ /* 0x000fea0003800000 */
.L_x_3851:
        /* <DEDUP_REMOVED lines=8> */
[----:B------:R0:W-:Y:S01]  /*6e80*/  STG.E.64 desc[UR36][R8.64], R4 ;  /* 0x0000000408007986 */ /* 0x0001e2000c101b24 */
[----:B------:R-:W-:Y:S05]  /*6e90*/  BRA `(.L_x_3848) ;  /* 0x0000000800e07947 */ /* 0x000fea0003800000 */
.L_x_3854:
[----:B-1--4-:R-:W-:-:S05]  /*6ea0*/  IMAD.U32 R18, R18, 0x10000, RZ ;  /* 0x0001000012127824 */ /* 0x012fca00078e00ff */
[----:B------:R-:W-:-:S04]  /*6eb0*/  F2FP.F16.F32.PACK_AB R3, RZ, R18 ;  /* 0x00000012ff03723e */ /* 0x000fc800000000ff */
[----:B------:R-:W-:-:S05]  /*6ec0*/  PRMT R3, R3, 0x5410, RZ ;  /* 0x0000541003037816 */ /* 0x000fca00000000ff */
[----:B------:R0:W-:Y:S01]  /*6ed0*/  STG.E desc[UR36][R8.64], R3 ;  /* 0x0000000308007986 */ /* 0x0001e2000c101924 */
[----:B------:R-:W-:Y:S05]  /*6ee0*/  BRA `(.L_x_3848) ;  /* 0x0000000800cc7947 */ /* 0x000fea0003800000 */
.L_x_3853:
[----:B----4-:R-:W-:-:S04]  /*6ef0*/  IMAD.U32 R4, R18, 0x10000, RZ ;  /* 0x0001000012047824 */ /* 0x010fc800078e00ff */
[----:B------:R-:W-:-:S06]  /*6f00*/  FMUL.FTZ R4, R4, 1 ;  /* 0x3f80000004047820 */ /* 0x000fcc0000410000 */
[----:B------:R-:W0:Y:S02]  /*6f10*/  F2F.F64.F32 R4, R4 ;  /* 0x0000000400047310 */ /* 0x000e240000201800 */
[----:B0-----:R0:W-:Y:S01]  /*6f20*/  STG.E.64 desc[UR36][R8.64], R4 ;  /* 0x0000000408007986 */ /* 0x0011e2000c101b24 */
[----:B------:R-:W-:Y:S05]  /*6f30*/  BRA `(.L_x_3848) ;  /* 0x0000000800b87947 */ /* 0x000fea0003800000 */
.L_x_3843:
        /* <DEDUP_REMOVED lines=8> */
[----:B-1--4-:R-:W-:-:S05]  /*6fc0*/  IMAD.U32 R18, R18, 0x10000, RZ ;  /* 0x0001000012127824 */ /* 0x012fca00078e00ff */
[----:B------:R-:W-:-:S04]  /*6fd0*/  FSETP.NEU.FTZ.AND P0, PT, R18, RZ, PT ;  /* 0x000000ff1200720b */ /* 0x000fc80003f1d000 */
[----:B------:R-:W-:-:S05]  /*6fe0*/  SEL R3, RZ, 0x1, !P0 ;  /* 0x00000001ff037807 */ /* 0x000fca0004000000 */
[----:B------:R0:W-:Y:S01]  /*6ff0*/  STG.E.U8 desc[UR36][R8.64], R3 ;  /* 0x0000000308007986 */ /* 0x0001e2000c101124 */
[----:B------:R-:W-:Y:S05]  /*7000*/  BRA `(.L_x_3848) ;  /* 0x0000000800847947 */ /* 0x000fea0003800000 */
.L_x_3857:
[----:B-1--4-:R-:W-:Y:S01]  /*7010*/  IMAD.U32 R18, R18, 0x10000, RZ ;  /* 0x0001000012127824 */ /* 0x012fe200078e00ff */
[----:B------:R-:W-:-:S03]  /*7020*/  CS2R R6, SRZ ;  /* 0x0000000000067805 */ /* 0x000fc6000001ff00 */
[----:B------:R-:W-:-:S06]  /*7030*/  FMUL.FTZ R4, R18, 1 ;  /* 0x3f80000012047820 */ /* 0x000fcc0000410000 */
[----:B------:R-:W0:Y:S02]  /*7040*/  F2F.F64.F32 R4, R4 ;  /* 0x0000000400047310 */ /* 0x000e240000201800 */
[----:B0-----:R0:W-:Y:S01]  /*7050*/  STG.E.128 desc[UR36][R8.64], R4 ;  /* 0x0000000408007986 */ /* 0x0011e2000c101d24 */
[----:B------:R-:W-:Y:S05]  /*7060*/  BRA `(.L_x_3848) ;  /* 0x00000008006c7947 */ /* 0x000fea0003800000 */
.L_x_3856:
        /* <DEDUP_REMOVED lines=21> */
.L_x_3861:
[----:B------:R-:W-:Y:S05]  /*71c0*/  BSYNC B0 ;  /* 0x0000000000007941 */ /* 0x000fea0003800000 */
.L_x_3860:
[----:B------:R-:W-:-:S05]  /*71d0*/  LOP3.LUT R5, R0, R5, RZ, 0xfc, !PT ;  /* 0x0000000500057212 */ /* 0x000fca00078efcff */
[----:B------:R0:W-:Y:S01]  /*71e0*/  STG.E.U8 desc[UR36][R8.64], R5 ;  /* 0x0000000508007986 */ /* 0x0001e2000c101124 */
[----:B------:R-:W-:Y:S05]  /*71f0*/  BRA `(.L_x_3848) ;  /* 0x0000000800087947 */ /* 0x000fea0003800000 */
.L_x_3859:
        /* <DEDUP_REMOVED lines=13> */
.L_x_3863:
[----:B------:R-:W-:Y:S01]  /*72d0*/  IMAD.MOV.U32 R0, RZ, RZ, 0x7f ;  /* 0x0000007fff007424 */ /* 0x000fe200078e00ff */
[----:B------:R-:W-:-:S04]  /*72e0*/  ISETP.GT.U32.AND P0, PT, R3, 0x7f800000, PT ;  /* 0x7f8000000300780c */ /* 0x000fc80003f04070 */
[----:B------:R-:W-:-:S09]  /*72f0*/  SEL R0, R0, 0x7c, P0 ;  /* 0x0000007c00007807 */ /* 0x000fd20000000000 */
.L_x_3864:
[----:B------:R-:W-:Y:S05]  /*7300*/  BSYNC B0 ;  /* 0x0000000000007941 */ /* 0x000fea0003800000 */
.L_x_3862:
[----:B------:R-:W-:-:S04]  /*7310*/  LOP3.LUT R3, R5, 0x80000000, RZ, 0xc0, !PT ;  /* 0x8000000005037812 */ /* 0x000fc800078ec0ff */
[----:B------:R-:W-:-:S04]  /*7320*/  SHF.R.U32.HI R3, RZ, 0x18, R3 ;  /* 0x00000018ff037819 */ /* 0x000fc80000011603 */
[----:B------:R-:W-:-:S05]  /*7330*/  LOP3.LUT R3, R0, R3, RZ, 0xfc, !PT ;  /* 0x0000000300037212 */ /* 0x000fca00078efcff */
[----:B------:R0:W-:Y:S01]  /*7340*/  STG.E.U8 desc[UR36][R8.64], R3 ;  /* 0x0000000308007986 */ /* 0x0001e2000c101124 */
[----:B------:R-:W-:Y:S05]  /*7350*/  BRA `(.L_x_3848) ;  /* 0x0000000400b07947 */ /* 0x000fea0003800000 */
.L_x_3858:
[----:B----4-:R0:W-:Y:S01]  /*7360*/  STG.E.U16 desc[UR36][R8.64], R18 ;  /* 0x0000001208007986 */ /* 0x0101e2000c101524 */
[----:B------:R-:W-:Y:S05]  /*7370*/  BRA `(.L_x_3848) ;  /* 0x0000000400a87947 */ /* 0x000fea0003800000 */
.L_x_3855:
        /* <DEDUP_REMOVED lines=10> */
[----:B0-----:R0:W-:Y:S01]  /*7420*/  STG.E.U16 desc[UR36][R8.64], R3 ;  /* 0x0000000308007986 */ /* 0x0011e2000c101524 */
[----:B------:R-:W-:Y:S05]  /*7430*/  BRA `(.L_x_3848) ;  /* 0x0000000400787947 */ /* 0x000fea0003800000 */
.L_x_3867:
        /* <DEDUP_REMOVED lines=17> */
.L_x_3870:
[----:B------:R-:W-:-:S04]  /*7550*/  LOP3.LUT R3, R5, 0x80000000, RZ, 0xc0, !PT ;  /* 0x8000000005037812 */ /* 0x000fc800078ec0ff */
[----:B------:R-:W-:-:S04]  /*7560*/  SHF.R.U32.HI R3, RZ, 0x18, R3 ;  /* 0x00000018ff037819 */ /* 0x000fc80000011603 */
[----:B------:R-:W-:-:S04]  /*7570*/  LOP3.LUT R0, R0, R3, RZ, 0xfc, !PT ;  /* 0x0000000300007212 */ /* 0x000fc800078efcff */
[----:B------:R-:W-:-:S07]  /*7580*/  PRMT R4, R0, 0x7610, R4 ;  /* 0x0000761000047816 */ /* 0x000fce0000000004 */
.L_x_3869:
[----:B------:R-:W-:Y:S05]  /*7590*/  BSYNC B0 ;  /* 0x0000000000007941 */ /* 0x000fea0003800000 */
.L_x_3868:
[----:B------:R4:W-:Y:S01]  /*75a0*/  STG.E.U8 desc[UR36][R8.64], R4 ;  /* 0x0000000408007986 */ /* 0x0009e2000c101124 */
[----:B------:R-:W-:Y:S05]  /*75b0*/  BRA `(.L_x_3848) ;  /* 0x0000000400187947 */ /* 0x000fea0003800000 */
.L_x_3866:
        /* <DEDUP_REMOVED lines=17> */
.L_x_3873:
[----:B------:R-:W-:-:S04]  /*76d0*/  LOP3.LUT R3, R5, 0x80000000, RZ, 0xc0, !PT ;  /* 0x8000000005037812 */ /* 0x000fc800078ec0ff */
[----:B------:R-:W-:-:S04]  /*76e0*/  SHF.R.U32.HI R3, RZ, 0x18, R3 ;  /* 0x00000018ff037819 */ /* 0x000fc80000011603 */
[----:B------:R-:W-:-:S04]  /*76f0*/  LOP3.LUT R0, R0, R3, RZ, 0xfc, !PT ;  /* 0x0000000300007212 */ /* 0x000fc800078efcff */
[----:B------:R-:W-:-:S07]  /*7700*/  PRMT R4, R0, 0x7610, R4 ;  /* 0x0000761000047816 */ /* 0x000fce0000000004 */
.L_x_3872:
[----:B------:R-:W-:Y:S05]  /*7710*/  BSYNC B0 ;  /* 0x0000000000007941 */ /* 0x000fea0003800000 */
.L_x_3871:
[----:B------:R0:W-:Y:S01]  /*7720*/  STG.E.U8 desc[UR36][R8.64], R4 ;  /* 0x0000000408007986 */ /* 0x0001e2000c101124 */
[----:B------:R-:W-:Y:S05]  /*7730*/  BRA `(.L_x_3848) ;  /* 0x0000000000b87947 */ /* 0x000fea0003800000 */
.L_x_3865:
[----:B------:R-:W-:-:S13]  /*7740*/  ISETP.NE.AND P0, PT, R0, 0x1c, PT ;  /* 0x0000001c0000780c */ /* 0x000fda0003f05270 */
[----:B------:R-:W-:Y:S05]  /*7750*/  @!P0 BRA `(.L_x_3874) ;  /* 0x0000000000a48947 */ /* 0x000fea0003800000 */
[----:B------:R-:W-:-:S13]  /*7760*/  ISETP.NE.AND P0, PT, R0, 0x1d, PT ;  /* 0x0000001d0000780c */ /* 0x000fda0003f05270 */
[----:B------:R-:W-:Y:S05]  /*7770*/  @!P0 BRA `(.L_x_3875) ;  /* 0x00000000008c8947 */ /* 0x000fea0003800000 */
[----:B------:R-:W-:-:S13]  /*7780*/  ISETP.NE.AND P0, PT, R0, 0x2c, PT ;  /* 0x0000002c0000780c */ /* 0x000fda0003f05270 */
[----:B------:R-:W-:Y:S05]  /*7790*/  @P0 BRA `(.L_x_3847) ;  /* 0x0000000000400947 */ /* 0x000fea0003800000 */
[----:B-1--4-:R-:W-:-:S05]  /*77a0*/  IMAD.U32 R18, R18, 0x10000, RZ ;  /* 0x0001000012127824 */ /* 0x012fca00078e00ff */
        /* <DEDUP_REMOVED lines=15> */
.L_x_3847:
        /* <DEDUP_REMOVED lines=15> */
[----:B01--4-:R-:W-:Y:S05]  /*7990*/  CALL.ABS.NOINC R14 ;  /* 0x000000000e007343 */ /* 0x013fea0003c00000 */
.L_x_3876:
[----:B------:R-:W-:Y:S05]  /*79a0*/  BRA `(.L_x_3848) ;  /* 0x00000000001c7947 */ /* 0x000fea0003800000 */
.L_x_3875:
[----:B----4-:R-:W-:-:S06]  /*79b0*/  IMAD.U32 R4, R18, 0x10000, RZ ;  /* 0x0001000012047824 */ /* 0x010fcc00078e00ff */
[----:B------:R-:W0:Y:S02]  /*79c0*/  F2I.U64.TRUNC R4, R4 ;  /* 0x0000000400047311 */ /* 0x000e24000020d800 */
[----:B0-----:R2:W-:Y:S01]  /*79d0*/  STG.E.64 desc[UR36][R8.64], R4 ;  /* 0x0000000408007986 */ /* 0x0015e2000c101b24 */
[----:B------:R-:W-:Y:S05]  /*79e0*/  BRA `(.L_x_3848) ;  /* 0x00000000000c7947 */ /* 0x000fea0003800000 */
.L_x_3874:
[----:B-1--4-:R-:W-:-:S04]  /*79f0*/  IMAD.U32 R18, R18, 0x10000, RZ ;  /* 0x0001000012127824 */ /* 0x012fc800078e00ff */
[----:B------:R-:W0:Y:S02]  /*7a00*/  F2I.FTZ.U32.TRUNC.NTZ R3, R18 ;  /* 0x0000001200037305 */ /* 0x000e24000021f000 */
[----:B0-----:R3:W-:Y:S02]  /*7a10*/  STG.E desc[UR36][R8.64], R3 ;  /* 0x0000000308007986 */ /* 0x0017e4000c101924 */
.L_x_3848:
[----:B------:R-:W-:-:S07]  /*7a20*/  VIADD R25, R25, 0x80 ;  /* 0x0000008019197836 */ /* 0x000fce0000000000 */
.L_x_3808:
[----:B------:R-:W-:Y:S05]  /*7a30*/  BSYNC B6 ;  /* 0x0000000000067941 */ /* 0x000fea0003800000 */
.L_x_3807:
[----:B------:R-:W-:-:S13]  /*7a40*/  ISETP.GE.AND P0, PT, R25, R16, PT ;  /* 0x000000101900720c */ /* 0x000fda0003f06270 */
[----:B------:R-:W-:Y:S05]  /*7a50*/  @P0 EXIT ;  /* 0x000000000000094d */ /* 0x000fea0003800000 */
[----:B0-2-4-:R-:W0:Y:S01]  /*7a60*/  LDC.64 R4, c[0x0][0x230] ;  /* 0x00008c00ff047b82 */ /* 0x015e220000000a00 */
        /* <DEDUP_REMOVED lines=16> */
[----:B-----5:R-:W-:-:S06]  /*7b70*/  IMAD.U32 R19, R19, 0x10000, RZ ;  /* 0x0001000013137824 */ /* 0x020fcc00078e00ff */
[----:B------:R-:W0:Y:S02]  /*7b80*/  F2I.FTZ.TRUNC.NTZ R19, R19 ;  /* 0x0000001300137305 */ /* 0x000e24000021f100 */
[----:B0-----:R-:W-:Y:S01]  /*7b90*/  STG.E.U8 desc[UR36][R2.64], R19 ;  /* 0x0000001302007986 */ /* 0x001fe2000c101124 */
[----:B------:R-:W-:Y:S05]  /*7ba0*/  EXIT ;  /* 0x000000000000794d */ /* 0x000fea0003800000 */
.L_x_3880:
[----:B-----5:R-:W-:-:S06]  /*7bb0*/  IMAD.U32 R5, R19, 0x10000, RZ ;  /* 0x0001000013057824 */ /* 0x020fcc00078e00ff */
[----:B------:R-:W0:Y:S02]  /*7bc0*/  F2I.S64.TRUNC R4, R5 ;  /* 0x0000000500047311 */ /* 0x000e24000020d900 */
[----:B0-----:R-:W-:Y:S01]  /*7bd0*/  STG.E.U8 desc[UR36][R2.64], R4 ;  /* 0x0000000402007986 */ /* 0x001fe2000c101124 */
[----:B------:R-:W-:Y:S05]  /*7be0*/  EXIT ;  /* 0x000000000000794d */ /* 0x000fea0003800000 */
.L_x_3879:
[----:B------:R-:W-:-:S13]  /*7bf0*/  ISETP.NE.AND P0, PT, R0, 0x2, PT ;  /* 0x000000020000780c */ /* 0x000fda0003f05270 */
[----:B------:R-:W-:Y:S05]  /*7c00*/  @!P0 BRA `(.L_x_3882) ;  /* 0x0000000000308947 */ /* 0x000fea0003800000 */
[----:B------:R-:W-:-:S13]  /*7c10*/  ISETP.NE.AND P0, PT, R0, 0x3, PT ;  /* 0x000000030000780c */ /* 0x000fda0003f05270 */
[----:B------:R-:W-:Y:S05]  /*7c20*/  @!P0 BRA `(.L_x_3883) ;  /* 0x0000000000188947 */ /* 0x000fea0003800000 */
[----:B------:R-:W-:-:S13]  /*7c30*/  ISETP.NE.AND P0, PT, R0, 0x4, PT ;  /* 0x000000040000780c */ /* 0x000fda0003f05270 */
[----:B------:R-:W-:Y:S05]  /*7c40*/  @P0 BRA `(.L_x_3881) ;  /* 0x0000000c000c0947 */ /* 0x000fea0003800000 */
[----:B-----5:R-:W-:-:S06]  /*7c50*/  IMAD.U32 R4, R19, 0x10000, RZ ;  /* 0x0001000013047824 */ /* 0x020fcc00078e00ff */
[----:B------:R-:W0:Y:S02]  /*7c60*/  F2I.S64.TRUNC R4, R4 ;  /* 0x0000000400047311 */ /* 0x000e24000020d900 */
[----:B0-----:R-:W-:Y:S01]  /*7c70*/  STG.E.64 desc[UR36][R2.64], R4 ;  /* 0x0000000402007986 */ /* 0x001fe2000c101b24 */
[----:B------:R-:W-:Y:S05]  /*7c80*/  EXIT ;  /* 0x000000000000794d */ /* 0x000fea0003800000 */
.L_x_3883:
[----:B-----5:R-:W-:-:S06]  /*7c90*/  IMAD.U32 R19, R19, 0x10000, RZ ;  /* 0x0001000013137824 */ /* 0x020fcc00078e00ff */
[----:B------:R-:W0:Y:S02]  /*7ca0*/  F2I.FTZ.TRUNC.NTZ R19, R19 ;  /* 0x0000001300137305 */ /* 0x000e24000021f100 */
[----:B0-----:R-:W-:Y:S01]  /*7cb0*/  STG.E desc[UR36][R2.64], R19 ;  /* 0x0000001302007986 */ /* 0x001fe2000c101924 */
[----:B------:R-:W-:Y:S05]  /*7cc0*/  EXIT ;  /* 0x000000000000794d */ /* 0x000fea0003800000 */
.L_x_3882:
[----:B-----5:R-:W-:-:S06]  /*7cd0*/  IMAD.U32 R19, R19, 0x10000, RZ ;  /* 0x0001000013137824 */ /* 0x020fcc00078e00ff */
[----:B------:R-:W0:Y:S02]  /*7ce0*/  F2I.FTZ.TRUNC.NTZ R19, R19 ;  /* 0x0000001300137305 */ /* 0x000e24000021f100 */
[----:B0-----:R-:W-:Y:S01]  /*7cf0*/  STG.E.U16 desc[UR36][R2.64], R19 ;  /* 0x0000001302007986 */ /* 0x001fe2000c101524 */
[----:B------:R-:W-:Y:S05]  /*7d00*/  EXIT ;  /* 0x000000000000794d */ /* 0x000fea0003800000 */
.L_x_3878:
[----:B------:R-:W-:-:S13]  /*7d10*/  ISETP.GT.AND P0, PT, R0, 0x6, PT ;  /* 0x000000060000780c */ /* 0x000fda0003f04270 */
[----:B------:R-:W-:Y:S05]  /*7d20*/  @P0 BRA `(.L_x_3884) ;  /* 0x00000000002c0947 */ /* 0x000fea0003800000 */
[----:B------:R-:W-:-:S13]  /*7d30*/  ISETP.NE.AND P0, PT, R0, 0x5, PT ;  /* 0x000000050000780c */ /* 0x000fda0003f05270 */
[----:B------:R-:W-:Y:S05]  /*7d40*/  @!P0 BRA `(.L_x_3885) ;  /* 0x0000000000148947 */ /* 0x000fea0003800000 */
[----:B------:R-:W-:-:S13]  /*7d50*/  ISETP.NE.AND P0, PT, R0, 0x6, PT ;  /* 0x000000060000780c */ /* 0x000fda0003f05270 */
[----:B------:R-:W-:Y:S05]  /*7d60*/  @P0 BRA `(.L_x_3881) ;  /* 0x0000000800c40947 */ /* 0x000fea0003800000 */
[----:B-----5:R-:W-:-:S05]  /*7d70*/  IMAD.U32 R19, R19, 0x10000, RZ ;  /* 0x0001000013137824 */ /* 0x020fca00078e00ff */
[----:B------:R-:W-:Y:S01]  /*7d80*/  STG.E desc[UR36][R2.64], R19 ;  /* 0x0000001302007986 */ /* 0x000fe2000c101924 */
[----:B------:R-:W-:Y:S05]  /*7d90*/  EXIT ;  /* 0x000000000000794d */ /* 0x000fea0003800000 */
.L_x_3885:
[----:B-----5:R-:W-:-:S05]  /*7da0*/  IMAD.U32 R0, R19, 0x10000, RZ ;  /* 0x0001000013007824 */ /* 0x020fca00078e00ff */
[----:B------:R-:W-:-:S05]  /*7db0*/  F2FP.F16.F32.PACK_AB R0, RZ, R0 ;  /* 0x00000000ff00723e */ /* 0x000fca00000000ff */
[----:B------:R-:W-:Y:S01]  /*7dc0*/  STG.E.U16 desc[UR36][R2.64], R0 ;  /* 0x0000000002007986 */ /* 0x000fe2000c101524 */
[----:B------:R-:W-:Y:S05]  /*7dd0*/  EXIT ;  /* 0x000000000000794d */ /* 0x000fea0003800000 */
.L_x_3884:
[----:B------:R-:W-:-:S13]  /*7de0*/  ISETP.NE.AND P0, PT, R0, 0x7, PT ;  /* 0x000000070000780c */ /* 0x000fda0003f05270 */
[----:B------:R-:W-:Y:S05]  /*7df0*/  @!P0 BRA `(.L_x_3886) ;  /* 0x0000000000348947 */ /* 0x000fea0003800000 */
[----:B------:R-:W-:-:S13]  /*7e00*/  ISETP.NE.AND P0, PT, R0, 0x8, PT ;  /* 0x000000080000780c */ /* 0x000fda0003f05270 */
[----:B------:R-:W-:Y:S05]  /*7e10*/  @!P0 BRA `(.L_x_3887) ;  /* 0x0000000000188947 */ /* 0x000fea0003800000 */
[----:B------:R-:W-:-:S13]  /*7e20*/  ISETP.NE.AND P0, PT, R0, 0x9, PT ;  /* 0x000000090000780c */ /* 0x000fda0003f05270 */
[----:B------:R-:W-:Y:S05]  /*7e30*/  @P0 BRA `(.L_x_3881) ;  /* 0x0000000800900947 */ /* 0x000fea0003800000 */
[----:B-----5:R-:W-:Y:S02]  /*7e40*/  IMAD.U32 R4, R19, 0x10000, RZ ;  /* 0x0001000013047824 */ /* 0x020fe400078e00ff */
[----:B------:R-:W-:-:S05]  /*7e50*/  IMAD.MOV.U32 R5, RZ, RZ, RZ ;  /* 0x000000ffff057224 */ /* 0x000fca00078e00ff */
[----:B------:R-:W-:Y:S01]  /*7e60*/  STG.E.64 desc[UR36][R2.64], R4 ;  /* 0x0000000402007986 */ /* 0x000fe2000c101b24 */
[----:B------:R-:W-:Y:S05]  /*7e70*/  EXIT ;  /* 0x000000000000794d */ /* 0x000fea0003800000 */
.L_x_3887:
[----:B-----5:R-:W-:-:S05]  /*7e80*/  IMAD.U32 R19, R19, 0x10000, RZ ;  /* 0x0001000013137824 */ /* 0x020fca00078e00ff */
[----:B------:R-:W-:-:S04]  /*7e90*/  F2FP.F16.F32.PACK_AB R5, RZ, R19 ;  /* 0x00000013ff05723e */ /* 0x000fc800000000ff */
[----:B------:R-:W-:-:S05]  /*7ea0*/  PRMT R5, R5, 0x5410, RZ ;  /* 0x0000541005057816 */ /* 0x000fca00000000ff */
[----:B------:R-:W-:Y:S01]  /*7eb0*/  STG.E desc[UR36][R2.64], R5 ;  /* 0x0000000502007986 */ /* 0x000fe2000c101924 */
[----:B------:R-:W-:Y:S05]  /*7ec0*/  EXIT ;  /* 0x000000000000794d */ /* 0x000fea0003800000 */
.L_x_3886:
[----:B-----5:R-:W-:-:S04]  /*7ed0*/  IMAD.U32 R4, R19, 0x10000, RZ ;  /* 0x0001000013047824 */ /* 0x020fc800078e00ff */
[----:B------:R-:W-:-:S06]  /*7ee0*/  FMUL.FTZ R4, R4, 1 ;  /* 0x3f80000004047820 */ /* 0x000fcc0000410000 */
[----:B------:R-:W0:Y:S02]  /*7ef0*/  F2F.F64.F32 R4, R4 ;  /* 0x0000000400047310 */ /* 0x000e240000201800 */
[----:B0-----:R-:W-:Y:S01]  /*7f00*/  STG.E.64 desc[UR36][R2.64], R4 ;  /* 0x0000000402007986 */ /* 0x001fe2000c101b24 */
[----:B------:R-:W-:Y:S05]  /*7f10*/  EXIT ;  /* 0x000000000000794d */ /* 0x000fea0003800000 */
.L_x_3877:
        /* <DEDUP_REMOVED lines=8> */
[----:B-----5:R-:W-:-:S05]  /*7fa0*/  IMAD.U32 R19, R19, 0x10000, RZ ;  /* 0x0001000013137824 */ /* 0x020fca00078e00ff */
[----:B------:R-:W-:-:S04]  /*7fb0*/  FSETP.NEU.FTZ.AND P0, PT, R19, RZ, PT ;  /* 0x000000ff1300720b */ /* 0x000fc80003f1d000 */
[----:B------:R-:W-:-:S05]  /*7fc0*/  SEL R5, RZ, 0x1, !P0 ;  /* 0x00000001ff057807 */ /* 0x000fca0004000000 */
[----:B------:R-:W-:Y:S01]  /*7fd0*/  STG.E.U8 desc[UR36][R2.64], R5 ;  /* 0x0000000502007986 */ /* 0x000fe2000c101124 */
[----:B------:R-:W-:Y:S05]  /*7fe0*/  EXIT ;  /* 0x000000000000794d */ /* 0x000fea0003800000 */
.L_x_3890:
[----:B-----5:R-:W-:Y:S01]  /*7ff0*/  IMAD.U32 R19, R19, 0x10000, RZ ;  /* 0x0001000013137824 */ /* 0x020fe200078e00ff */
[----:B------:R-:W-:-:S03]  /*8000*/  CS2R R6, SRZ ;  /* 0x0000000000067805 */ /* 0x000fc6000001ff00 */
[----:B------:R-:W-:-:S06]  /*8010*/  FMUL.FTZ R4, R19, 1 ;  /* 0x3f80000013047820 */ /* 0x000fcc0000410000 */
[----:B------:R-:W0:Y:S02]  /*8020*/  F2F.F64.F32 R4, R4 ;  /* 0x0000000400047310 */ /* 0x000e240000201800 */
[----:B0-----:R-:W-:Y:S01]  /*8030*/  STG.E.128 desc[UR36][R2.64], R4 ;  /* 0x0000000402007986 */ /* 0x001fe2000c101d24 */
[----:B------:R-:W-:Y:S05]  /*8040*/  EXIT ;  /* 0x000000000000794d */ /* 0x000fea0003800000 */
.L_x_3889:
[----:B------:R-:W-:-:S13]  /*8050*/  ISETP.NE.AND P0, PT, R0, 0xf, PT ;  /* 0x0000000f0000780c */ /* 0x000fda0003f05270 */
[----:B------:R-:W-:Y:S05]  /*8060*/  @!P0 BRA `(.L_x_3891) ;  /* 0x0000000000b48947 */ /* 0x000fea0003800000 */
[----:B------:R-:W-:-:S13]  /*8070*/  ISETP.NE.AND P0, PT, R0, 0x17, PT ;  /* 0x000000170000780c */ /* 0x000fda0003f05270 */
[----:B------:R-:W-:Y:S05]  /*8080*/  @!P0 BRA `(.L_x_3892) ;  /* 0x0000000000548947 */ /* 0x000fea0003800000 */
[----:B------:R-:W-:-:S13]  /*8090*/  ISETP.NE.AND P0, PT, R0, 0x18, PT ;  /* 0x000000180000780c */ /* 0x000fda0003f05270 */
[----:B------:R-:W-:Y:S05]  /*80a0*/  @P0 BRA `(.L_x_3881) ;  /* 0x0000000400f40947 */ /* 0x000fea0003800000 */
[----:B-----5:R-:W-:Y:S01]  /*80b0*/  IMAD.U32 R19, R19, 0x10000, RZ ;  /* 0x0001000013137824 */ /* 0x020fe200078e00ff */
        /* <DEDUP_REMOVED lines=14> */
.L_x_3894:
[----:B------:R-:W-:Y:S05]  /*81a0*/  BSYNC B0 ;  /* 0x0000000000007941 */ /* 0x000fea0003800000 */
.L_x_3893:
[----:B------:R-:W-:-:S05]  /*81b0*/  LOP3.LUT R5, R0, R5, RZ, 0xfc, !PT ;  /* 0x0000000500057212 */ /* 0x000fca00078efcff */
[----:B------:R-:W-:Y:S01]  /*81c0*/  STG.E.U8 desc[UR36][R2.64], R5 ;  /* 0x0000000502007986 */ /* 0x000fe2000c101124 */
[----:B------:R-:W-:Y:S05]  /*81d0*/  EXIT ;  /* 0x000000000000794d */ /* 0x000fea0003800000 */
.L_x_3892:
[----:B-----5:R-:W-:Y:S01]  /*81e0*/  IMAD.U32 R19, R19, 0x10000, RZ ;  /* 0x0001000013137824 */ /* 0x020fe200078e00ff */
        /* <DEDUP_REMOVED lines=12> */
.L_x_3896:
[----:B------:R-:W-:Y:S01]  /*82b0*/  IMAD.MOV.U32 R0, RZ, RZ, 0x7f ;  /* 0x0000007fff007424 */ /* 0x000fe200078e00ff */
[----:B------:R-:W-:-:S04]  /*82c0*/  ISETP.GT.U32.AND P0, PT, R4, 0x7f800000, PT ;  /* 0x7f8000000400780c */ /* 0x000fc80003f04070 */
[----:B------:R-:W-:-:S09]  /*82d0*/  SEL R0, R0, 0x7c, P0 ;  /* 0x0000007c00007807 */ /* 0x000fd20000000000 */
.L_x_3897:
[----:B------:R-:W-:Y:S05]  /*82e0*/  BSYNC B0 ;  /* 0x0000000000007941 */ /* 0x000fea0003800000 */
.L_x_3895:
[----:B------:R-:W-:-:S04]  /*82f0*/  LOP3.LUT R4, R19, 0x80000000, RZ, 0xc0, !PT ;  /* 0x8000000013047812 */ /* 0x000fc800078ec0ff */
[----:B------:R-:W-:-:S04]  /*8300*/  SHF.R.U32.HI R5, RZ, 0x18, R4 ;  /* 0x00000018ff057819 */ /* 0x000fc80000011604 */
[----:B------:R-:W-:-:S05]  /*8310*/  LOP3.LUT R5, R0, R5, RZ, 0xfc, !PT ;  /* 0x0000000500057212 */ /* 0x000fca00078efcff */
[----:B------:R-:W-:Y:S01]  /*8320*/  STG.E.U8 desc[UR36][R2.64], R5 ;  /* 0x0000000502007986 */ /* 0x000fe2000c101124 */
[----:B------:R-:W-:Y:S05]  /*8330*/  EXIT ;  /* 0x000000000000794d */ /* 0x000fea0003800000 */
.L_x_3891:
[----:B-----5:R-:W-:Y:S01]  /*8340*/  STG.E.U16 desc[UR36][R2.64], R19 ;  /* 0x0000001302007986 */ /* 0x020fe2000c101524 */
[----:B------:R-:W-:Y:S05]  /*8350*/  EXIT ;  /* 0x000000000000794d */ /* 0x000fea0003800000 */
.L_x_3888:
        /* <DEDUP_REMOVED lines=8> */
[----:B-----5:R-:W-:-:S06]  /*83e0*/  IMAD.U32 R5, R19, 0x10000, RZ ;  /* 0x0001000013057824 */ /* 0x020fcc00078e00ff */
[----:B------:R-:W0:Y:S02]  /*83f0*/  F2I.FTZ.U32.TRUNC.NTZ R5, R5 ;  /* 0x0000000500057305 */ /* 0x000e24000021f000 */
[----:B0-----:R-:W-:Y:S01]  /*8400*/  STG.E.U16 desc[UR36][R2.64], R5 ;  /* 0x0000000502007986 */ /* 0x001fe2000c101524 */
[----:B------:R-:W-:Y:S05]  /*8410*/  EXIT ;  /* 0x000000000000794d */ /* 0x000fea0003800000 */
.L_x_3900:
[----:B-----5:R-:W-:Y:S01]  /*8420*/  IMAD.U32 R19, R19, 0x10000, RZ ;  /* 0x0001000013137824 */ /* 0x020fe200078e00ff */
        /* <DEDUP_REMOVED lines=16> */
.L_x_3903:
[----:B------:R-:W-:-:S04]  /*8530*/  LOP3.LUT R0, R19, 0x80000000, RZ, 0xc0, !PT ;  /* 0x8000000013007812 */ /* 0x000fc800078ec0ff */
[----:B------:R-:W-:-:S04]  /*8540*/  SHF.R.U32.HI R5, RZ, 0x18, R0 ;  /* 0x00000018ff057819 */ /* 0x000fc80000011600 */
[----:B------:R-:W-:-:S04]  /*8550*/  LOP3.LUT R4, R4, R5, RZ, 0xfc, !PT ;  /* 0x0000000504047212 */ /* 0x000fc800078efcff */
[----:B------:R-:W-:-:S07]  /*8560*/  PRMT R0, R4, 0x7610, R0 ;  /* 0x0000761004007816 */ /* 0x000fce0000000000 */
.L_x_3902:
[----:B------:R-:W-:Y:S05]  /*8570*/  BSYNC B0 ;  /* 0x0000000000007941 */ /* 0x000fea0003800000 */
.L_x_3901:
[----:B------:R-:W-:Y:S01]  /*8580*/  STG.E.U8 desc[UR36][R2.64], R0 ;  /* 0x0000000002007986 */ /* 0x000fe2000c101124 */
[----:B------:R-:W-:Y:S05]  /*8590*/  EXIT ;  /* 0x000000000000794d */ /* 0x000fea0003800000 */
.L_x_3899:
        /* <DEDUP_REMOVED lines=17> */
.L_x_3906:
[----:B------:R-:W-:-:S04]  /*86b0*/  LOP3.LUT R0, R19, 0x80000000, RZ, 0xc0, !PT ;  /* 0x8000000013007812 */ /* 0x000fc800078ec0ff */
[----:B------:R-:W-:-:S04]  /*86c0*/  SHF.R.U32.HI R5, RZ, 0x18, R0 ;  /* 0x00000018ff057819 */ /* 0x000fc80000011600 */
[----:B------:R-:W-:-:S04]  /*86d0*/  LOP3.LUT R4, R4, R5, RZ, 0xfc, !PT ;  /* 0x0000000504047212 */ /* 0x000fc800078efcff */
[----:B------:R-:W-:-:S07]  /*86e0*/  PRMT R0, R4, 0x7610, R0 ;  /* 0x0000761004007816 */ /* 0x000fce0000000000 */
.L_x_3905:
[----:B------:R-:W-:Y:S05]  /*86f0*/  BSYNC B0 ;  /* 0x0000000000007941 */ /* 0x000fea0003800000 */
.L_x_3904:
[----:B------:R-:W-:Y:S01]  /*8700*/  STG.E.U8 desc[UR36][R2.64], R0 ;  /* 0x0000000002007986 */ /* 0x000fe2000c101124 */
[----:B------:R-:W-:Y:S05]  /*8710*/  EXIT ;  /* 0x000000000000794d */ /* 0x000fea0003800000 */
.L_x_3898:
[----:B------:R-:W-:-:S13]  /*8720*/  ISETP.NE.AND P0, PT, R0, 0x1c, PT ;  /* 0x0000001c0000780c */ /* 0x000fda0003f05270 */
[----:B------:R-:W-:Y:S05]  /*8730*/  @!P0 BRA `(.L_x_3907) ;  /* 0x0000000000a48947 */ /* 0x000fea0003800000 */
[----:B------:R-:W-:-:S13]  /*8740*/  ISETP.NE.AND P0, PT, R0, 0x1d, PT ;  /* 0x0000001d0000780c */ /* 0x000fda0003f05270 */
[----:B------:R-:W-:Y:S05]  /*8750*/  @!P0 BRA `(.L_x_3908) ;  /* 0x00000000008c8947 */ /* 0x000fea0003800000 */
[----:B------:R-:W-:-:S13]  /*8760*/  ISETP.NE.AND P0, PT, R0, 0x2c, PT ;  /* 0x0000002c0000780c */ /* 0x000fda0003f05270 */
[----:B------:R-:W-:Y:S05]  /*8770*/  @P0 BRA `(.L_x_3881) ;  /* 0x0000000000400947 */ /* 0x000fea0003800000 */
[----:B-----5:R-:W-:Y:S02]  /*8780*/  IMAD.U32 R19, R19, 0x10000, RZ ;  /* 0x0001000013137824 */ /* 0x020fe400078e00ff */
        /* <DEDUP_REMOVED lines=15> */
.L_x_3881:
[----:B------:R-:W-:Y:S01]  /*8880*/  MOV R0, 0x0 ;  /* 0x0000000000007802 */ /* 0x000fe20000000f00 */
[----:B------:R-:W-:Y:S01]  /*8890*/  ULDC.64 UR4, c[0x4][0x128] ;  /* 0x01004a0000047ab9 */ /* 0x000fe20000000a00 */
[----:B------:R-:W-:Y:S01]  /*88a0*/  ULDC.64 UR6, c[0x4][0x40] ;  /* 0x0100100000067ab9 */ /* 0x000fe20000000a00 */
[----:B------:R-:W-:Y:S01]  /*88b0*/  IMAD.U32 R4, RZ, RZ, UR4 ;  /* 0x00000004ff047e24 */ /* 0x000fe2000f8e00ff */
[----:B------:R0:W2:Y:S01]  /*88c0*/  LDC.64 R2, c[0x4][R0] ;  /* 0x0100000000027b82 */ /* 0x0000a20000000a00 */
        /* <DEDUP_REMOVED lines=10> */
[----:B-12--5:R-:W-:Y:S05]  /*8970*/  CALL.ABS.NOINC R2 ;  /* 0x0000000002007343 */ /* 0x026fea0003c00000 */
.L_x_3909:
[----:B------:R-:W-:Y:S05]  /*8980*/  EXIT ;  /* 0x000000000000794d */ /* 0x000fea0003800000 */
.L_x_3908:
[----:B-----5:R-:W-:-:S06]  /*8990*/  IMAD.U32 R4, R19, 0x10000, RZ ;  /* 0x0001000013047824 */ /* 0x020fcc00078e00ff */
[----:B------:R-:W0:Y:S02]  /*89a0*/  F2I.U64.TRUNC R4, R4 ;  /* 0x0000000400047311 */ /* 0x000e24000020d800 */
[----:B0-----:R-:W-:Y:S01]  /*89b0*/  STG.E.64 desc[UR36][R2.64], R4 ;  /* 0x0000000402007986 */ /* 0x001fe2000c101b24 */
[----:B------:R-:W-:Y:S05]  /*89c0*/  EXIT ;  /* 0x000000000000794d */ /* 0x000fea0003800000 */
.L_x_3907:
[----:B-----5:R-:W-:-:S06]  /*89d0*/  IMAD.U32 R19, R19, 0x10000, RZ ;  /* 0x0001000013137824 */ /* 0x020fcc00078e00ff */
[----:B------:R-:W0:Y:S02]  /*89e0*/  F2I.FTZ.U32.TRUNC.NTZ R19, R19 ;  /* 0x0000001300137305 */ /* 0x000e24000021f000 */
[----:B0-----:R-:W-:Y:S01]  /*89f0*/  STG.E desc[UR36][R2.64], R19 ;  /* 0x0000001302007986 */ /* 0x001fe2000c101924 */
[----:B------:R-:W-:Y:S05]  /*8a00*/  EXIT ;  /* 0x000000000000794d */ /* 0x000fea0003800000 */
.L_x_3910:
        /* <DEDUP_REMOVED lines=15> */
.L_x_5843:


//--------------------- .text._ZN2at6native18elementwise_kernelILi128ELi4EZNS0_22gpu_kernel_impl_nocastIZZZNS0_68_GLOBAL__N__08176361_30_ActivationHardsigmoidKernel_cu_f5210f67_354618hardsigmoid_kernelERNS_18TensorIteratorBaseEENKUlvE_clEvENKUlvE2_clEvEUlN3c108BFloat16EE_EEvS5_RKT_EUliE_EEviT1_ --------------------------
	.section	.text._ZN2at6native18elementwise_kernelILi128ELi4EZNS0_22gpu_kernel_impl_nocastIZZZNS0_68_GLOBAL__N__08176361_30_ActivationHardsigmoidKernel_cu_f5210f67_354618hardsigmoid_kernelERNS_18TensorIteratorBaseEENKUlvE_clEvENKUlvE2_clEvEUlN3c108BFloat16EE_EEvS5_RKT_EUliE_EEviT1_,"ax",@progbits
	.align	128
        .global         _ZN2at6native18elementwise_kernelILi128ELi4EZNS0_22gpu_kernel_impl_nocastIZZZNS0_68_GLOBAL__N__08176361_30_ActivationHardsigmoidKernel_cu_f5210f67_354618hardsigmoid_kernelERNS_18TensorIteratorBaseEENKUlvE_clEvENKUlvE2_clEvEUlN3c108BFloat16EE_EEvS5_RKT_EUliE_EEviT1_
        .type           _ZN2at6native18elementwise_kernelILi128ELi4EZNS0_22gpu_kernel_impl_nocastIZZZNS0_68_GLOBAL__N__08176361_30_ActivationHardsigmoidKernel_cu_f5210f67_354618hardsigmoid_kernelERNS_18TensorIteratorBaseEENKUlvE_clEvENKUlvE2_clEvEUlN3c108BFloat16EE_EEvS5_RKT_EUliE_EEviT1_,@function
        .size           _ZN2at6native18elementwise_kernelILi128ELi4EZNS0_22gpu_kernel_impl_nocastIZZZNS0_68_GLOBAL__N__08176361_30_ActivationHardsigmoidKernel_cu_f5210f67_354618hardsigmoid_kernelERNS_18TensorIteratorBaseEENKUlvE_clEvENKUlvE2_clEvEUlN3c108BFloat16EE_EEvS5_RKT_EUliE_EEviT1_,(.L_x_5844 - _ZN2at6native18elementwise_kernelILi128ELi4EZNS0_22gpu_kernel_impl_nocastIZZZNS0_68_GLOBAL__N__08176361_30_ActivationHardsigmoidKernel_cu_f5210f67_354618hardsigmoid_kernelERNS_18TensorIteratorBaseEENKUlvE_clEvENKUlvE2_clEvEUlN3c108BFloat16EE_EEvS5_RKT_EUliE_EEviT1_)
        .other          _ZN2at6native18elementwise_kernelILi128ELi4EZNS0_22gpu_kernel_impl_nocastIZZZNS0_68_GLOBAL__N__08176361_30_ActivationHardsigmoidKernel_cu_f5210f67_354618hardsigmoid_kernelERNS_18TensorIteratorBaseEENKUlvE_clEvENKUlvE2_clEvEUlN3c108BFloat16EE_EEvS5_RKT_EUliE_EEviT1_,@"STO_CUDA_ENTRY STV_DEFAULT"
_ZN2at6native18elementwise_kernelILi128ELi4EZNS0_22gpu_kernel_impl_nocastIZZZNS0_68_GLOBAL__N__08176361_30_ActivationHardsigmoidKernel_cu_f5210f67_354618hardsigmoid_kernelERNS_18TensorIteratorBaseEENKUlvE_clEvENKUlvE2_clEvEUlN3c108BFloat16EE_EEvS5_RKT_EUliE_EEviT1_:
.text._ZN2at6native18elementwise_kernelILi128ELi4EZNS0_22gpu_kernel_impl_nocastIZZZNS0_68_GLOBAL__N__08176361_30_ActivationHardsigmoidKernel_cu_f5210f67_354618hardsigmoid_kernelERNS_18TensorIteratorBaseEENKUlvE_clEvENKUlvE2_clEvEUlN3c108BFloat16EE_EEvS5_RKT_EUliE_EEviT1_:
        /* <DEDUP_REMOVED lines=11> */
[----:B------:R-:W-:Y:S02]  /*00b0*/  MOV R5, RZ ;  /* 0x000000ff00057202 */ /* 0x000fe40000000f00 */
        /* <DEDUP_REMOVED lines=10> */
[----:B------:R-:W-:-:S04]  /*0160*/  IMAD R0, R0, UR7, R3 ;  /* 0x0000000700007c24 */ /* 0x000fc8000f8e0203 */
[C---:B------:R-:W-:Y:S02]  /*0170*/  IMAD R5, R0.reuse, UR8, RZ ;  /* 0x0000000800057c24 */ /* 0x040fe4000f8e02ff */
[----:B------:R-:W-:Y:S01]  /*0180*/  IMAD R0, R0, UR9, RZ ;  /* 0x0000000900007c24 */ /* 0x000fe2000f8e02ff */
[----:B------:R-:W-:Y:S06]  /*0190*/  @!P0 BRA `(.L_x_3913) ;  /* 0x0000001000748947 */ /* 0x000fec0003800000 */
[----:B------:R-:W-:Y:S01]  /*01a0*/  HFMA2.MMA R6, -RZ, RZ, 0, 0 ;  /* 0x00000000ff067435 */ /* 0x000fe200000001ff */
[----:B------:R-:W-:Y:S01]  /*01b0*/  ULDC.64 UR8, c[0x0][0x228] ;  /* 0x00008a0000087ab9 */ /* 0x000fe20000000a00 */
[----:B------:R-:W-:Y:S01]  /*01c0*/  ULDC UR7, c[0x0][0x230] ;  /* 0x00008c0000077ab9 */ /* 0x000fe20000000800 */
[----:B------:R-:W-:-:S07]  /*01d0*/  ISETP.NE.AND P0, PT, R4, 0x2, PT ;  /* 0x000000020400780c */ /* 0x000fce0003f05270 */
[----:B------:R-:W-:-:S05]  /*01e0*/  IMAD.HI.U32 R8, R7, UR9, R6 ;  /* 0x0000000907087c27 */ /* 0x000fca000f8e0006 */
[----:B------:R-:W-:-:S04]  /*01f0*/  SHF.R.U32.HI R9, RZ, UR7, R8 ;  /* 0x00000007ff097c19 */ /* 0x000fc80008011608 */
[----:B------:R-:W-:-:S05]  /*0200*/  IADD3 R6, -R9, RZ, RZ ;  /* 0x000000ff09067210 */ /* 0x000fca0007ffe1ff */
[----:B------:R-:W-:Y:S01]  /*0210*/  IMAD R6, R6, UR8, R7 ;  /* 0x0000000806067c24 */ /* 0x000fe2000f8e0207 */
[----:B------:R-:W-:-:S03]  /*0220*/  ULDC.64 UR8, c[0x0][0x350] ;  /* 0x0000d40000087ab9 */ /* 0x000fc60000000a00 */
        /* <DEDUP_REMOVED lines=116> */
[----:B------:R-:W-:-:S05]  /*0970*/  SHF.R.U32.HI R9, RZ, UR7, R8 ;  /* 0x00000007ff097c19 */ /* 0x000fca0008011608 */
[----:B------:R-:W-:-:S04]  /*0980*/  IMAD.MOV R6, RZ, RZ, -R9 ;  /* 0x000000ffff067224 */ /* 0x000fc800078e0a09 */
        /* <DEDUP_REMOVED lines=53> */
[----:B------:R-:W-:Y:S01]  /*0ce0*/  IMAD.MOV.U32 R8, RZ, RZ, RZ ;  /* 0x000000ffff087224 */ /* 0x000fe200078e00ff */
[----:B------:R-:W-:Y:S01]  /*0cf0*/  ULDC.64 UR8, c[0x0][0x2e0] ;  /* 0x0000b80000087ab9 */ /* 0x000fe20000000a00 */
[----:B------:R-:W-:Y:S01]  /*0d00*/  ISETP.NE.AND P0, PT, R4, 0x11, PT ;  /* 0x000000110400780c */ /* 0x000fe20003f05270 */
[----:B------:R-:W-:Y:S01]  /*0d10*/  ULDC UR7, c[0x0][0x2dc] ;  /* 0x0000b70000077ab9 */ /* 0x000fe20000000800 */
        /* <DEDUP_REMOVED lines=80> */
[----:B------:R-:W-:Y:S01]  /*1220*/  ISETP.NE.AND P0, PT, R4, 0x18, PT ;  /* 0x000000180400780c */ /* 0x000fe20003f05270 */
[----:B------:R-:W-:Y:S01]  /*1230*/  ULDC.64 UR8, c[0x0][0x330] ;  /* 0x0000cc0000087ab9 */ /* 0x000fe20000000a00 */
[----:B------:R-:W-:Y:S01]  /*1240*/  MOV R6, RZ ;  /* 0x000000ff00067202 */ /* 0x000fe20000000f00 */
[----:B------:R-:W-:-:S04]  /*1250*/  ULDC UR7, c[0x0][0x338] ;  /* 0x0000ce0000077ab9 */ /* 0x000fc80000000800 */
[----:B------:R-:W-:-:S05]  /*1260*/  IMAD.HI.U32 R10, R7, UR9, R6 ;  /* 0x00000009070a7c27 */ /* 0x000fca000f8e0006 */
[----:B------:R-:W-:Y:S01]  /*1270*/  SHF.R.U32.HI R11, RZ, UR7, R10 ;  /* 0x00000007ff0b7c19 */ /* 0x000fe2000801160a */
[----:B------:R-:W0:Y:S01]  /*1280*/  @P0 LDC.64 R12, c[0x0][0x340] ;  /* 0x0000d000ff0c0b82 */ /* 0x000e220000000a00 */
[----:B------:R-:W-:Y:S02]  /*1290*/  @P0 MOV R10, RZ ;  /* 0x000000ff000a0202 */ /* 0x000fe40000000f00 */
[----:B------:R-:W-:-:S05]  /*12a0*/  IADD3 R6, -R11, RZ, RZ ;  /* 0x000000ff0b067210 */ /* 0x000fca0007ffe1ff */
[----:B------:R-:W1:Y:S01]  /*12b0*/  @P0 LDC R15, c[0x0][0x33c] ;  /* 0x0000cf00ff0f0b82 */ /* 0x000e620000000800 */
[----:B------:R-:W-:Y:S01]  /*12c0*/  IMAD R6, R6, UR8, R7 ;  /* 0x0000000806067c24 */ /* 0x000fe2000f8e0207 */
[----:B------:R-:W-:-:S03]  /*12d0*/  ULDC.64 UR8, c[0x0][0x400] ;  /* 0x0001000000087ab9 */ /* 0x000fc60000000a00 */
[C---:B------:R-:W-:Y:S02]  /*12e0*/  IMAD R5, R6.reuse, UR8, R5 ;  /* 0x0000000806057c24 */ /* 0x040fe4000f8e0205 */
[----:B------:R-:W-:Y:S01]  /*12f0*/  IMAD R0, R6, UR9, R0 ;  /* 0x0000000906007c24 */ /* 0x000fe2000f8e0200 */
[----:B------:R-:W2:Y:S01]  /*1300*/  @P0 LDC.64 R8, c[0x0][0x408] ;  /* 0x00010200ff080b82 */ /* 0x000ea20000000a00 */
[----:B0-----:R-:W-:-:S05]  /*1310*/  @P0 IMAD.HI.U32 R2, R11, R12, R10 ;  /* 0x0000000c0b020227 */ /* 0x001fca00078e000a */
[----:B------:R-:W-:-:S04]  /*1320*/  @P0 SHF.R.U32.HI R2, RZ, R13, R2 ;  /* 0x0000000dff020219 */ /* 0x000fc80000011602 */
[----:B------:R-:W-:-:S05]  /*1330*/  @P0 IADD3 R10, -R2, RZ, RZ ;  /* 0x000000ff020a0210 */ /* 0x000fca0007ffe1ff */
[----:B-1----:R-:W-:-:S04]  /*1340*/  @P0 IMAD R10, R10, R15, R11 ;  /* 0x0000000f0a0a0224 */ /* 0x002fc800078e020b */
[C---:B--2---:R-:W-:Y:S02]  /*1350*/  @P0 IMAD R5, R10.reuse, R8, R5 ;  /* 0x000000080a050224 */ /* 0x044fe400078e0205 */
[----:B------:R-:W-:-:S07]  /*1360*/  @P0 IMAD R0, R10, R9, R0 ;  /* 0x000000090a000224 */ /* 0x000fce00078e0200 */
.L_x_3913:
[----:B------:R-:W-:Y:S01]  /*1370*/  ULDC.64 UR8, c[0x0][0x418] ;  /* 0x0001060000087ab9 */ /* 0x000fe20000000a00 */
[----:B------:R-:W-:Y:S01]  /*1380*/  ULDC UR7, c[0x0][0x420] ;  /* 0x0001080000077ab9 */ /* 0x000fe20000000800 */
[----:B------:R-:W-:-:S05]  /*1390*/  IADD3 R6, P0, R0, UR8, RZ ;  /* 0x0000000800067c10 */ /* 0x000fca000ff1e0ff */
[----:B------:R-:W-:Y:S01]  /*13a0*/  IMAD.X R7, RZ, RZ, UR9, P0 ;  /* 0x00000009ff077e24 */ /* 0x000fe200080e06ff */
[----:B------:R-:W-:-:S04]  /*13b0*/  ULDC.64 UR8, c[0x0][0x410] ;  /* 0x0001040000087ab9 */ /* 0x000fc80000000a00 */
[----:B------:R-:W2:Y:S01]  /*13c0*/  LDG.E.U16 R6, desc[UR4][R6.64] ;  /* 0x0000000406067981 */ /* 0x000ea2000c1e1500 */
[----:B------:R-:W-:Y:S02]  /*13d0*/  IADD3 R3, R3, 0x80, RZ ;  /* 0x0000008003037810 */ /* 0x000fe40007ffe0ff */
[----:B--2---:R-:W-:-:S05]  /*13e0*/  SHF.L.U32 R0, R6, 0x10, RZ ;  /* 0x0000001006007819 */ /* 0x004fca00000006ff */
[----:B------:R-:W-:-:S05]  /*13f0*/  FADD.FTZ R0, R0, 3 ;  /* 0x4040000000007421 */ /* 0x000fca0000010000 */
[----:B------:R-:W-:-:S04]  /*1400*/  FSETP.GEU.FTZ.AND P0, PT, R0, UR7, PT ;  /* 0x0000000700007c0b */ /* 0x000fc8000bf1e000 */
[----:B------:R-:W-:Y:S01]  /*1410*/  FSEL R0, R0, UR7, P0 ;  /* 0x0000000700007c08 */ /* 0x000fe20008000000 */
[----:B------:R-:W-:-:S03]  /*1420*/  ULDC UR7, c[0x0][0x42c] ;  /* 0x00010b0000077ab9 */ /* 0x000fc60000000800 */
[----:B------:R-:W-:-:S04]  /*1430*/  FSETP.GT.FTZ.AND P0, PT, R0, UR7, PT ;  /* 0x0000000700007c0b */ /* 0x000fc8000bf14000 */
[----:B------:R-:W-:Y:S02]  /*1440*/  FSEL R0, R0, UR7, !P0 ;  /* 0x0000000700007c08 */ /* 0x000fe4000c000000 */
[----:B------:R-:W-:-:S03]  /*1450*/  IADD3 R4, P0, R5, UR8, RZ ;  /* 0x0000000805047c10 */ /* 0x000fc6000ff1e0ff */
[----:B------:R-:W-:Y:S01]  /*1460*/  FMUL.FTZ R0, R0, 0.16666667163372039795 ;  /* 0x3e2aaaab00007820 */ /* 0x000fe20000410000 */
[----:B------:R-:W-:-:S04]  /*1470*/  IADD3.X R5, RZ, UR9, RZ, P0, !PT ;  /* 0x00000009ff057c10 */ /* 0x000fc800087fe4ff */
[----:B------:R-:W-:-:S05]  /*1480*/  F2FP.BF16.F32.PACK_AB R0, RZ, R0 ;  /* 0x00000000ff00723e */ /* 0x000fca00000010ff */
[----:B------:R0:W-:Y:S02]  /*1490*/  STG.E.U16 desc[UR4][R4.64], R0 ;  /* 0x0000000004007986 */ /* 0x0001e4000c101504 */
.L_x_3912:
[----:B------:R-:W-:Y:S05]  /*14a0*/  BSYNC B0 ;  /* 0x0000000000007941 */ /* 0x000fea0003800000 */
.L_x_3911:
[----:B------:R-:W-:Y:S01]  /*14b0*/  ISETP.GE.AND P0, PT, R3, UR6, PT ;  /* 0x0000000603007c0c */ /* 0x000fe2000bf06270 */
[----:B------:R-:W-:-:S12]  /*14c0*/  BSSY B0, `(.L_x_3914) ;  /* 0x0000286000007945 */ /* 0x000fd80003800000 */
[----:B------:R-:W-:Y:S05]  /*14d0*/  @P0 BRA `(.L_x_3915) ;  /* 0x0000002800100947 */ /* 0x000fea0003800000 */
[----:B0-----:R-:W0:Y:S01]  /*14e0*/  LDC R4, c[0x0][0x218] ;  /* 0x00008600ff047b82 */ /* 0x001e220000000800 */
        /* <DEDUP_REMOVED lines=286> */
[----:B------:R-:W-:Y:S02]  /*26d0*/  SHF.R.U32.HI R11, RZ, UR7, R10 ;  /* 0x00000007ff0b7c19 */ /* 0x000fe4000801160a */
[----:B------:R-:W-:-:S03]  /*26e0*/  @P0 MOV R10, RZ ;  /* 0x000000ff000a0202 */ /* 0x000fc60000000f00 */
[----:B------:R-:W1:Y:S01]  /*26f0*/  @P0 LDC R15, c[0x0][0x33c] ;  /* 0x0000cf00ff0f0b82 */ /* 0x000e620000000800 */
[----:B------:R-:W-:-:S04]  /*2700*/  IMAD.MOV R6, RZ, RZ, -R11 ;  /* 0x000000ffff067224 */ /* 0x000fc800078e0a0b */
[----:B------:R-:W-:Y:S01]  /*2710*/  IMAD R6, R6, UR8, R7 ;  /* 0x0000000806067c24 */ /* 0x000fe2000f8e0207 */
[----:B------:R-:W-:Y:S02]  /*2720*/  ULDC.64 UR8, c[0x0][0x400] ;  /* 0x0001000000087ab9 */ /* 0x000fe40000000a00 */
[----:B------:R-:W2:Y:S01]  /*2730*/  @P0 LDC.64 R8, c[0x0][0x408] ;  /* 0x00010200ff080b82 */ /* 0x000ea20000000a00 */
[C---:B------:R-:W-:Y:S02]  /*2740*/  IMAD R5, R6.reuse, UR8, R5 ;  /* 0x0000000806057c24 */ /* 0x040fe4000f8e0205 */
[----:B------:R-:W-:Y:S02]  /*2750*/  IMAD R0, R6, UR9, R0 ;  /* 0x0000000906007c24 */ /* 0x000fe4000f8e0200 */
[----:B0-----:R-:W-:-:S05]  /*2760*/  @P0 IMAD.HI.U32 R2, R11, R12, R10 ;  /* 0x0000000c0b020227 */ /* 0x001fca00078e000a */
[----:B------:R-:W-:-:S04]  /*2770*/  @P0 SHF.R.U32.HI R2, RZ, R13, R2 ;  /* 0x0000000dff020219 */ /* 0x000fc80000011602 */
[----:B------:R-:W-:-:S05]  /*2780*/  @P0 IADD3 R10, -R2, RZ, RZ ;  /* 0x000000ff020a0210 */ /* 0x000fca0007ffe1ff */
[----:B-1----:R-:W-:-:S04]  /*2790*/  @P0 IMAD R10, R15, R10, R11 ;  /* 0x0000000a0f0a0224 */ /* 0x002fc800078e020b */
[C---:B--2---:R-:W-:Y:S02]  /*27a0*/  @P0 IMAD R5, R10.reuse, R8, R5 ;  /* 0x000000080a050224 */ /* 0x044fe400078e0205 */
[----:B------:R-:W-:-:S07]  /*27b0*/  @P0 IMAD R0, R10, R9, R0 ;  /* 0x000000090a000224 */ /* 0x000fce00078e0200 */
.L_x_3916:
[----:B------:R-:W-:Y:S01]  /*27c0*/  ULDC.64 UR8, c[0x0][0x418] ;  /* 0x0001060000087ab9 */ /* 0x000fe20000000a00 */
[----:B------:R-:W-:Y:S01]  /*27d0*/  ULDC UR7, c[0x0][0x420] ;  /* 0x0001080000077ab9 */ /* 0x000fe20000000800 */
[----:B------:R-:W-:-:S04]  /*27e0*/  IADD3 R6, P0, R0, UR8, RZ ;  /* 0x0000000800067c10 */ /* 0x000fc8000ff1e0ff */
[----:B------:R-:W-:Y:S01]  /*27f0*/  IADD3.X R7, RZ, UR9, RZ, P0, !PT ;  /* 0x00000009ff077c10 */ /* 0x000fe200087fe4ff */
        /* <DEDUP_REMOVED lines=12> */
[----:B------:R-:W-:Y:S02]  /*28c0*/  IADD3.X R5, RZ, UR9, RZ, P0, !PT ;  /* 0x00000009ff057c10 */ /* 0x000fe400087fe4ff */
[----:B------:R-:W-:Y:S02]  /*28d0*/  ISETP.GE.AND P0, PT, R3, UR6, PT ;  /* 0x0000000603007c0c */ /* 0x000fe4000bf06270 */
[----:B------:R-:W-:-:S05]  /*28e0*/  F2FP.BF16.F32.PACK_AB R0, RZ, R0 ;  /* 0x00000000ff00723e */ /* 0x000fca00000010ff */
[----:B------:R1:W-:Y:S06]  /*28f0*/  STG.E.U16 desc[UR4][R4.64], R0 ;  /* 0x0000000004007986 */ /* 0x0003ec000c101504 */
[----:B------:R-:W-:Y:S05]  /*2900*/  @P0 BRA `(.L_x_3915) ;  /* 0x0000001400040947 */ /* 0x000fea0003800000 */
[----:B-1----:R-:W0:Y:S01]  /*2910*/  LDC R4, c[0x0][0x218] ;  /* 0x00008600ff047b82 */ /* 0x002e220000000800 */
        /* <DEDUP_REMOVED lines=281> */
[----:B------:R-:W-:Y:S01]  /*3ab0*/  IMAD.MOV.U32 R6, RZ, RZ, RZ ;  /* 0x000000ffff067224 */ /* 0x000fe200078e00ff */
[----:B------:R-:W-:Y:S01]  /*3ac0*/  ULDC.64 UR8, c[0x0][0x330] ;  /* 0x0000cc0000087ab9 */ /* 0x000fe20000000a00 */
[----:B------:R-:W-:Y:S02]  /*3ad0*/  ULDC UR7, c[0x0][0x338] ;  /* 0x0000ce0000077ab9 */ /* 0x000fe40000000800 */
[----:B------:R-:W-:-:S05]  /*3ae0*/  IMAD.HI.U32 R10, R7, UR9, R6 ;  /* 0x00000009070a7c27 */ /* 0x000fca000f8e0006 */
[----:B------:R-:W-:-:S03]  /*3af0*/  SHF.R.U32.HI R11, RZ, UR7, R10 ;  /* 0x00000007ff0b7c19 */ /* 0x000fc6000801160a */
        /* <DEDUP_REMOVED lines=15> */
.L_x_3917:
        /* <DEDUP_REMOVED lines=19> */
.L_x_3915:
[----:B------:R-:W-:Y:S05]  /*3d20*/  BSYNC B0 ;  /* 0x0000000000007941 */ /* 0x000fea0003800000 */
.L_x_3914:
[----:B------:R-:W-:-:S13]  /*3d30*/  ISETP.GE.AND P0, PT, R3, UR6, PT ;  /* 0x0000000603007c0c */ /* 0x000fda000bf06270 */
[----:B------:R-:W-:Y:S05]  /*3d40*/  @P0 EXIT ;  /* 0x000000000000094d */ /* 0x000fea0003800000 */
[----:B012---:R-:W0:Y:S01]  /*3d50*/  LDC R4, c[0x0][0x218] ;  /* 0x00008600ff047b82 */ /* 0x007e220000000800 */
[----:B------:R-:W-:Y:S01]  /*3d60*/  MOV R0, RZ ;  /* 0x000000ff00007202 */ /* 0x000fe20000000f00 */
[----:B------:R-:W-:Y:S01]  /*3d70*/  IMAD.MOV.U32 R5, RZ, RZ, RZ ;  /* 0x000000ffff057224 */ /* 0x000fe200078e00ff */
[----:B0-----:R-:W-:-:S13]  /*3d80*/  ISETP.NE.AND P0, PT, R4, RZ, PT ;  /* 0x000000ff0400720c */ /* 0x001fda0003f05270 */
[----:B------:R-:W-:Y:S05]  /*3d90*/  @!P0 BRA `(.L_x_3918) ;  /* 0x0000001000a48947 */ /* 0x000fea0003800000 */
[----:B------:R-:W-:Y:S01]  /*3da0*/  HFMA2.MMA R2, -RZ, RZ, 0, 0 ;  /* 0x00000000ff027435 */ /* 0x000fe200000001ff */
[----:B------:R-:W-:Y:S01]  /*3db0*/  ULDC.64 UR6, c[0x0][0x220] ;  /* 0x0000880000067ab9 */ /* 0x000fe20000000a00 */
[----:B------:R-:W-:-:S08]  /*3dc0*/  ISETP.NE.AND P0, PT, R4, 0x1, PT ;  /* 0x000000010400780c */ /* 0x000fd00003f05270 */
[----:B------:R-:W-:Y:S01]  /*3dd0*/  IMAD.HI.U32 R6, R3, UR6, R2 ;  /* 0x0000000603067c27 */ /* 0x000fe2000f8e0002 */
[----:B------:R-:W-:-:S04]  /*3de0*/  ULDC UR6, c[0x0][0x21c] ;  /* 0x0000870000067ab9 */ /* 0x000fc80000000800 */
[----:B------:R-:W-:-:S04]  /*3df0*/  SHF.R.U32.HI R7, RZ, UR7, R6 ;  /* 0x00000007ff077c19 */ /* 0x000fc80008011606 */
[----:B------:R-:W-:-:S05]  /*3e00*/  IADD3 R0, -R7, RZ, RZ ;  /* 0x000000ff07007210 */ /* 0x000fca0007ffe1ff */
[----:B------:R-:W-:Y:S01]  /*3e10*/  IMAD R0, R0, UR6, R3 ;  /* 0x0000000600007c24 */ /* 0x000fe2000f8e0203 */
[----:B------:R-:W-:-:S03]  /*3e20*/  ULDC.64 UR6, c[0x0][0x348] ;  /* 0x0000d20000067ab9 */ /* 0x000fc60000000a00 */
        /* <DEDUP_REMOVED lines=17> */
[----:B------:R-:W-:-:S03]  /*3f40*/  ISETP.NE.AND P0, PT, R4, 0x3, PT ;  /* 0x000000030400780c */ /* 0x000fc60003f05270 */
[----:B------:R-:W-:Y:S01]  /*3f50*/  IMAD.HI.U32 R6, R3, UR6, R2 ;  /* 0x0000000603067c27 */ /* 0x000fe2000f8e0002 */
[----:B------:R-:W-:-:S04]  /*3f60*/  ULDC UR6, c[0x0][0x234] ;  /* 0x00008d0000067ab9 */ /* 0x000fc80000000800 */
        /* <DEDUP_REMOVED lines=254> */
[----:B------:R-:W-:Y:S01]  /*4f50*/  @P0 MOV R6, RZ ;  /* 0x000000ff00060202 */ /* 0x000fe20000000f00 */
[----:B------:R-:W-:Y:S01]  /*4f60*/  ULDC.64 UR6, c[0x0][0x400] ;  /* 0x0001000000067ab9 */ /* 0x000fe20000000a00 */
[----:B------:R-:W-:-:S05]  /*4f70*/  IADD3 R9, -R7, RZ, RZ ;  /* 0x000000ff07097210 */ /* 0x000fca0007ffe1ff */
[----:B------:R-:W1:Y:S08]  /*4f80*/  @P0 LDC R13, c[0x0][0x33c] ;  /* 0x0000cf00ff0d0b82 */ /* 0x000e700000000800 */
[----:B------:R-:W2:Y:S01]  /*4f90*/  @P0 LDC.64 R14, c[0x0][0x408] ;  /* 0x00010200ff0e0b82 */ /* 0x000ea20000000a00 */
[----:B0-----:R-:W-:-:S05]  /*4fa0*/  @P0 IMAD.HI.U32 R2, R7, R10, R6 ;  /* 0x0000000a07020227 */ /* 0x001fca00078e0006 */
[----:B------:R-:W-:Y:S01]  /*4fb0*/  @P0 SHF.R.U32.HI R4, RZ, R11, R2 ;  /* 0x0000000bff040219 */ /* 0x000fe20000011602 */
[----:B------:R-:W-:-:S03]  /*4fc0*/  IMAD R2, R9, UR8, R3 ;  /* 0x0000000809027c24 */ /* 0x000fc6000f8e0203 */
[----:B------:R-:W-:Y:S01]  /*4fd0*/  @P0 IADD3 R6, -R4, RZ, RZ ;  /* 0x000000ff04060210 */ /* 0x000fe20007ffe1ff */
[C---:B------:R-:W-:Y:S02]  /*4fe0*/  IMAD R5, R2.reuse, UR6, R5 ;  /* 0x0000000602057c24 */ /* 0x040fe4000f8e0205 */
[----:B------:R-:W-:Y:S02]  /*4ff0*/  IMAD R0, R2, UR7, R0 ;  /* 0x0000000702007c24 */ /* 0x000fe4000f8e0200 */
[----:B-1----:R-:W-:-:S04]  /*5000*/  @P0 IMAD R6, R13, R6, R7 ;  /* 0x000000060d060224 */ /* 0x002fc800078e0207 */
[C---:B--2---:R-:W-:Y:S02]  /*5010*/  @P0 IMAD R5, R6.reuse, R14, R5 ;  /* 0x0000000e06050224 */ /* 0x044fe400078e0205 */
[----:B------:R-:W-:-:S07]  /*5020*/  @P0 IMAD R0, R6, R15, R0 ;  /* 0x0000000f06000224 */ /* 0x000fce00078e0200 */
.L_x_3918:
[----:B------:R-:W-:Y:S02]  /*5030*/  ULDC.64 UR6, c[0x0][0x418] ;  /* 0x0001060000067ab9 */ /* 0x000fe40000000a00 */
[----:B------:R-:W-:Y:S01]  /*5040*/  IADD3 R2, P0, R0, UR6, RZ ;  /* 0x0000000600027c10 */ /* 0x000fe2000ff1e0ff */
[----:B------:R-:W-:-:S03]  /*5050*/  ULDC UR6, c[0x0][0x420] ;  /* 0x0001080000067ab9 */ /* 0x000fc60000000800 */
[----:B------:R-:W-:-:S05]  /*5060*/  IADD3.X R3, RZ, UR7, RZ, P0, !PT ;  /* 0x00000007ff037c10 */ /* 0x000fca00087fe4ff */
[----:B------:R-:W2:Y:S02]  /*5070*/  LDG.E.U16 R2, desc[UR4][R2.64] ;  /* 0x0000000402027981 */ /* 0x000ea4000c1e1500 */
[----:B--2---:R-:W-:-:S05]  /*5080*/  SHF.L.U32 R0, R2, 0x10, RZ ;  /* 0x0000001002007819 */ /* 0x004fca00000006ff */
[----:B------:R-:W-:-:S05]  /*5090*/  FADD.FTZ R0, R0, 3 ;  /* 0x4040000000007421 */ /* 0x000fca0000010000 */
[----:B------:R-:W-:-:S04]  /*50a0*/  FSETP.GEU.FTZ.AND P0, PT, R0, UR6, PT ;  /* 0x0000000600007c0b */ /* 0x000fc8000bf1e000 */
[----:B------:R-:W-:Y:S01]  /*50b0*/  FSEL R0, R0, UR6, P0 ;  /* 0x0000000600007c08 */ /* 0x000fe20008000000 */
[----:B------:R-:W-:-:S03]  /*50c0*/  ULDC UR6, c[0x0][0x42c] ;  /* 0x00010b0000067ab9 */ /* 0x000fc60000000800 */
[----:B------:R-:W-:-:S04]  /*50d0*/  FSETP.GT.FTZ.AND P0, PT, R0, UR6, PT ;  /* 0x0000000600007c0b */ /* 0x000fc8000bf14000 */
[----:B------:R-:W-:Y:S01]  /*50e0*/  FSEL R0, R0, UR6, !P0 ;  /* 0x0000000600007c08 */ /* 0x000fe2000c000000 */
[----:B------:R-:W-:Y:S02]  /*50f0*/  ULDC.64 UR6, c[0x0][0x410] ;  /* 0x0001040000067ab9 */ /* 0x000fe40000000a00 */
[----:B------:R-:W-:Y:S02]  /*5100*/  IADD3 R2, P0, R5, UR6, RZ ;  /* 0x0000000605027c10 */ /* 0x000fe4000ff1e0ff */
[----:B------:R-:W-:Y:S02]  /*5110*/  FMUL.FTZ R0, R0, 0.16666667163372039795 ;  /* 0x3e2aaaab00007820 */ /* 0x000fe40000410000 */
[----:B------:R-:W-:-:S03]  /*5120*/  IADD3.X R3, RZ, UR7, RZ, P0, !PT ;  /* 0x00000007ff037c10 */ /* 0x000fc600087fe4ff */
[----:B------:R-:W-:-:S05]  /*5130*/  F2FP.BF16.F32.PACK_AB R0, RZ, R0 ;  /* 0x00000000ff00723e */ /* 0x000fca00000010ff */
[----:B------:R-:W-:Y:S01]  /*5140*/  STG.E.U16 desc[UR4][R2.64], R0 ;  /* 0x0000000002007986 */ /* 0x000fe2000c101504 */
[----:B------:R-:W-:Y:S05]  /*5150*/  EXIT ;  /* 0x000000000000794d */ /* 0x000fea0003800000 */
.L_x_3919:
        /* <DEDUP_REMOVED lines=10> */
.L_x_5844:


//--------------------- .text._ZN2at6native27unrolled_elementwise_kernelIZZZNS0_68_GLOBAL__N__08176361_30_ActivationHardsigmoidKernel_cu_f5210f67_354618hardsigmoid_kernelERNS_18TensorIteratorBaseEENKUlvE_clEvENKUlvE2_clEvEUlN3c108BFloat16EE_St5arrayIPcLm2EELi4E23TrivialOffsetCalculatorILi1EjESE_NS0_6memory15LoadWithoutCastENSF_16StoreWithoutCastEEEviT_T0_T2_T3_T4_T5_ --------------------------
	.section	.text._ZN2at6native27unrolled_elementwise_kernelIZZZNS0_68_GLOBAL__N__08176361_30_ActivationHardsigmoidKernel_cu_f5210f67_354618hardsigmoid_kernelERNS_18TensorIteratorBaseEENKUlvE_clEvENKUlvE2_clEvEUlN3c108BFloat16EE_St5arrayIPcLm2EELi4E23TrivialOffsetCalculatorILi1EjESE_NS0_6memory15LoadWithoutCastENSF_16StoreWithoutCastEEEviT_T0_T2_T3_T4_T5_,"ax",@progbits
	.align	128
        .global         _ZN2at6native27unrolled_elementwise_kernelIZZZNS0_68_GLOBAL__N__08176361_30_ActivationHardsigmoidKernel_cu_f5210f67_354618hardsigmoid_kernelERNS_18TensorIteratorBaseEENKUlvE_clEvENKUlvE2_clEvEUlN3c108BFloat16EE_St5arrayIPcLm2EELi4E23TrivialOffsetCalculatorILi1EjESE_NS0_6memory15LoadWithoutCastENSF_16StoreWithoutCastEEEviT_T0_T2_T3_T4_T5_
        .type           _ZN2at6native27unrolled_elementwise_kernelIZZZNS0_68_GLOBAL__N__08176361_30_ActivationHardsigmoidKernel_cu_f5210f67_354618hardsigmoid_kernelERNS_18TensorIteratorBaseEENKUlvE_clEvENKUlvE2_clEvEUlN3c108BFloat16EE_St5arrayIPcLm2EELi4E23TrivialOffsetCalculatorILi1EjESE_NS0_6memory15LoadWithoutCastENSF_16StoreWithoutCastEEEviT_T0_T2_T3_T4_T5_,@function
        .size           _ZN2at6native27unrolled_elementwise_kernelIZZZNS0_68_GLOBAL__N__08176361_30_ActivationHardsigmoidKernel_cu_f5210f67_354618hardsigmoid_kernelERNS_18TensorIteratorBaseEENKUlvE_clEvENKUlvE2_clEvEUlN3c108BFloat16EE_St5arrayIPcLm2EELi4E23TrivialOffsetCalculatorILi1EjESE_NS0_6memory15LoadWithoutCastENSF_16StoreWithoutCastEEEviT_T0_T2_T3_T4_T5_,(.L_x_5845 - _ZN2at6native27unrolled_elementwise_kernelIZZZNS0_68_GLOBAL__N__08176361_30_ActivationHardsigmoidKernel_cu_f5210f67_354618hardsigmoid_kernelERNS_18TensorIteratorBaseEENKUlvE_clEvENKUlvE2_clEvEUlN3c108BFloat16EE_St5arrayIPcLm2EELi4E23TrivialOffsetCalculatorILi1EjESE_NS0_6memory15LoadWithoutCastENSF_16StoreWithoutCastEEEviT_T0_T2_T3_T4_T5_)
        .other          _ZN2at6native27unrolled_elementwise_kernelIZZZNS0_68_GLOBAL__N__08176361_30_ActivationHardsigmoidKernel_cu_f5210f67_354618hardsigmoid_kernelERNS_18TensorIteratorBaseEENKUlvE_clEvENKUlvE2_clEvEUlN3c108BFloat16EE_St5arrayIPcLm2EELi4E23TrivialOffsetCalculatorILi1EjESE_NS0_6memory15LoadWithoutCastENSF_16StoreWithoutCastEEEviT_T0_T2_T3_T4_T5_,@"STO_CUDA_ENTRY STV_DEFAULT"
_ZN2at6native27unrolled_elementwise_kernelIZZZNS0_68_GLOBAL__N__08176361_30_ActivationHardsigmoidKernel_cu_f5210f67_354618hardsigmoid_kernelERNS_18TensorIteratorBaseEENKUlvE_clEvENKUlvE2_clEvEUlN3c108BFloat16EE_St5arrayIPcLm2EELi4E23TrivialOffsetCalculatorILi1EjESE_NS0_6memory15LoadWithoutCastENSF_16StoreWithoutCastEEEviT_T0_T2_T3_T4_T5_:
.text._ZN2at6native27unrolled_elementwise_kernelIZZZNS0_68_GLOBAL__N__08176361_30_ActivationHardsigmoidKernel_cu_f5210f67_354618hardsigmoid_kernelERNS_18TensorIteratorBaseEENKUlvE_clEvENKUlvE2_clEvEUlN3c108BFloat16EE_St5arrayIPcLm2EELi4E23TrivialOffsetCalculatorILi1EjESE_NS0_6memory15LoadWithoutCastENSF_16StoreWithoutCastEEEviT_T0_T2_T3_T4_T5_:
        /* <DEDUP_REMOVED lines=10> */
[----:B------:R-:W-:Y:S01]  /*00a0*/  @!P0 VIADD R7, R3, 0x80 ;  /* 0x0000008003078836 */ /* 0x000fe20000000000 */
[----:B------:R-:W0:Y:S04]  /*00b0*/  @!P0 LDC.64 R14, c[0x0][0x230] ;  /* 0x00008c00ff0e8b82 */ /* 0x000e280000000a00 */
[----:B------:R-:W-:-:S13]  /*00c0*/  ISETP.GE.AND P1, PT, R7, R2, PT ;  /* 0x000000020700720c */ /* 0x000fda0003f26270 */
[----:B------:R-:W-:Y:S01]  /*00d0*/  @!P1 IMAD R9, R0, 0x200, R7 ;  /* 0x0000020000099824 */ /* 0x000fe200078e0207 */
[----:B------:R-:W1:Y:S01]  /*00e0*/  @!P1 LDC.64 R10, c[0x0][0x238] ;  /* 0x00008e00ff0a9b82 */ /* 0x000e620000000a00 */
[----:B------:R-:W-:-:S05]  /*00f0*/  @!P1 VIADD R7, R7, 0x80 ;  /* 0x0000008007079836 */ /* 0x000fca0000000000 */
[----:B------:R-:W-:-:S13]  /*0100*/  ISETP.GE.AND P3, PT, R7, R2, PT ;  /* 0x000000020700720c */ /* 0x000fda0003f66270 */
[----:B------:R-:W2:Y:S01]  /*0110*/  @!P3 LDC.64 R4, c[0x0][0x238] ;  /* 0x00008e00ff04bb82 */ /* 0x000ea20000000a00 */
[----:B------:R-:W-:Y:S01]  /*0120*/  @!P3 IMAD R17, R0, 0x200, R7 ;  /* 0x000002000011b824 */ /* 0x000fe200078e0207 */
[----:B------:R-:W-:Y:S01]  /*0130*/  @!P3 IADD3 R7, R7, 0x80, RZ ;  /* 0x000000800707b810 */ /* 0x000fe20007ffe0ff */
[----:B-1----:R-:W-:-:S03]  /*0140*/  @!P1 IMAD.WIDE.U32 R10, R9, 0x2, R10 ;  /* 0x00000002090a9825 */ /* 0x002fc600078e000a */
[----:B------:R-:W-:Y:S01]  /*0150*/  ISETP.GE.AND P2, PT, R7, R2, PT ;  /* 0x000000020700720c */ /* 0x000fe20003f46270 */
[----:B--2---:R-:W-:-:S12]  /*0160*/  @!P3 IMAD.WIDE.U32 R16, R17, 0x2, R4 ;  /* 0x000000021110b825 */ /* 0x004fd800078e0004 */
[----:B------:R-:W1:Y:S01]  /*0170*/  @!P2 LDC.64 R12, c[0x0][0x238] ;  /* 0x00008e00ff0cab82 */ /* 0x000e620000000a00 */
[----:B------:R2:W5:Y:S01]  /*0180*/  @!P1 LDG.E.U16 R8, desc[UR4][R10.64] ;  /* 0x000000040a089981 */ /* 0x000562000c1e1500 */
[C---:B------:R-:W-:Y:S02]  /*0190*/  @!P2 IMAD R7, R0.reuse, 0x200, R7 ;  /* 0x000002000007a824 */ /* 0x040fe400078e0207 */
[C-C-:B------:R-:W-:Y:S01]  /*01a0*/  @!P0 IMAD R9, R0.reuse, 0x200, R3.reuse ;  /* 0x0000020000098824 */ /* 0x140fe200078e0203 */
[----:B------:R3:W5:Y:S03]  /*01b0*/  @!P3 LDG.E.U16 R6, desc[UR4][R16.64] ;  /* 0x000000041006b981 */ /* 0x000766000c1e1500 */
[----:B------:R-:W4:Y:S01]  /*01c0*/  @!P0 LDC.64 R4, c[0x0][0x238] ;  /* 0x00008e00ff048b82 */ /* 0x000f220000000a00 */
[C---:B------:R-:W-:Y:S02]  /*01d0*/  VIADD R21, R3.reuse, 0x80 ;  /* 0x0000008003157836 */ /* 0x040fe40000000000 */
[C---:B------:R-:W-:Y:S01]  /*01e0*/  VIADD R19, R3.reuse, 0x100 ;  /* 0x0000010003137836 */ /* 0x040fe20000000000 */
[----:B--2---:R-:W-:Y:S01]  /*01f0*/  IADD3 R11, R3, 0x180, RZ ;  /* 0x00000180030b7810 */ /* 0x004fe20007ffe0ff */
[----:B------:R-:W-:Y:S01]  /*0200*/  BSSY B0, `(.L_x_3920) ;  /* 0x0000019000007945 */ /* 0x000fe20003800000 */
[----:B---3--:R-:W-:-:S02]  /*0210*/  @!P0 IMAD R17, R0, 0x200, R3 ;  /* 0x0000020000118824 */ /* 0x008fc400078e0203 */
[----:B------:R-:W-:Y:S02]  /*0220*/  @!P0 IMAD.MOV.U32 R3, RZ, RZ, R21 ;  /* 0x000000ffff038224 */ /* 0x000fe400078e0015 */
[----:B-1----:R-:W-:Y:S01]  /*0230*/  @!P2 IMAD.WIDE.U32 R12, R7, 0x2, R12 ;  /* 0x00000002070ca825 */ /* 0x002fe200078e000c */
[----:B------:R-:W-:-:S03]  /*0240*/  PRMT R7, RZ, 0x7610, R7 ;  /* 0x00007610ff077816 */ /* 0x000fc60000000007 */
[----:B----4-:R-:W-:Y:S01]  /*0250*/  @!P0 IMAD.WIDE.U32 R4, R9, 0x2, R4 ;  /* 0x0000000209048825 */ /* 0x010fe200078e0004 */
[----:B------:R-:W-:Y:S02]  /*0260*/  PRMT R9, RZ, 0x7610, R9 ;  /* 0x00007610ff097816 */ /* 0x000fe40000000009 */
[----:B------:R-:W5:Y:S01]  /*0270*/  @!P2 LDG.E.U16 R7, desc[UR4][R12.64] ;  /* 0x000000040c07a981 */ /* 0x000f62000c1e1500 */
[-C--:B------:R-:W-:Y:S02]  /*0280*/  ISETP.GE.AND P4, PT, R21, R2.reuse, PT ;  /* 0x000000021500720c */ /* 0x080fe40003f86270 */
[-C--:B------:R-:W-:Y:S01]  /*0290*/  ISETP.GE.AND P1, PT, R19, R2.reuse, PT ;  /* 0x000000021300720c */ /* 0x080fe20003f26270 */
[----:B------:R0:W5:Y:S01]  /*02a0*/  @!P0 LDG.E.U16 R9, desc[UR4][R4.64] ;  /* 0x0000000404098981 */ /* 0x000162000c1e1500 */
[-C--:B------:R-:W-:Y:S02]  /*02b0*/  ISETP.GE.AND P2, PT, R11, R2.reuse, PT ;  /* 0x000000020b00720c */ /* 0x080fe40003f46270 */
[----:B------:R-:W-:Y:S01]  /*02c0*/  ISETP.GE.AND P3, PT, R3, R2, PT ;  /* 0x000000020300720c */ /* 0x000fe20003f66270 */
[----:B0-----:R-:W-:Y:S01]  /*02d0*/  @!P0 IMAD.WIDE.U32 R4, R17, 0x2, R14 ;  /* 0x0000000211048825 */ /* 0x001fe200078e000e */
[----:B------:R-:W-:Y:S11]  /*02e0*/  @P0 BRA `(.L_x_3921) ;  /* 0x0000000000280947 */ /* 0x000ff60003800000 */
        /* <DEDUP_REMOVED lines=8> */
[----:B------:R-:W-:-:S05]  /*0370*/  FMUL.FTZ R9, R9, 0.16666667163372039795 ;  /* 0x3e2aaaab09097820 */ /* 0x000fca0000410000 */
[----:B------:R-:W-:-:S07]  /*0380*/  F2FP.BF16.F32.PACK_AB R9, RZ, R9 ;  /* 0x00000009ff09723e */ /* 0x000fce00000010ff */
.L_x_3921:
[----:B------:R-:W-:Y:S05]  /*0390*/  BSYNC B0 ;  /* 0x0000000000007941 */ /* 0x000fea0003800000 */
.L_x_3920:
        /* <DEDUP_REMOVED lines=12> */
.L_x_3923:
[----:B------:R-:W-:Y:S05]  /*0460*/  BSYNC B0 ;  /* 0x0000000000007941 */ /* 0x000fea0003800000 */
.L_x_3922:
[----:B------:R-:W-:Y:S04]  /*0470*/  BSSY B0, `(.L_x_3924) ;  /* 0x000000c000007945 */ /* 0x000fe80003800000 */
[----:B------:R-:W-:Y:S05]  /*0480*/  @P1 BRA `(.L_x_3925) ;  /* 0x0000000000281947 */ /* 0x000fea0003800000 */
[----:B-----5:R-:W-:Y:S01]  /*0490*/  SHF.L.U32 R6, R6, 0x10, RZ ;  /* 0x0000001006067819 */ /* 0x020fe200000006ff */
[----:B------:R-:W-:-:S04]  /*04a0*/  ULDC UR6, c[0x0][0x218] ;  /* 0x0000860000067ab9 */ /* 0x000fc80000000800 */
        /* <DEDUP_REMOVED lines=8> */
.L_x_3925:
[----:B------:R-:W-:Y:S05]  /*0530*/  BSYNC B0 ;  /* 0x0000000000007941 */ /* 0x000fea0003800000 */
.L_x_3924:
        /* <DEDUP_REMOVED lines=12> */
.L_x_3927:
[----:B------:R-:W-:Y:S05]  /*0600*/  BSYNC B0 ;  /* 0x0000000000007941 */ /* 0x000fea0003800000 */
.L_x_3926:
[----:B-----5:R0:W-:Y:S01]  /*0610*/  @!P0 STG.E.U16 desc[UR4][R4.64], R9 ;  /* 0x0000000904008986 */ /* 0x0201e2000c101504 */
[----:B------:R-:W-:Y:S04]  /*0620*/  BSSY B0, `(.L_x_3928) ;  /* 0x000000c000007945 */ /* 0x000fe80003800000 */
[----:B------:R-:W-:Y:S05]  /*0630*/  @P3 BRA `(.L_x_3929) ;  /* 0x0000000000283947 */ /* 0x000fea0003800000 */
[----:B0-----:R-:W0:Y:S01]  /*0640*/  LDC.64 R4, c[0x0][0x230] ;  /* 0x00008c00ff047b82 */ /* 0x001e220000000a00 */
        /* <DEDUP_REMOVED lines=9> */
.L_x_3929:
[----:B------:R-:W-:Y:S05]  /*06e0*/  BSYNC B0 ;  /* 0x0000000000007941 */ /* 0x000fea0003800000 */
.L_x_3928:
[----:B------:R-:W-:-:S13]  /*06f0*/  ISETP.GE.AND P0, PT, R3, R2, PT ;  /* 0x000000020300720c */ /* 0x000fda0003f06270 */
[----:B------:R-:W-:Y:S05]  /*0700*/  @P0 EXIT ;  /* 0x000000000000094d */ /* 0x000fea0003800000 */
[----:B01----:R-:W0:Y:S01]  /*0710*/  LDC.64 R4, c[0x0][0x230] ;  /* 0x00008c00ff047b82 */ /* 0x003e220000000a00 */
[----:B------:R-:W-:-:S04]  /*0720*/  IMAD R3, R0, 0x200, R3 ;  /* 0x0000020000037824 */ /* 0x000fc800078e0203 */
[----:B0-----:R-:W-:-:S05]  /*0730*/  IMAD.WIDE.U32 R2, R3, 0x2, R4 ;  /* 0x0000000203027825 */ /* 0x001fca00078e0004 */
[----:B------:R-:W-:Y:S01]  /*0740*/  STG.E.U16 desc[UR4][R2.64], R11 ;  /* 0x0000000b02007986 */ /* 0x000fe2000c101504 */
[----:B------:R-:W-:Y:S05]  /*0750*/  EXIT ;  /* 0x000000000000794d */ /* 0x000fea0003800000 */
.L_x_3930:
        /* <DEDUP_REMOVED lines=10> */
.L_x_5845:


//--------------------- .text._ZN2at6native29vectorized_elementwise_kernelILi2EZZZNS0_68_GLOBAL__N__08176361_30_ActivationHardsigmoidKernel_cu_f5210f67_354618hardsigmoid_kernelERNS_18TensorIteratorBaseEENKUlvE_clEvENKUlvE2_clEvEUlN3c108BFloat16EE_St5arrayIPcLm2EEEEviT0_T1_ --------------------------
	.section	.text._ZN2at6native29vectorized_elementwise_kernelILi2EZZZNS0_68_GLOBAL__N__08176361_30_ActivationHardsigmoidKernel_cu_f5210f67_354618hardsigmoid_kernelERNS_18TensorIteratorBaseEENKUlvE_clEvENKUlvE2_clEvEUlN3c108BFloat16EE_St5arrayIPcLm2EEEEviT0_T1_,"ax",@progbits
	.align	128
        .global         _ZN2at6native29vectorized_elementwise_kernelILi2EZZZNS0_68_GLOBAL__N__08176361_30_ActivationHardsigmoidKernel_cu_f5210f67_354618hardsigmoid_kernelERNS_18TensorIteratorBaseEENKUlvE_clEvENKUlvE2_clEvEUlN3c108BFloat16EE_St5arrayIPcLm2EEEEviT0_T1_
        .type           _ZN2at6native29vectorized_elementwise_kernelILi2EZZZNS0_68_GLOBAL__N__08176361_30_ActivationHardsigmoidKernel_cu_f5210f67_354618hardsigmoid_kernelERNS_18TensorIteratorBaseEENKUlvE_clEvENKUlvE2_clEvEUlN3c108BFloat16EE_St5arrayIPcLm2EEEEviT0_T1_,@function
        .size           _ZN2at6native29vectorized_elementwise_kernelILi2EZZZNS0_68_GLOBAL__N__08176361_30_ActivationHardsigmoidKernel_cu_f5210f67_354618hardsigmoid_kernelERNS_18TensorIteratorBaseEENKUlvE_clEvENKUlvE2_clEvEUlN3c108BFloat16EE_St5arrayIPcLm2EEEEviT0_T1_,(.L_x_5846 - _ZN2at6native29vectorized_elementwise_kernelILi2EZZZNS0_68_GLOBAL__N__08176361_30_ActivationHardsigmoidKernel_cu_f5210f67_354618hardsigmoid_kernelERNS_18TensorIteratorBaseEENKUlvE_clEvENKUlvE2_clEvEUlN3c108BFloat16EE_St5arrayIPcLm2EEEEviT0_T1_)
        .other          _ZN2at6native29vectorized_elementwise_kernelILi2EZZZNS0_68_GLOBAL__N__08176361_30_ActivationHardsigmoidKernel_cu_f5210f67_354618hardsigmoid_kernelERNS_18TensorIteratorBaseEENKUlvE_clEvENKUlvE2_clEvEUlN3c108BFloat16EE_St5arrayIPcLm2EEEEviT0_T1_,@"STO_CUDA_ENTRY STV_DEFAULT"
_ZN2at6native29vectorized_elementwise_kernelILi2EZZZNS0_68_GLOBAL__N__08176361_30_ActivationHardsigmoidKernel_cu_f5210f67_354618hardsigmoid_kernelERNS_18TensorIteratorBaseEENKUlvE_clEvENKUlvE2_clEvEUlN3c108BFloat16EE_St5arrayIPcLm2EEEEviT0_T1_:
.text._ZN2at6native29vectorized_elementwise_kernelILi2EZZZNS0_68_GLOBAL__N__08176361_30_ActivationHardsigmoidKernel_cu_f5210f67_354618hardsigmoid_kernelERNS_18TensorIteratorBaseEENKUlvE_clEvENKUlvE2_clEvEUlN3c108BFloat16EE_St5arrayIPcLm2EEEEviT0_T1_:
        /* <DEDUP_REMOVED lines=9> */
[----:B------:R-:W1:Y:S01]  /*0090*/  LDC.64 R2, c[0x0][0x238] ;  /* 0x00008e00ff027b82 */ /* 0x000e620000000a00 */
[----:B------:R-:W-:Y:S01]  /*00a0*/  ULDC UR6, c[0x0][0x218] ;  /* 0x0000860000067ab9 */ /* 0x000fe20000000800 */
[----:B------:R-:W-:Y:S01]  /*00b0*/  ULDC UR7, c[0x0][0x224] ;  /* 0x0000890000077ab9 */ /* 0x000fe20000000800 */
[----:B-1----:R-:W-:-:S04]  /*00c0*/  IMAD.WIDE R2, R9, 0x2, R2 ;  /* 0x0000000209027825 */ /* 0x002fc800078e0202 */
[----:B0-----:R-:W-:Y:S02]  /*00d0*/  IMAD.WIDE.U32 R6, R5, 0x4, R2 ;  /* 0x0000000405067825 */ /* 0x001fe400078e0002 */
[----:B------:R-:W0:Y:S03]  /*00e0*/  LDC.64 R2, c[0x0][0x230] ;  /* 0x00008c00ff027b82 */ /* 0x000e260000000a00 */
[----:B------:R-:W2:Y:S04]  /*00f0*/  LDG.E R4, desc[UR4][R6.64] ;  /* 0x0000000406047981 */ /* 0x000ea8000c1e1900 */
[----:B------:R-:W3:Y:S04]  /*0100*/  LDG.E R10, desc[UR4][R6.64+0x200] ;  /* 0x00020004060a7981 */ /* 0x000ee8000c1e1900 */
[----:B------:R-:W4:Y:S04]  /*0110*/  LDG.E R11, desc[UR4][R6.64+0x400] ;  /* 0x00040004060b7981 */ /* 0x000f28000c1e1900 */
[----:B------:R-:W5:Y:S01]  /*0120*/  LDG.E R12, desc[UR4][R6.64+0x600] ;  /* 0x00060004060c7981 */ /* 0x000f62000c1e1900 */
[----:B0-----:R-:W-:-:S04]  /*0130*/  IMAD.WIDE.U32 R2, R9, 0x2, R2 ;  /* 0x0000000209027825 */ /* 0x001fc800078e0002 */
[----:B------:R-:W-:Y:S01]  /*0140*/  IMAD.WIDE R2, R5, 0x4, R2 ;  /* 0x0000000405027825 */ /* 0x000fe200078e0202 */
[----:B--2---:R-:W-:-:S03]  /*0150*/  PRMT R0, R4, 0x7632, R0 ;  /* 0x0000763204007816 */ /* 0x004fc60000000000 */
[----:B------:R-:W-:Y:S01]  /*0160*/  IMAD.U32 R9, R4, 0x10000, RZ ;  /* 0x0001000004097824 */ /* 0x000fe200078e00ff */
[C---:B---3--:R-:W-:Y:S01]  /*0170*/  PRMT R4, R10.reuse, 0x7632, R4 ;  /* 0x000076320a047816 */ /* 0x048fe20000000004 */
[----:B------:R-:W-:Y:S02]  /*0180*/  IMAD.U32 R10, R10, 0x10000, RZ ;  /* 0x000100000a0a7824 */ /* 0x000fe400078e00ff */
[----:B------:R-:W-:Y:S01]  /*0190*/  FADD.FTZ R9, R9, 3 ;  /* 0x4040000009097421 */ /* 0x000fe20000010000 */
[----:B------:R-:W-:Y:S01]  /*01a0*/  IMAD.U32 R0, R0, 0x10000, RZ ;  /* 0x0001000000007824 */ /* 0x000fe200078e00ff */
[C---:B----4-:R-:W-:Y:S01]  /*01b0*/  PRMT R8, R11.reuse, 0x7632, R8 ;  /* 0x000076320b087816 */ /* 0x050fe20000000008 */
[----:B------:R-:W-:Y:S02]  /*01c0*/  IMAD.U32 R11, R11, 0x10000, RZ ;  /* 0x000100000b0b7824 */ /* 0x000fe400078e00ff */
[----:B------:R-:W-:Y:S01]  /*01d0*/  FADD.FTZ R10, R10, 3 ;  /* 0x404000000a0a7421 */ /* 0x000fe20000010000 */
[----:B------:R-:W-:Y:S01]  /*01e0*/  IMAD.U32 R4, R4, 0x10000, RZ ;  /* 0x0001000004047824 */ /* 0x000fe200078e00ff */
[C---:B-----5:R-:W-:Y:S01]  /*01f0*/  PRMT R6, R12.reuse, 0x7632, R6 ;  /* 0x000076320c067816 */ /* 0x060fe20000000006 */
[----:B------:R-:W-:-:S02]  /*0200*/  IMAD.U32 R7, R12, 0x10000, RZ ;  /* 0x000100000c077824 */ /* 0x000fc400078e00ff */
[----:B------:R-:W-:Y:S01]  /*0210*/  FADD.FTZ R11, R11, 3 ;  /* 0x404000000b0b7421 */ /* 0x000fe20000010000 */
[----:B------:R-:W-:Y:S02]  /*0220*/  IMAD.U32 R8, R8, 0x10000, RZ ;  /* 0x0001000008087824 */ /* 0x000fe400078e00ff */
[----:B------:R-:W-:Y:S01]  /*0230*/  FADD.FTZ R0, R0, 3 ;  /* 0x4040000000007421 */ /* 0x000fe20000010000 */
[----:B------:R-:W-:Y:S02]  /*0240*/  IMAD.U32 R6, R6, 0x10000, RZ ;  /* 0x0001000006067824 */ /* 0x000fe400078e00ff */
[----:B------:R-:W-:Y:S01]  /*0250*/  FADD.FTZ R4, R4, 3 ;  /* 0x4040000004047421 */ /* 0x000fe20000010000 */
[----:B------:R-:W-:Y:S01]  /*0260*/  FADD.FTZ R7, R7, 3 ;  /* 0x4040000007077421 */ /* 0x000fe20000010000 */
[----:B------:R-:W-:Y:S01]  /*0270*/  FSETP.GEU.FTZ.AND P0, PT, R9, UR6, PT ;  /* 0x0000000609007c0b */ /* 0x000fe2000bf1e000 */
[----:B------:R-:W-:Y:S01]  /*0280*/  FADD.FTZ R8, R8, 3 ;  /* 0x4040000008087421 */ /* 0x000fe20000010000 */
[----:B------:R-:W-:Y:S01]  /*0290*/  FSETP.GEU.FTZ.AND P1, PT, R10, UR6, PT ;  /* 0x000000060a007c0b */ /* 0x000fe2000bf3e000 */
[----:B------:R-:W-:Y:S01]  /*02a0*/  FADD.FTZ R6, R6, 3 ;  /* 0x4040000006067421 */ /* 0x000fe20000010000 */
[----:B------:R-:W-:-:S02]  /*02b0*/  FSETP.GEU.FTZ.AND P4, PT, R11, UR6, PT ;  /* 0x000000060b007c0b */ /* 0x000fc4000bf9e000 */
[----:B------:R-:W-:Y:S02]  /*02c0*/  FSETP.GEU.FTZ.AND P2, PT, R0, UR6, PT ;  /* 0x0000000600007c0b */ /* 0x000fe4000bf5e000 */
[----:B------:R-:W-:Y:S02]  /*02d0*/  FSETP.GEU.FTZ.AND P3, PT, R4, UR6, PT ;  /* 0x0000000604007c0b */ /* 0x000fe4000bf7e000 */
[----:B------:R-:W-:Y:S02]  /*02e0*/  FSETP.GEU.FTZ.AND P5, PT, R7, UR6, PT ;  /* 0x0000000607007c0b */ /* 0x000fe4000bfbe000 */
[----:B------:R-:W-:Y:S02]  /*02f0*/  FSEL R9, R9, UR6, P0 ;  /* 0x0000000609097c08 */ /* 0x000fe40008000000 */
[----:B------:R-:W-:Y:S02]  /*0300*/  FSEL R10, R10, UR6, P1 ;  /* 0x000000060a0a7c08 */ /* 0x000fe40008800000 */
[----:B------:R-:W-:-:S02]  /*0310*/  FSEL R11, R11, UR6, P4 ;  /* 0x000000060b0b7c08 */ /* 0x000fc4000a000000 */
[----:B------:R-:W-:Y:S02]  /*0320*/  FSETP.GEU.FTZ.AND P4, PT, R8, UR6, PT ;  /* 0x0000000608007c0b */ /* 0x000fe4000bf9e000 */
[----:B------:R-:W-:Y:S02]  /*0330*/  FSETP.GEU.FTZ.AND P0, PT, R6, UR6, PT ;  /* 0x0000000606007c0b */ /* 0x000fe4000bf1e000 */
[----:B------:R-:W-:Y:S02]  /*0340*/  FSEL R0, R0, UR6, P2 ;  /* 0x0000000600007c08 */ /* 0x000fe40009000000 */
[----:B------:R-:W-:Y:S02]  /*0350*/  FSEL R4, R4, UR6, P3 ;  /* 0x0000000604047c08 */ /* 0x000fe40009800000 */
[----:B------:R-:W-:Y:S02]  /*0360*/  FSEL R7, R7, UR6, P5 ;  /* 0x0000000607077c08 */ /* 0x000fe4000a800000 */
[----:B------:R-:W-:-:S02]  /*0370*/  FSETP.GT.FTZ.AND P1, PT, R9, UR7, PT ;  /* 0x0000000709007c0b */ /* 0x000fc4000bf34000 */
[----:B------:R-:W-:Y:S02]  /*0380*/  FSETP.GT.FTZ.AND P2, PT, R10, UR7, PT ;  /* 0x000000070a007c0b */ /* 0x000fe4000bf54000 */
[----:B------:R-:W-:Y:S02]  /*0390*/  FSETP.GT.FTZ.AND P3, PT, R11, UR7, PT ;  /* 0x000000070b007c0b */ /* 0x000fe4000bf74000 */
[----:B------:R-:W-:Y:S02]  /*03a0*/  FSEL R8, R8, UR6, P4 ;  /* 0x0000000608087c08 */ /* 0x000fe4000a000000 */
[----:B------:R-:W-:Y:S02]  /*03b0*/  FSEL R6, R6, UR6, P0 ;  /* 0x0000000606067c08 */ /* 0x000fe40008000000 */
[----:B------:R-:W-:Y:S02]  /*03c0*/  FSETP.GT.FTZ.AND P4, PT, R7, UR7, PT ;  /* 0x0000000707007c0b */ /* 0x000fe4000bf94000 */
[----:B------:R-:W-:-:S02]  /*03d0*/  FSEL R9, R9, UR7, !P1 ;  /* 0x0000000709097c08 */ /* 0x000fc4000c800000 */
[----:B------:R-:W-:Y:S02]  /*03e0*/  FSEL R10, R10, UR7, !P2 ;  /* 0x000000070a0a7c08 */ /* 0x000fe4000d000000 */
[----:B------:R-:W-:Y:S01]  /*03f0*/  FSEL R11, R11, UR7, !P3 ;  /* 0x000000070b0b7c08 */ /* 0x000fe2000d800000 */
[----:B------:R-:W-:Y:S01]  /*0400*/  FMUL.FTZ R9, R9, 0.16666667163372039795 ;  /* 0x3e2aaaab09097820 */ /* 0x000fe20000410000 */
[----:B------:R-:W-:Y:S01]  /*0410*/  FSETP.GT.FTZ.AND P0, PT, R0, UR7, PT ;  /* 0x0000000700007c0b */ /* 0x000fe2000bf14000 */
[----:B------:R-:W-:Y:S01]  /*0420*/  FMUL.FTZ R10, R10, 0.16666667163372039795 ;  /* 0x3e2aaaab0a0a7820 */ /* 0x000fe20000410000 */
[----:B------:R-:W-:Y:S01]  /*0430*/  FSETP.GT.FTZ.AND P1, PT, R4, UR7, PT ;  /* 0x0000000704007c0b */ /* 0x000fe2000bf34000 */
[----:B------:R-:W-:Y:S01]  /*0440*/  FMUL.FTZ R11, R11, 0.16666667163372039795 ;  /* 0x3e2aaaab0b0b7820 */ /* 0x000fe20000410000 */
[----:B------:R-:W-:Y:S02]  /*0450*/  FSETP.GT.FTZ.AND P2, PT, R8, UR7, PT ;  /* 0x0000000708007c0b */ /* 0x000fe4000bf54000 */
[----:B------:R-:W-:-:S02]  /*0460*/  FSETP.GT.FTZ.AND P3, PT, R6, UR7, PT ;  /* 0x0000000706007c0b */ /* 0x000fc4000bf74000 */
[----:B------:R-:W-:Y:S02]  /*0470*/  FSEL R7, R7, UR7, !P4 ;  /* 0x0000000707077c08 */ /* 0x000fe4000e000000 */
[----:B------:R-:W-:Y:S02]  /*0480*/  FSEL R0, R0, UR7, !P0 ;  /* 0x0000000700007c08 */ /* 0x000fe4000c000000 */
[----:B------:R-:W-:Y:S02]  /*0490*/  FSEL R4, R4, UR7, !P1 ;  /* 0x0000000704047c08 */ /* 0x000fe4000c800000 */
[----:B------:R-:W-:Y:S01]  /*04a0*/  FSEL R8, R8, UR7, !P2 ;  /* 0x0000000708087c08 */ /* 0x000fe2000d000000 */
[----:B------:R-:W-:Y:S01]  /*04b0*/  FMUL.FTZ R0, R0, 0.16666667163372039795 ;  /* 0x3e2aaaab00007820 */ /* 0x000fe20000410000 */
[----:B------:R-:W-:Y:S01]  /*04c0*/  FSEL R12, R6, UR7, !P3 ;  /* 0x00000007060c7c08 */ /* 0x000fe2000d800000 */
[----:B------:R-:W-:Y:S01]  /*04d0*/  FMUL.FTZ R6, R7, 0.16666667163372039795 ;  /* 0x3e2aaaab07067820 */ /* 0x000fe20000410000 */
[----:B------:R-:W-:Y:S01]  /*04e0*/  FMUL.FTZ R7, R4, 0.16666667163372039795 ;  /* 0x3e2aaaab04077820 */ /* 0x000fe20000410000 */
[----:B------:R-:W-:Y:S01]  /*04f0*/  FMUL.FTZ R8, R8, 0.16666667163372039795 ;  /* 0x3e2aaaab08087820 */ /* 0x000fe20000410000 */
[----:B------:R-:W-:Y:S01]  /*0500*/  F2FP.BF16.F32.PACK_AB R9, R0, R9 ;  /* 0x000000090009723e */ /* 0x000fe200000010ff */
[----:B------:R-:W-:-:S02]  /*0510*/  FMUL.FTZ R13, R12, 0.16666667163372039795 ;  /* 0x3e2aaaab0c0d7820 */ /* 0x000fc40000410000 */
[----:B------:R-:W-:Y:S02]  /*0520*/  F2FP.BF16.F32.PACK_AB R7, R7, R10 ;  /* 0x0000000a0707723e */ /* 0x000fe400000010ff */
[----:B------:R-:W-:Y:S01]  /*0530*/  F2FP.BF16.F32.PACK_AB R11, R8, R11 ;  /* 0x0000000b080b723e */ /* 0x000fe200000010ff */
[----:B------:R-:W-:Y:S01]  /*0540*/  STG.E desc[UR4][R2.64], R9 ;  /* 0x0000000902007986 */ /* 0x000fe2000c101904 */
[----:B------:R-:W-:-:S03]  /*0550*/  F2FP.BF16.F32.PACK_AB R13, R13, R6 ;  /* 0x000000060d0d723e */ /* 0x000fc600000010ff */
[----:B------:R-:W-:Y:S04]  /*0560*/  STG.E desc[UR4][R2.64+0x200], R7 ;  /* 0x0002000702007986 */ /* 0x000fe8000c101904 */
[----:B------:R-:W-:Y:S04]  /*0570*/  STG.E desc[UR4][R2.64+0x400], R11 ;  /* 0x0004000b02007986 */ /* 0x000fe8000c101904 */
[----:B------:R-:W-:Y:S01]  /*0580*/  STG.E desc[UR4][R2.64+0x600], R13 ;  /* 0x0006000d02007986 */ /* 0x000fe2000c101904 */
[----:B------:R-:W-:Y:S05]  /*0590*/  EXIT ;  /* 0x000000000000794d */ /* 0x000fea0003800000 */
.L_x_3931:
[----:B------:R-:W0:Y:S01]  /*05a0*/  S2R R6, SR_TID.X ;  /* 0x0000000000067919 */ /* 0x000e220000002100 */
[----:B------:R-:W-:Y:S02]  /*05b0*/  PRMT R14, RZ, 0x7610, R14 ;  /* 0x00007610ff0e7816 */ /* 0x000fe4000000000e */
[----:B0-----:R-:W-:Y:S01]  /*05c0*/  ISETP.GE.AND P5, PT, R6, R7, PT ;  /* 0x000000070600720c */ /* 0x001fe20003fa6270 */
[----:B------:R-:W-:-:S12]  /*05d0*/  IMAD.MOV.U32 R18, RZ, RZ, R6 ;  /* 0x000000ffff127224 */ /* 0x000fd800078e0006 */
[----:B------:R-:W-:Y:S02]  /*05e0*/  @!P5 IMAD.IADD R15, R9, 0x1, R18 ;  /* 0x00000001090fd824 */ /* 0x000fe400078e0212 */
[----:B------:R-:W-:-:S05]  /*05f0*/  @!P5 VIADD R18, R18, 0x80 ;  /* 0x000000801212d836 */ /* 0x000fca0000000000 */
[----:B------:R-:W-:-:S13]  /*0600*/  ISETP.GE.AND P6, PT, R18, R7, PT ;  /* 0x000000071200720c */ /* 0x000fda0003fc6270 */
[----:B------:R-:W-:Y:S01]  /*0610*/  @!P6 IMAD.IADD R27, R9, 0x1, R18 ;  /* 0x00000001091be824 */ /* 0x000fe200078e0212 */
[----:B------:R-:W0:Y:S01]  /*0620*/  @!P6 LDC.64 R4, c[0x0][0x238] ;  /* 0x00008e00ff04eb82 */ /* 0x000e220000000a00 */
[----:B------:R-:W-:-:S05]  /*0630*/  @!P6 VIADD R18, R18, 0x80 ;  /* 0x000000801212e836 */ /* 0x000fca0000000000 */
[----:B------:R-:W-:-:S13]  /*0640*/  ISETP.GE.AND P4, PT, R18, R7, PT ;  /* 0x000000071200720c */ /* 0x000fda0003f86270 */
[----:B------:R-:W-:Y:S01]  /*0650*/  @!P4 IMAD.IADD R29, R9, 0x1, R18 ;  /* 0x00000001091dc824 */ /* 0x000fe200078e0212 */
[----:B------:R-:W1:Y:S01]  /*0660*/  @!P4 LDC.64 R2, c[0x0][0x238] ;  /* 0x00008e00ff02cb82 */ /* 0x000e620000000a00 */
[----:B------:R-:W-:Y:S02]  /*0670*/  @!P4 VIADD R18, R18, 0x80 ;  /* 0x000000801212c836 */ /* 0x000fe40000000000 */
[----:B0-----:R-:W-:-:S03]  /*0680*/  @!P6 IMAD.WIDE.U32 R26, R27, 0x2, R4 ;  /* 0x000000021b1ae825 */ /* 0x001fc600078e0004 */
[C---:B------:R-:W-:Y:S02]  /*0690*/  ISETP.GE.AND P3, PT, R18.reuse, R7, PT ;  /* 0x000000071200720c */ /* 0x040fe40003f66270 */
[----:B------:R-:W5:Y:S11]  /*06a0*/  @!P6 LDG.E.U16 R14, desc[UR4][R26.64] ;  /* 0x000000041a0ee981 */ /* 0x000f76000c1e1500 */
[----:B------:R-:W-:Y:S01]  /*06b0*/  @!P3 IMAD.IADD R25, R9, 0x1, R18 ;  /* 0x000000010919b824 */ /* 0x000fe200078e0212 */
[----:B------:R-:W0:Y:S01]  /*06c0*/  @!P3 LDC.64 R16, c[0x0][0x238] ;  /* 0x00008e00ff10bb82 */ /* 0x000e220000000a00 */
[----:B------:R-:W-:-:S05]  /*06d0*/  @!P3 VIADD R18, R18, 0x80 ;  /* 0x000000801212b836 */ /* 0x000fca0000000000 */
[----:B------:R-:W-:-:S13]  /*06e0*/  ISETP.GE.AND P2, PT, R18, R7, PT ;  /* 0x000000071200720c */ /* 0x000fda0003f46270 */
[----:B------:R-:W2:Y:S01]  /*06f0*/  @!P2 LDC.64 R10, c[0x0][0x238] ;  /* 0x00008e00ff0aab82 */ /* 0x000ea20000000a00 */
[----:B------:R-:W-:Y:S02]  /*0700*/  @!P2 IMAD.IADD R23, R9, 0x1, R18 ;  /* 0x000000010917a824 */ /* 0x000fe400078e0212 */
[----:B------:R-:W-:-:S05]  /*0710*/  @!P2 VIADD R18, R18, 0x80 ;  /* 0x000000801212a836 */ /* 0x000fca0000000000 */
[----:B------:R-:W-:-:S13]  /*0720*/  ISETP.GE.AND P1, PT, R18, R7, PT ;  /* 0x000000071200720c */ /* 0x000fda0003f26270 */
[----:B------:R-:W-:Y:S01]  /*0730*/  @!P1 IMAD.IADD R21, R9, 0x1, R18 ;  /* 0x0000000109159824 */ /* 0x000fe200078e0212 */
[----:B------:R-:W3:Y:S01]  /*0740*/  @!P1 LDC.64 R12, c[0x0][0x238] ;  /* 0x00008e00ff0c9b82 */ /* 0x000ee20000000a00 */
[----:B------:R-:W-:Y:S02]  /*0750*/  @!P1 VIADD R18, R18, 0x80 ;  /* 0x0000008012129836 */ /* 0x000fe40000000000 */
[----:B--2---:R-:W-:-:S03]  /*0760*/  @!P2 IMAD.WIDE.U32 R10, R23, 0x2, R10 ;  /* 0x00000002170aa825 */ /* 0x004fc600078e000a */
[C---:B------:R-:W-:Y:S02]  /*0770*/  ISETP.GE.AND P0, PT, R18.reuse, R7, PT ;  /* 0x000000071200720c */ /* 0x040fe40003f06270 */
[----:B------:R-:W2:Y:S11]  /*0780*/  @!P5 LDC.64 R22, c[0x0][0x238] ;  /* 0x00008e00ff16db82 */ /* 0x000eb60000000a00 */
[----:B------:R-:W-:Y:S01]  /*0790*/  @!P0 IMAD.IADD R19, R9, 0x1, R18 ;  /* 0x0000000109138824 */ /* 0x000fe200078e0212 */
[----:B------:R-:W4:Y:S01]  /*07a0*/  @!P0 LDC.64 R4, c[0x0][0x238] ;  /* 0x00008e00ff048b82 */ /* 0x000f220000000a00 */
[----:B------:R-:W-:-:S02]  /*07b0*/  @!P0 VIADD R18, R18, 0x80 ;  /* 0x0000008012128836 */ /* 0x000fc40000000000 */
[----:B--2---:R-:W-:Y:S01]  /*07c0*/  @!P5 IMAD.WIDE.U32 R22, R15, 0x2, R22 ;  /* 0x000000020f16d825 */ /* 0x004fe200078e0016 */
[----:B------:R-:W-:-:S06]  /*07d0*/  PRMT R15, RZ, 0x7610, R15 ;  /* 0x00007610ff0f7816 */ /* 0x000fcc000000000f */
[----:B------:R-:W5:Y:S01]  /*07e0*/  @!P5 LDG.E.U16 R15, desc[UR4][R22.64] ;  /* 0x00000004160fd981 */ /* 0x000f62000c1e1500 */
[----:B------:R-:W-:Y:S01]  /*07f0*/  ISETP.GE.AND P6, PT, R18, R7, PT ;  /* 0x000000071200720c */ /* 0x000fe20003fc6270 */
[----:B-1----:R-:W-:Y:S01]  /*0800*/  @!P4 IMAD.WIDE.U32 R28, R29, 0x2, R2 ;  /* 0x000000021d1cc825 */ /* 0x002fe200078e0002 */
[----:B------:R-:W-:-:S11]  /*0810*/  PRMT R8, RZ, 0x7610, R8 ;  /* 0x00007610ff087816 */ /* 0x000fd60000000008 */
[----:B------:R-:W1:Y:S01]  /*0820*/  @!P6 LDC.64 R2, c[0x0][0x238] ;  /* 0x00008e00ff02eb82 */ /* 0x000e620000000a00 */
[----:B0-----:R-:W-:-:S05]  /*0830*/  @!P3 IMAD.WIDE.U32 R16, R25, 0x2, R16 ;  /* 0x000000021910b825 */ /* 0x001fca00078e0010 */
[----:B------:R0:W5:Y:S01]  /*0840*/  @!P3 LDG.E.U16 R8, desc[UR4][R16.64] ;  /* 0x000000041008b981 */ /* 0x000162000c1e1500 */
[--C-:B------:R-:W-:Y:S01]  /*0850*/  @!P6 IMAD.IADD R25, R9, 0x1, R18.reuse ;  /* 0x000000010919e824 */ /* 0x100fe200078e0212 */
[----:B------:R-:W-:Y:S01]  /*0860*/  PRMT R18, RZ, 0x7610, R18 ;  /* 0x00007610ff127816 */ /* 0x000fe20000000012 */
[----:B---3--:R-:W-:Y:S01]  /*0870*/  @!P1 IMAD.WIDE.U32 R12, R21, 0x2, R12 ;  /* 0x00000002150c9825 */ /* 0x008fe200078e000c */
[----:B0-----:R-:W0:Y:S03]  /*0880*/  @!P5 LDC.64 R16, c[0x0][0x230] ;  /* 0x00008c00ff10db82 */ /* 0x001e260000000a00 */
[----:B----4-:R-:W-:Y:S01]  /*0890*/  @!P0 IMAD.WIDE.U32 R4, R19, 0x2, R4 ;  /* 0x0000000213048825 */ /* 0x010fe200078e0004 */
[----:B------:R-:W-:Y:S02]  /*08a0*/  PRMT R20, RZ, 0x7610, R20 ;  /* 0x00007610ff147816 */ /* 0x000fe40000000014 */
[----:B------:R-:W-:-:S02]  /*08b0*/  PRMT R21, RZ, 0x7610, R21 ;  /* 0x00007610ff157816 */ /* 0x000fc40000000015 */
[----:B------:R-:W-:Y:S01]  /*08c0*/  PRMT R19, RZ, 0x7610, R19 ;  /* 0x00007610ff137816 */ /* 0x000fe20000000013 */
[----:B-1----:R-:W-:Y:S01]  /*08d0*/  @!P6 IMAD.WIDE.U32 R2, R25, 0x2, R2 ;  /* 0x000000021902e825 */ /* 0x002fe200078e0002 */
[----:B------:R-:W-:Y:S01]  /*08e0*/  PRMT R0, RZ, 0x7610, R0 ;  /* 0x00007610ff007816 */ /* 0x000fe20000000000 */
[----:B------:R1:W5:Y:S02]  /*08f0*/  @!P2 LDG.E.U16 R20, desc[UR4][R10.64] ;  /* 0x000000040a14a981 */ /* 0x000364000c1e1500 */
[C---:B------:R-:W-:Y:S02]  /*0900*/  VIADD R24, R6.reuse, 0x80 ;  /* 0x0000008006187836 */ /* 0x040fe40000000000 */
[----:B------:R2:W5:Y:S01]  /*0910*/  @!P6 LDG.E.U16 R18, desc[UR4][R2.64] ;  /* 0x000000040212e981 */ /* 0x000562000c1e1500 */
[----:B------:R-:W-:Y:S03]  /*0920*/  BSSY B0, `(.L_x_3932) ;  /* 0x0000019000007945 */ /* 0x000fe60003800000 */
[----:B------:R3:W5:Y:S01]  /*0930*/  @!P1 LDG.E.U16 R21, desc[UR4][R12.64] ;  /* 0x000000040c159981 */ /* 0x000762000c1e1500 */
[----:B-1----:R-:W-:-:S03]  /*0940*/  VIADD R10, R6, 0x100 ;  /* 0x00000100060a7836 */ /* 0x002fc60000000000 */
[----:B------:R1:W5:Y:S01]  /*0950*/  @!P0 LDG.E.U16 R19, desc[UR4][R4.64] ;  /* 0x0000000404138981 */ /* 0x000362000c1e1500 */
[----:B--2---:R-:W-:-:S03]  /*0960*/  VIADD R2, R6, 0x200 ;  /* 0x0000020006027836 */ /* 0x004fc60000000000 */
[----:B------:R2:W5:Y:S01]  /*0970*/  @!P4 LDG.E.U16 R0, desc[UR4][R28.64] ;  /* 0x000000041c00c981 */ /* 0x000562000c1e1500 */
[C---:B---3--:R-:W-:Y:S02]  /*0980*/  VIADD R12, R6.reuse, 0x280 ;  /* 0x00000280060c7836 */ /* 0x048fe40000000000 */
[----:B-1----:R-:W-:Y:S01]  /*0990*/  VIADD R4, R6, 0x180 ;  /* 0x0000018006047836 */ /* 0x002fe20000000000 */
[-C--:B------:R-:W-:Y:S01]  /*09a0*/  ISETP.GE.AND P2, PT, R2, R7.reuse, PT ;  /* 0x000000070200720c */ /* 0x080fe20003f46270 */
[----:B------:R-:W-:Y:S01]  /*09b0*/  VIADD R2, R6, 0x300 ;  /* 0x0000030006027836 */ /* 0x000fe20000000000 */
[-C--:B------:R-:W-:Y:S02]  /*09c0*/  ISETP.GE.AND P6, PT, R24, R7.reuse, PT ;  /* 0x000000071800720c */ /* 0x080fe40003fc6270 */
[-C--:B------:R-:W-:Y:S02]  /*09d0*/  ISETP.GE.AND P4, PT, R10, R7.reuse, PT ;  /* 0x000000070a00720c */ /* 0x080fe40003f86270 */
[----:B------:R-:W-:-:S02]  /*09e0*/  ISETP.GE.AND P3, PT, R4, R7, PT ;  /* 0x000000070400720c */ /* 0x000fc40003f66270 */
[----:B------:R-:W-:Y:S01]  /*09f0*/  ISETP.GE.AND P1, PT, R12, R7, PT ;  /* 0x000000070c00720c */ /* 0x000fe20003f26270 */
[----:B0-2---:R-:W-:-:S12]  /*0a00*/  @P5 BRA `(.L_x_3933) ;  /* 0x0000000000285947 */ /* 0x005fd80003800000 */
        /* <DEDUP_REMOVED lines=10> */
.L_x_3933:
[----:B------:R-:W-:Y:S05]  /*0ab0*/  BSYNC B0 ;  /* 0x0000000000007941 */ /* 0x000fea0003800000 */
.L_x_3932:
[----:B------:R-:W-:Y:S01]  /*0ac0*/  BSSY B0, `(.L_x_3934) ;  /* 0x000000e000007945 */ /* 0x000fe20003800000 */
[----:B------:R-:W-:Y:S01]  /*0ad0*/  ISETP.GE.AND P0, PT, R2, R7, PT ;  /* 0x000000070200720c */ /* 0x000fe20003f06270 */
[----:B------:R-:W-:Y:S02]  /*0ae0*/  VIADD R2, R6, 0x380 ;  /* 0x0000038006027836 */ /* 0x000fe40000000000 */
        /* <DEDUP_REMOVED lines=11> */
.L_x_3935:
[----:B------:R-:W-:Y:S05]  /*0ba0*/  BSYNC B0 ;  /* 0x0000000000007941 */ /* 0x000fea0003800000 */
.L_x_3934:
[----:B------:R-:W-:Y:S01]  /*0bb0*/  @!P5 IMAD.IADD R3, R9, 0x1, R6 ;  /* 0x000000010903d824 */ /* 0x000fe200078e0206 */
[----:B------:R-:W-:Y:S01]  /*0bc0*/  BSSY B0, `(.L_x_3936) ;  /* 0x000000e000007945 */ /* 0x000fe20003800000 */
[----:B------:R-:W-:Y:S02]  /*0bd0*/  ISETP.GE.AND P6, PT, R2, R7, PT ;  /* 0x000000070200720c */ /* 0x000fe40003fc6270 */
[----:B------:R-:W-:Y:S01]  /*0be0*/  @!P5 IMAD.WIDE.U32 R2, R3, 0x2, R16 ;  /* 0x000000020302d825 */ /* 0x000fe200078e0010 */
        /* <DEDUP_REMOVED lines=11> */
.L_x_3937:
[----:B------:R-:W-:Y:S05]  /*0ca0*/  BSYNC B0 ;  /* 0x0000000000007941 */ /* 0x000fea0003800000 */
.L_x_3936:
        /* <DEDUP_REMOVED lines=12> */
.L_x_3939:
[----:B------:R-:W-:Y:S05]  /*0d70*/  BSYNC B0 ;  /* 0x0000000000007941 */ /* 0x000fea0003800000 */
.L_x_3938:
        /* <DEDUP_REMOVED lines=12> */
.L_x_3941:
[----:B------:R-:W-:Y:S05]  /*0e40*/  BSYNC B0 ;  /* 0x0000000000007941 */ /* 0x000fea0003800000 */
.L_x_3940:
        /* <DEDUP_REMOVED lines=12> */
.L_x_3943:
[----:B------:R-:W-:Y:S05]  /*0f10*/  BSYNC B0 ;  /* 0x0000000000007941 */ /* 0x000fea0003800000 */
.L_x_3942:
        /* <DEDUP_REMOVED lines=12> */
.L_x_3945:
[----:B------:R-:W-:Y:S05]  /*0fe0*/  BSYNC B0 ;  /* 0x0000000000007941 */ /* 0x000fea0003800000 */
.L_x_3944:
        /* <DEDUP_REMOVED lines=12> */
.L_x_3947:
[----:B------:R-:W-:Y:S05]  /*10b0*/  BSYNC B0 ;  /* 0x0000000000007941 */ /* 0x000fea0003800000 */
.L_x_3946:
[----:B------:R0:W-:Y:S01]  /*10c0*/  @!P5 STG.E.U16 desc[UR4][R2.64], R10 ;  /* 0x0000000a0200d986 */ /* 0x0001e2000c101504 */
[----:B------:R-:W-:Y:S01]  /*10d0*/  @!P5 VIADD R6, R6, 0x80 ;  /* 0x000000800606d836 */ /* 0x000fe20000000000 */
[----:B------:R-:W-:Y:S04]  /*10e0*/  BSSY B0, `(.L_x_3948) ;  /* 0x000002d000007945 */ /* 0x000fe80003800000 */
[----:B------:R-:W-:Y:S01]  /*10f0*/  BSSY B1, `(.L_x_3949) ;  /* 0x0000025000017945 */ /* 0x000fe20003800000 */
[----:B------:R-:W-:-:S13]  /*1100*/  ISETP.GE.AND P0, PT, R6, R7, PT ;  /* 0x000000070600720c */ /* 0x000fda0003f06270 */
[----:B0-----:R-:W-:Y:S05]  /*1110*/  @P0 BRA `(.L_x_3950) ;  /* 0x0000000000300947 */ /* 0x001fea0003800000 */
[----:B------:R-:W0:Y:S01]  /*1120*/  LDC.64 R2, c[0x0][0x230] ;  /* 0x00008c00ff027b82 */ /* 0x000e220000000a00 */
[----:B-----5:R-:W-:Y:S02]  /*1130*/  IMAD.IADD R15, R9, 0x1, R6 ;  /* 0x00000001090f7824 */ /* 0x020fe400078e0206 */
        /* <DEDUP_REMOVED lines=10> */
.L_x_3950:
[----:B------:R-:W-:-:S13]  /*11e0*/  ISETP.GE.AND P0, PT, R6, R7, PT ;  /* 0x000000070600720c */ /* 0x000fda0003f06270 */
[----:B------:R-:W-:Y:S05]  /*11f0*/  @P0 BRA `(.L_x_3952) ;  /* 0x0000000000300947 */ /* 0x000fea0003800000 */
[----:B0-----:R-:W0:Y:S01]  /*1200*/  LDC.64 R2, c[0x0][0x230] ;  /* 0x00008c00ff027b82 */ /* 0x001e220000000a00 */
[----:B------:R-:W-:Y:S02]  /*1210*/  IMAD.IADD R11, R9, 0x1, R6 ;  /* 0x00000001090b7824 */ /* 0x000fe400078e0206 */
[----:B------:R-:W-:Y:S02]  /*1220*/  VIADD R6, R6, 0x80 ;  /* 0x0000008006067836 */ /* 0x000fe40000000000 */
[----:B0-----:R-:W-:-:S05]  /*1230*/  IMAD.WIDE.U32 R2, R11, 0x2, R2 ;  /* 0x000000020b027825 */ /* 0x001fca00078e0002 */
[----:B------:R1:W-:Y:S02]  /*1240*/  STG.E.U16 desc[UR4][R2.64], R13 ;  /* 0x0000000d02007986 */ /* 0x0003e4000c101504 */
.L_x_3951:
[----:B------:R-:W-:-:S13]  /*1250*/  ISETP.GE.AND P0, PT, R6, R7, PT ;  /* 0x000000070600720c */ /* 0x000fda0003f06270 */
[----:B------:R-:W-:Y:S05]  /*1260*/  @P0 BRA `(.L_x_3953) ;  /* 0x0000000000340947 */ /* 0x000fea0003800000 */
[----:B01----:R-:W0:Y:S01]  /*1270*/  LDC.64 R2, c[0x0][0x230] ;  /* 0x00008c00ff027b82 */ /* 0x003e220000000a00 */
[----:B------:R-:W-:Y:S02]  /*1280*/  IMAD.IADD R11, R9, 0x1, R6 ;  /* 0x00000001090b7824 */ /* 0x000fe400078e0206 */
[----:B------:R-:W-:Y:S02]  /*1290*/  VIADD R6, R6, 0x80 ;  /* 0x0000008006067836 */ /* 0x000fe40000000000 */
[----:B0-----:R-:W-:-:S05]  /*12a0*/  IMAD.WIDE.U32 R2, R11, 0x2, R2 ;  /* 0x000000020b027825 */ /* 0x001fca00078e0002 */
[----:B------:R1:W-:Y:S02]  /*12b0*/  STG.E.U16 desc[UR4][R2.64], R4 ;  /* 0x0000000402007986 */ /* 0x0003e4000c101504 */
.L_x_3952:
[----:B------:R-:W-:-:S13]  /*12c0*/  ISETP.GE.AND P0, PT, R6, R7, PT ;  /* 0x000000070600720c */ /* 0x000fda0003f06270 */
[----:B------:R-:W-:Y:S05]  /*12d0*/  @P0 BREAK B1 ;  /* 0x0000000000010942 */ /* 0x000fea0003800000 */
[----:B------:R-:W-:Y:S05]  /*12e0*/  @P0 BRA `(.L_x_3954) ;  /* 0x0000000000300947 */ /* 0x000fea0003800000 */
[----:B01----:R-:W0:Y:S01]  /*12f0*/  LDC.64 R2, c[0x0][0x230] ;  /* 0x00008c00ff027b82 */ /* 0x003e220000000a00 */
[----:B------:R-:W-:Y:S02]  /*1300*/  IMAD.IADD R11, R9, 0x1, R6 ;  /* 0x00000001090b7824 */ /* 0x000fe400078e0206 */
[----:B------:R-:W-:Y:S02]  /*1310*/  VIADD R6, R6, 0x80 ;  /* 0x0000008006067836 */ /* 0x000fe40000000000 */
[----:B0-----:R-:W-:-:S05]  /*1320*/  IMAD.WIDE.U32 R2, R11, 0x2, R2 ;  /* 0x000000020b027825 */ /* 0x001fca00078e0002 */
[----:B-----5:R2:W-:Y:S02]  /*1330*/  STG.E.U16 desc[UR4][R2.64], R0 ;  /* 0x0000000002007986 */ /* 0x0205e4000c101504 */
.L_x_3953:
[----:B------:R-:W-:Y:S05]  /*1340*/  BSYNC B1 ;  /* 0x0000000000017941 */ /* 0x000fea0003800000 */
.L_x_3949:
[----:B------:R-:W-:-:S13]  /*1350*/  ISETP.GE.AND P0, PT, R6, R7, PT ;  /* 0x000000070600720c */ /* 0x000fda0003f06270 */
[----:B012---:R-:W0:Y:S01]  /*1360*/  @!P0 LDC.64 R2, c[0x0][0x230] ;  /* 0x00008c00ff028b82 */ /* 0x007e220000000a00 */
[----:B------:R-:W-:Y:S02]  /*1370*/  @!P0 IMAD.IADD R11, R9, 0x1, R6 ;  /* 0x00000001090b8824 */ /* 0x000fe400078e0206 */
[----:B------:R-:W-:Y:S02]  /*1380*/  @!P0 VIADD R6, R6, 0x80 ;  /* 0x0000008006068836 */ /* 0x000fe40000000000 */
[----:B0-----:R-:W-:-:S05]  /*1390*/  @!P0 IMAD.WIDE.U32 R2, R11, 0x2, R2 ;  /* 0x000000020b028825 */ /* 0x001fca00078e0002 */
[----:B-----5:R2:W-:Y:S02]  /*13a0*/  @!P0 STG.E.U16 desc[UR4][R2.64], R8 ;  /* 0x0000000802008986 */ /* 0x0205e4000c101504 */
.L_x_3954:
[----:B------:R-:W-:Y:S05]  /*13b0*/  BSYNC B0 ;  /* 0x0000000000007941 */ /* 0x000fea0003800000 */
.L_x_3948:
[----:B------:R-:W-:Y:S05]  /*13c0*/  WARPSYNC.ALL ;  /* 0x0000000000007948 */ /* 0x000fea0003800000 */
[----:B------:R-:W-:-:S13]  /*13d0*/  ISETP.GE.AND P0, PT, R6, R7, PT ;  /* 0x000000070600720c */ /* 0x000fda0003f06270 */
[----:B------:R-:W-:Y:S05]  /*13e0*/  @P0 EXIT ;  /* 0x000000000000094d */ /* 0x000fea0003800000 */
[----:B012---:R-:W0:Y:S01]  /*13f0*/  LDC.64 R2, c[0x0][0x230] ;  /* 0x00008c00ff027b82 */ /* 0x007e220000000a00 */
[----:B------:R-:W-:-:S04]  /*1400*/  IMAD.IADD R9, R9, 0x1, R6 ;  /* 0x0000000109097824 */ /* 0x000fc800078e0206 */
[----:B0-----:R-:W-:-:S05]  /*1410*/  IMAD.WIDE.U32 R2, R9, 0x2, R2 ;  /* 0x0000000209027825 */ /* 0x001fca00078e0002 */
[----:B------:R-:W-:Y:S01]  /*1420*/  STG.E.U16 desc[UR4][R2.64], R5 ;  /* 0x0000000502007986 */ /* 0x000fe2000c101504 */
[----:B------:R-:W-:Y:S05]  /*1430*/  EXIT ;  /* 0x000000000000794d */ /* 0x000fea0003800000 */
.L_x_3955:
        /* <DEDUP_REMOVED lines=12> */
.L_x_5846:


//--------------------- .text._ZN2at6native29vectorized_elementwise_kernelILi4EZZZNS0_68_GLOBAL__N__08176361_30_ActivationHardsigmoidKernel_cu_f5210f67_354618hardsigmoid_kernelERNS_18TensorIteratorBaseEENKUlvE_clEvENKUlvE2_clEvEUlN3c108BFloat16EE_St5arrayIPcLm2EEEEviT0_T1_ --------------------------
	.section	.text._ZN2at6native29vectorized_elementwise_kernelILi4EZZZNS0_68_GLOBAL__N__08176361_30_ActivationHardsigmoidKernel_cu_f5210f67_354618hardsigmoid_kernelERNS_18TensorIteratorBaseEENKUlvE_clEvENKUlvE2_clEvEUlN3c108BFloat16EE_St5arrayIPcLm2EEEEviT0_T1_,"ax",@progbits
	.align	128
        .global         _ZN2at6native29vectorized_elementwise_kernelILi4EZZZNS0_68_GLOBAL__N__08176361_30_ActivationHardsigmoidKernel_cu_f5210f67_354618hardsigmoid_kernelERNS_18TensorIteratorBaseEENKUlvE_clEvENKUlvE2_clEvEUlN3c108BFloat16EE_St5arrayIPcLm2EEEEviT0_T1_
        .type           _ZN2at6native29vectorized_elementwise_kernelILi4EZZZNS0_68_GLOBAL__N__08176361_30_ActivationHardsigmoidKernel_cu_f5210f67_354618hardsigmoid_kernelERNS_18TensorIteratorBaseEENKUlvE_clEvENKUlvE2_clEvEUlN3c108BFloat16EE_St5arrayIPcLm2EEEEviT0_T1_,@function
        .size           _ZN2at6native29vectorized_elementwise_kernelILi4EZZZNS0_68_GLOBAL__N__08176361_30_ActivationHardsigmoidKernel_cu_f5210f67_354618hardsigmoid_kernelERNS_18TensorIteratorBaseEENKUlvE_clEvENKUlvE2_clEvEUlN3c108BFloat16EE_St5arrayIPcLm2EEEEviT0_T1_,(.L_x_5847 - _ZN2at6native29vectorized_elementwise_kernelILi4EZZZNS0_68_GLOBAL__N__08176361_30_ActivationHardsigmoidKernel_cu_f5210f67_354618hardsigmoid_kernelERNS_18TensorIteratorBaseEENKUlvE_clEvENKUlvE2_clEvEUlN3c108BFloat16EE_St5arrayIPcLm2EEEEviT0_T1_)
        .other          _ZN2at6native29vectorized_elementwise_kernelILi4EZZZNS0_68_GLOBAL__N__08176361_30_ActivationHardsigmoidKernel_cu_f5210f67_354618hardsigmoid_kernelERNS_18TensorIteratorBaseEENKUlvE_clEvENKUlvE2_clEvEUlN3c108BFloat16EE_St5arrayIPcLm2EEEEviT0_T1_,@"STO_CUDA_ENTRY STV_DEFAULT"
_ZN2at6native29vectorized_elementwise_kernelILi4EZZZNS0_68_GLOBAL__N__08176361_30_ActivationHardsigmoidKernel_cu_f5210f67_354618hardsigmoid_kernelERNS_18TensorIteratorBaseEENKUlvE_clEvENKUlvE2_clEvEUlN3c108BFloat16EE_St5arrayIPcLm2EEEEviT0_T1_:
.text._ZN2at6native29vectorized_elementwise_kernelILi4EZZZNS0_68_GLOBAL__N__08176361_30_ActivationHardsigmoidKernel_cu_f5210f67_354618hardsigmoid_kernelERNS_18TensorIteratorBaseEENKUlvE_clEvENKUlvE2_clEvEUlN3c108BFloat16EE_St5arrayIPcLm2EEEEviT0_T1_:
        /* <DEDUP_REMOVED lines=15> */
[----:B------:R-:W2:Y:S04]  /*00f0*/  LDG.E.64 R10, desc[UR4][R6.64] ;  /* 0x00000004060a7981 */ /* 0x000ea8000c1e1b00 */
[----:B------:R-:W3:Y:S01]  /*0100*/  LDG.E.64 R12, desc[UR4][R6.64+0x400] ;  /* 0x00040004060c7981 */ /* 0x000ee2000c1e1b00 */
[----:B0-----:R-:W-:-:S04]  /*0110*/  IMAD.WIDE.U32 R2, R9, 0x2, R2 ;  /* 0x0000000209027825 */ /* 0x001fc800078e0002 */
[----:B------:R-:W-:Y:S01]  /*0120*/  IMAD.WIDE R2, R5, 0x8, R2 ;  /* 0x0000000805027825 */ /* 0x000fe200078e0202 */
[----:B--2---:R-:W-:-:S03]  /*0130*/  PRMT R0, R10, 0x7632, R0 ;  /* 0x000076320a007816 */ /* 0x004fc60000000000 */
[----:B------:R-:W-:Y:S01]  /*0140*/  IMAD.U32 R10, R10, 0x10000, RZ ;  /* 0x000100000a0a7824 */ /* 0x000fe200078e00ff */
[C---:B------:R-:W-:Y:S01]  /*0150*/  PRMT R4, R11.reuse, 0x7632, R4 ;  /* 0x000076320b047816 */ /* 0x040fe20000000004 */
[----:B------:R-:W-:Y:S01]  /*0160*/  IMAD.U32 R11, R11, 0x10000, RZ ;  /* 0x000100000b0b7824 */ /* 0x000fe200078e00ff */
[C---:B---3--:R-:W-:Y:S01]  /*0170*/  PRMT R8, R12.reuse, 0x7632, R8 ;  /* 0x000076320c087816 */ /* 0x048fe20000000008 */
[----:B------:R-:W-:Y:S01]  /*0180*/  IMAD.U32 R12, R12, 0x10000, RZ ;  /* 0x000100000c0c7824 */ /* 0x000fe200078e00ff */
[----:B------:R-:W-:Y:S01]  /*0190*/  PRMT R9, R13, 0x7632, R9 ;  /* 0x000076320d097816 */ /* 0x000fe20000000009 */
[----:B------:R-:W-:Y:S02]  /*01a0*/  IMAD.U32 R0, R0, 0x10000, RZ ;  /* 0x0001000000007824 */ /* 0x000fe400078e00ff */
[----:B------:R-:W-:Y:S01]  /*01b0*/  FADD.FTZ R10, R10, 3 ;  /* 0x404000000a0a7421 */ /* 0x000fe20000010000 */
[----:B------:R-:W-:Y:S02]  /*01c0*/  IMAD.U32 R4, R4, 0x10000, RZ ;  /* 0x0001000004047824 */ /* 0x000fe400078e00ff */
[----:B------:R-:W-:Y:S01]  /*01d0*/  FADD.FTZ R11, R11, 3 ;  /* 0x404000000b0b7421 */ /* 0x000fe20000010000 */
[----:B------:R-:W-:Y:S01]  /*01e0*/  FADD.FTZ R12, R12, 3 ;  /* 0x404000000c0c7421 */ /* 0x000fe20000010000 */
[----:B------:R-:W-:-:S02]  /*01f0*/  IMAD.U32 R13, R13, 0x10000, RZ ;  /* 0x000100000d0d7824 */ /* 0x000fc400078e00ff */
[----:B------:R-:W-:Y:S01]  /*0200*/  FADD.FTZ R0, R0, 3 ;  /* 0x4040000000007421 */ /* 0x000fe20000010000 */
[----:B------:R-:W-:Y:S02]  /*0210*/  IMAD.U32 R8, R8, 0x10000, RZ ;  /* 0x0001000008087824 */ /* 0x000fe400078e00ff */
[----:B------:R-:W-:Y:S01]  /*0220*/  FADD.FTZ R4, R4, 3 ;  /* 0x4040000004047421 */ /* 0x000fe20000010000 */
[----:B------:R-:W-:Y:S02]  /*0230*/  IMAD.U32 R9, R9, 0x10000, RZ ;  /* 0x0001000009097824 */ /* 0x000fe400078e00ff */
        /* <DEDUP_REMOVED lines=8> */
[----:B------:R-:W-:Y:S02]  /*02c0*/  FSEL R10, R10, UR6, P0 ;  /* 0x000000060a0a7c08 */ /* 0x000fe40008000000 */
[----:B------:R-:W-:Y:S02]  /*02d0*/  FSEL R11, R11, UR6, P1 ;  /* 0x000000060b0b7c08 */ /* 0x000fe40008800000 */
[----:B------:R-:W-:Y:S02]  /*02e0*/  FSEL R12, R12, UR6, P4 ;  /* 0x000000060c0c7c08 */ /* 0x000fe4000a000000 */
[----:B------:R-:W-:-:S02]  /*02f0*/  FSETP.GEU.FTZ.AND P5, PT, R13, UR6, PT ;  /* 0x000000060d007c0b */ /* 0x000fc4000bfbe000 */
[----:B------:R-:W-:Y:S02]  /*0300*/  FSETP.GEU.FTZ.AND P4, PT, R8, UR6, PT ;  /* 0x0000000608007c0b */ /* 0x000fe4000bf9e000 */
[----:B------:R-:W-:Y:S02]  /*0310*/  FSETP.GEU.FTZ.AND P0, PT, R9, UR6, PT ;  /* 0x0000000609007c0b */ /* 0x000fe4000bf1e000 */
[----:B------:R-:W-:Y:S02]  /*0320*/  FSEL R0, R0, UR6, P2 ;  /* 0x0000000600007c08 */ /* 0x000fe40009000000 */
[----:B------:R-:W-:Y:S02]  /*0330*/  FSEL R4, R4, UR6, P3 ;  /* 0x0000000604047c08 */ /* 0x000fe40009800000 */
[----:B------:R-:W-:Y:S02]  /*0340*/  FSETP.GT.FTZ.AND P1, PT, R10, UR7, PT ;  /* 0x000000070a007c0b */ /* 0x000fe4000bf34000 */
[----:B------:R-:W-:-:S02]  /*0350*/  FSETP.GT.FTZ.AND P2, PT, R11, UR7, PT ;  /* 0x000000070b007c0b */ /* 0x000fc4000bf54000 */
[----:B------:R-:W-:Y:S02]  /*0360*/  FSETP.GT.FTZ.AND P3, PT, R12, UR7, PT ;  /* 0x000000070c007c0b */ /* 0x000fe4000bf74000 */
[----:B------:R-:W-:Y:S02]  /*0370*/  FSEL R13, R13, UR6, P5 ;  /* 0x000000060d0d7c08 */ /* 0x000fe4000a800000 */
[----:B------:R-:W-:Y:S02]  /*0380*/  FSEL R8, R8, UR6, P4 ;  /* 0x0000000608087c08 */ /* 0x000fe4000a000000 */
[----:B------:R-:W-:Y:S02]  /*0390*/  FSEL R9, R9, UR6, P0 ;  /* 0x0000000609097c08 */ /* 0x000fe40008000000 */
[----:B------:R-:W-:Y:S02]  /*03a0*/  FSEL R10, R10, UR7, !P1 ;  /* 0x000000070a0a7c08 */ /* 0x000fe4000c800000 */
[----:B------:R-:W-:-:S02]  /*03b0*/  FSEL R11, R11, UR7, !P2 ;  /* 0x000000070b0b7c08 */ /* 0x000fc4000d000000 */
[----:B------:R-:W-:Y:S01]  /*03c0*/  FSEL R12, R12, UR7, !P3 ;  /* 0x000000070c0c7c08 */ /* 0x000fe2000d800000 */
[----:B------:R-:W-:Y:S01]  /*03d0*/  FMUL.FTZ R10, R10, 0.16666667163372039795 ;  /* 0x3e2aaaab0a0a7820 */ /* 0x000fe20000410000 */
[----:B------:R-:W-:Y:S01]  /*03e0*/  FSETP.GT.FTZ.AND P4, PT, R13, UR7, PT ;  /* 0x000000070d007c0b */ /* 0x000fe2000bf94000 */
[----:B------:R-:W-:Y:S01]  /*03f0*/  FMUL.FTZ R11, R11, 0.16666667163372039795 ;  /* 0x3e2aaaab0b0b7820 */ /* 0x000fe20000410000 */
[----:B------:R-:W-:Y:S01]  /*0400*/  FSETP.GT.FTZ.AND P0, PT, R0, UR7, PT ;  /* 0x0000000700007c0b */ /* 0x000fe2000bf14000 */
[----:B------:R-:W-:Y:S01]  /*0410*/  FMUL.FTZ R12, R12, 0.16666667163372039795 ;  /* 0x3e2aaaab0c0c7820 */ /* 0x000fe20000410000 */
[----:B------:R-:W-:Y:S02]  /*0420*/  FSETP.GT.FTZ.AND P1, PT, R4, UR7, PT ;  /* 0x0000000704007c0b */ /* 0x000fe4000bf34000 */
[----:B------:R-:W-:Y:S02]  /*0430*/  FSETP.GT.FTZ.AND P2, PT, R8, UR7, PT ;  /* 0x0000000708007c0b */ /* 0x000fe4000bf54000 */
[----:B------:R-:W-:-:S02]  /*0440*/  FSETP.GT.FTZ.AND P3, PT, R9, UR7, PT ;  /* 0x0000000709007c0b */ /* 0x000fc4000bf74000 */
[----:B------:R-:W-:Y:S02]  /*0450*/  FSEL R13, R13, UR7, !P4 ;  /* 0x000000070d0d7c08 */ /* 0x000fe4000e000000 */
[----:B------:R-:W-:Y:S02]  /*0460*/  FSEL R0, R0, UR7, !P0 ;  /* 0x0000000700007c08 */ /* 0x000fe4000c000000 */
[----:B------:R-:W-:Y:S01]  /*0470*/  FSEL R4, R4, UR7, !P1 ;  /* 0x0000000704047c08 */ /* 0x000fe2000c800000 */
[----:B------:R-:W-:Y:S01]  /*0480*/  FMUL.FTZ R13, R13, 0.16666667163372039795 ;  /* 0x3e2aaaab0d0d7820 */ /* 0x000fe20000410000 */
[----:B------:R-:W-:Y:S01]  /*0490*/  FSEL R8, R8, UR7, !P2 ;  /* 0x0000000708087c08 */ /* 0x000fe2000d000000 */
[----:B------:R-:W-:Y:S01]  /*04a0*/  FMUL.FTZ R7, R0, 0.16666667163372039795 ;  /* 0x3e2aaaab00077820 */ /* 0x000fe20000410000 */
[----:B------:R-:W-:Y:S01]  /*04b0*/  FSEL R6, R9, UR7, !P3 ;  /* 0x0000000709067c08 */ /* 0x000fe2000d800000 */
[----:B------:R-:W-:Y:S02]  /*04c0*/  FMUL.FTZ R4, R4, 0.16666667163372039795 ;  /* 0x3e2aaaab04047820 */ /* 0x000fe40000410000 */
[----:B------:R-:W-:Y:S01]  /*04d0*/  FMUL.FTZ R9, R8, 0.16666667163372039795 ;  /* 0x3e2aaaab08097820 */ /* 0x000fe20000410000 */
[----:B------:R-:W-:Y:S01]  /*04e0*/  F2FP.BF16.F32.PACK_AB R10, R7, R10 ;  /* 0x0000000a070a723e */ /* 0x000fe200000010ff */
[----:B------:R-:W-:Y:S01]  /*04f0*/  FMUL.FTZ R6, R6, 0.16666667163372039795 ;  /* 0x3e2aaaab06067820 */ /* 0x000fe20000410000 */
[----:B------:R-:W-:-:S02]  /*0500*/  F2FP.BF16.F32.PACK_AB R11, R4, R11 ;  /* 0x0000000b040b723e */ /* 0x000fc400000010ff */
[----:B------:R-:W-:Y:S02]  /*0510*/  F2FP.BF16.F32.PACK_AB R12, R9, R12 ;  /* 0x0000000c090c723e */ /* 0x000fe400000010ff */
[----:B------:R-:W-:Y:S01]  /*0520*/  F2FP.BF16.F32.PACK_AB R13, R6, R13 ;  /* 0x0000000d060d723e */ /* 0x000fe200000010ff */
[----:B------:R-:W-:Y:S04]  /*0530*/  STG.E.64 desc[UR4][R2.64], R10 ;  /* 0x0000000a02007986 */ /* 0x000fe8000c101b04 */
[----:B------:R-:W-:Y:S01]  /*0540*/  STG.E.64 desc[UR4][R2.64+0x400], R12 ;  /* 0x0004000c02007986 */ /* 0x000fe2000c101b04 */
[----:B------:R-:W-:Y:S05]  /*0550*/  EXIT ;  /* 0x000000000000794d */ /* 0x000fea0003800000 */
.L_x_3956:
        /* <DEDUP_REMOVED lines=81> */
.L_x_3958:
[----:B------:R-:W-:Y:S05]  /*0a70*/  BSYNC B0 ;  /* 0x0000000000007941 */ /* 0x000fea0003800000 */
.L_x_3957:
        /* <DEDUP_REMOVED lines=14> */
.L_x_3960:
[----:B------:R-:W-:Y:S05]  /*0b60*/  BSYNC B0 ;  /* 0x0000000000007941 */ /* 0x000fea0003800000 */
.L_x_3959:
        /* <DEDUP_REMOVED lines=15> */
.L_x_3962:
[----:B------:R-:W-:Y:S05]  /*0c60*/  BSYNC B0 ;  /* 0x0000000000007941 */ /* 0x000fea0003800000 */
.L_x_3961:
        /* <DEDUP_REMOVED lines=12> */
.L_x_3964:
[----:B------:R-:W-:Y:S05]  /*0d30*/  BSYNC B0 ;  /* 0x0000000000007941 */ /* 0x000fea0003800000 */
.L_x_3963:
        /* <DEDUP_REMOVED lines=12> */
.L_x_3966:
[----:B------:R-:W-:Y:S05]  /*0e00*/  BSYNC B0 ;  /* 0x0000000000007941 */ /* 0x000fea0003800000 */
.L_x_3965:
        /* <DEDUP_REMOVED lines=12> */
.L_x_3968:
[----:B------:R-:W-:Y:S05]  /*0ed0*/  BSYNC B0 ;  /* 0x0000000000007941 */ /* 0x000fea0003800000 */
.L_x_3967:
        /* <DEDUP_REMOVED lines=12> */
.L_x_3970:
[----:B------:R-:W-:Y:S05]  /*0fa0*/  BSYNC B0 ;  /* 0x0000000000007941 */ /* 0x000fea0003800000 */
.L_x_3969:
        /* <DEDUP_REMOVED lines=12> */
.L_x_3972:
[----:B------:R-:W-:Y:S05]  /*1070*/  BSYNC B0 ;  /* 0x0000000000007941 */ /* 0x000fea0003800000 */
.L_x_3971:
        /* <DEDUP_REMOVED lines=18> */
.L_x_3975:
[----:B------:R-:W-:-:S13]  /*11a0*/  ISETP.GE.AND P0, PT, R6, R7, PT ;  /* 0x000000070600720c */ /* 0x000fda0003f06270 */
[----:B------:R-:W-:Y:S05]  /*11b0*/  @P0 BRA `(.L_x_3977) ;  /* 0x0000000000300947 */ /* 0x000fea0003800000 */
[----:B0-----:R-:W0:Y:S01]  /*11c0*/  LDC.64 R2, c[0x0][0x230] ;  /* 0x00008c00ff027b82 */ /* 0x001e220000000a00 */
[----:B------:R-:W-:Y:S02]  /*11d0*/  IMAD.IADD R11, R9, 0x1, R6 ;  /* 0x00000001090b7824 */ /* 0x000fe400078e0206 */
[----:B------:R-:W-:Y:S02]  /*11e0*/  VIADD R6, R6, 0x80 ;  /* 0x0000008006067836 */ /* 0x000fe40000000000 */
[----:B0-----:R-:W-:-:S05]  /*11f0*/  IMAD.WIDE.U32 R2, R11, 0x2, R2 ;  /* 0x000000020b027825 */ /* 0x001fca00078e0002 */
[----:B------:R1:W-:Y:S02]  /*1200*/  STG.E.U16 desc[UR4][R2.64], R13 ;  /* 0x0000000d02007986 */ /* 0x0003e4000c101504 */
.L_x_3976:
[----:B------:R-:W-:-:S13]  /*1210*/  ISETP.GE.AND P0, PT, R6, R7, PT ;  /* 0x000000070600720c */ /* 0x000fda0003f06270 */
[----:B------:R-:W-:Y:S05]  /*1220*/  @P0 BRA `(.L_x_3978) ;  /* 0x0000000000340947 */ /* 0x000fea0003800000 */
[----:B01----:R-:W0:Y:S01]  /*1230*/  LDC.64 R2, c[0x0][0x230] ;  /* 0x00008c00ff027b82 */ /* 0x003e220000000a00 */
[----:B------:R-:W-:Y:S02]  /*1240*/  IMAD.IADD R11, R9, 0x1, R6 ;  /* 0x00000001090b7824 */ /* 0x000fe400078e0206 */
[----:B------:R-:W-:Y:S02]  /*1250*/  VIADD R6, R6, 0x80 ;  /* 0x0000008006067836 */ /* 0x000fe40000000000 */
[----:B0-----:R-:W-:-:S05]  /*1260*/  IMAD.WIDE.U32 R2, R11, 0x2, R2 ;  /* 0x000000020b027825 */ /* 0x001fca00078e0002 */
[----:B------:R1:W-:Y:S02]  /*1270*/  STG.E.U16 desc[UR4][R2.64], R4 ;  /* 0x0000000402007986 */ /* 0x0003e4000c101504 */
.L_x_3977:
        /* <DEDUP_REMOVED lines=8> */
.L_x_3978:
[----:B------:R-:W-:Y:S05]  /*1300*/  BSYNC B1 ;  /* 0x0000000000017941 */ /* 0x000fea0003800000 */
.L_x_3974:
[----:B------:R-:W-:-:S13]  /*1310*/  ISETP.GE.AND P0, PT, R6, R7, PT ;  /* 0x000000070600720c */ /* 0x000fda0003f06270 */
[----:B012---:R-:W0:Y:S01]  /*1320*/  @!P0 LDC.64 R2, c[0x0][0x230] ;  /* 0x00008c00ff028b82 */ /* 0x007e220000000a00 */
[----:B------:R-:W-:Y:S02]  /*1330*/  @!P0 IMAD.IADD R11, R9, 0x1, R6 ;  /* 0x00000001090b8824 */ /* 0x000fe400078e0206 */
[----:B------:R-:W-:Y:S02]  /*1340*/  @!P0 VIADD R6, R6, 0x80 ;  /* 0x0000008006068836 */ /* 0x000fe40000000000 */
[----:B0-----:R-:W-:-:S05]  /*1350*/  @!P0 IMAD.WIDE.U32 R2, R11, 0x2, R2 ;  /* 0x000000020b028825 */ /* 0x001fca00078e0002 */
[----:B-----5:R2:W-:Y:S02]  /*1360*/  @!P0 STG.E.U16 desc[UR4][R2.64], R8 ;  /* 0x0000000802008986 */ /* 0x0205e4000c101504 */
.L_x_3979:
[----:B------:R-:W-:Y:S05]  /*1370*/  BSYNC B0 ;  /* 0x0000000000007941 */ /* 0x000fea0003800000 */
.L_x_3973:
        /* <DEDUP_REMOVED lines=8> */
.L_x_3980:
        /* <DEDUP_REMOVED lines=16> */
.L_x_5847:


//--------------------- .text._ZN2at6native29vectorized_elementwise_kernelILi8EZZZNS0_68_GLOBAL__N__08176361_30_ActivationHardsigmoidKernel_cu_f5210f67_354618hardsigmoid_kernelERNS_18TensorIteratorBaseEENKUlvE_clEvENKUlvE2_clEvEUlN3c108BFloat16EE_St5arrayIPcLm2EEEEviT0_T1_ --------------------------
	.section	.text._ZN2at6native29vectorized_elementwise_kernelILi8EZZZNS0_68_GLOBAL__N__08176361_30_ActivationHardsigmoidKernel_cu_f5210f67_354618hardsigmoid_kernelERNS_18TensorIteratorBaseEENKUlvE_clEvENKUlvE2_clEvEUlN3c108BFloat16EE_St5arrayIPcLm2EEEEviT0_T1_,"ax",@progbits
	.align	128
        .global         _ZN2at6native29vectorized_elementwise_kernelILi8EZZZNS0_68_GLOBAL__N__08176361_30_ActivationHardsigmoidKernel_cu_f5210f67_354618hardsigmoid_kernelERNS_18TensorIteratorBaseEENKUlvE_clEvENKUlvE2_clEvEUlN3c108BFloat16EE_St5arrayIPcLm2EEEEviT0_T1_
        .type           _ZN2at6native29vectorized_elementwise_kernelILi8EZZZNS0_68_GLOBAL__N__08176361_30_ActivationHardsigmoidKernel_cu_f5210f67_354618hardsigmoid_kernelERNS_18TensorIteratorBaseEENKUlvE_clEvENKUlvE2_clEvEUlN3c108BFloat16EE_St5arrayIPcLm2EEEEviT0_T1_,@function
        .size           _ZN2at6native29vectorized_elementwise_kernelILi8EZZZNS0_68_GLOBAL__N__08176361_30_ActivationHardsigmoidKernel_cu_f5210f67_354618hardsigmoid_kernelERNS_18TensorIteratorBaseEENKUlvE_clEvENKUlvE2_clEvEUlN3c108BFloat16EE_St5arrayIPcLm2EEEEviT0_T1_,(.L_x_5848 - _ZN2at6native29vectorized_elementwise_kernelILi8EZZZNS0_68_GLOBAL__N__08176361_30_ActivationHardsigmoidKernel_cu_f5210f67_354618hardsigmoid_kernelERNS_18TensorIteratorBaseEENKUlvE_clEvENKUlvE2_clEvEUlN3c108BFloat16EE_St5arrayIPcLm2EEEEviT0_T1_)
        .other          _ZN2at6native29vectorized_elementwise_kernelILi8EZZZNS0_68_GLOBAL__N__08176361_30_ActivationHardsigmoidKernel_cu_f5210f67_354618hardsigmoid_kernelERNS_18TensorIteratorBaseEENKUlvE_clEvENKUlvE2_clEvEUlN3c108BFloat16EE_St5arrayIPcLm2EEEEviT0_T1_,@"STO_CUDA_ENTRY STV_DEFAULT"
_ZN2at6native29vectorized_elementwise_kernelILi8EZZZNS0_68_GLOBAL__N__08176361_30_ActivationHardsigmoidKernel_cu_f5210f67_354618hardsigmoid_kernelERNS_18TensorIteratorBaseEENKUlvE_clEvENKUlvE2_clEvEUlN3c108BFloat16EE_St5arrayIPcLm2EEEEviT0_T1_:
.text._ZN2at6native29vectorized_elementwise_kernelILi8EZZZNS0_68_GLOBAL__N__08176361_30_ActivationHardsigmoidKernel_cu_f5210f67_354618hardsigmoid_kernelERNS_18TensorIteratorBaseEENKUlvE_clEvENKUlvE2_clEvEUlN3c108BFloat16EE_St5arrayIPcLm2EEEEviT0_T1_:
        /* <DEDUP_REMOVED lines=14> */
[----:B------:R-:W0:Y:S04]  /*00e0*/  LDC.64 R2, c[0x0][0x230] ;  /* 0x00008c00ff027b82 */ /* 0x000e280000000a00 */
[----:B------:R-:W2:Y:S01]  /*00f0*/  LDG.E.128 R4, desc[UR4][R4.64] ;  /* 0x0000000404047981 */ /* 0x000ea2000c1e1d00 */
[----:B0-----:R-:W-:-:S04]  /*0100*/  IMAD.WIDE.U32 R2, R9, 0x2, R2 ;  /* 0x0000000209027825 */ /* 0x001fc800078e0002 */
[----:B------:R-:W-:Y:S01]  /*0110*/  IMAD.WIDE R2, R11, 0x10, R2 ;  /* 0x000000100b027825 */ /* 0x000fe200078e0202 */
[----:B--2---:R-:W-:-:S03]  /*0120*/  PRMT R0, R4, 0x7632, R0 ;  /* 0x0000763204007816 */ /* 0x004fc60000000000 */
[----:B------:R-:W-:Y:S01]  /*0130*/  IMAD.U32 R12, R4, 0x10000, RZ ;  /* 0x00010000040c7824 */ /* 0x000fe200078e00ff */
[C---:B------:R-:W-:Y:S01]  /*0140*/  PRMT R8, R5.reuse, 0x7632, R8 ;  /* 0x0000763205087816 */ /* 0x040fe20000000008 */
[----:B------:R-:W-:Y:S01]  /*0150*/  IMAD.U32 R13, R5, 0x10000, RZ ;  /* 0x00010000050d7824 */ /* 0x000fe200078e00ff */
[C---:B------:R-:W-:Y:S01]  /*0160*/  PRMT R10, R6.reuse, 0x7632, R10 ;  /* 0x00007632060a7816 */ /* 0x040fe2000000000a */
[----:B------:R-:W-:Y:S01]  /*0170*/  IMAD.U32 R14, R6, 0x10000, RZ ;  /* 0x00010000060e7824 */ /* 0x000fe200078e00ff */
[C---:B------:R-:W-:Y:S01]  /*0180*/  PRMT R6, R7.reuse, 0x7632, R6 ;  /* 0x0000763207067816 */ /* 0x040fe20000000006 */
[----:B------:R-:W-:Y:S02]  /*0190*/  IMAD.U32 R0, R0, 0x10000, RZ ;  /* 0x0001000000007824 */ /* 0x000fe400078e00ff */
[----:B------:R-:W-:Y:S01]  /*01a0*/  FADD.FTZ R12, R12, 3 ;  /* 0x404000000c0c7421 */ /* 0x000fe20000010000 */
[----:B------:R-:W-:Y:S02]  /*01b0*/  IMAD.U32 R7, R7, 0x10000, RZ ;  /* 0x0001000007077824 */ /* 0x000fe400078e00ff */
[----:B------:R-:W-:Y:S01]  /*01c0*/  FADD.FTZ R13, R13, 3 ;  /* 0x404000000d0d7421 */ /* 0x000fe20000010000 */
        /* <DEDUP_REMOVED lines=16> */
[----:B------:R-:W-:Y:S02]  /*02d0*/  FSETP.GEU.FTZ.AND P3, PT, R8, UR6, PT ;  /* 0x0000000608007c0b */ /* 0x000fe4000bf7e000 */
[----:B------:R-:W-:-:S02]  /*02e0*/  FSEL R14, R14, UR6, P4 ;  /* 0x000000060e0e7c08 */ /* 0x000fc4000a000000 */
[----:B------:R-:W-:Y:S02]  /*02f0*/  FSETP.GEU.FTZ.AND P4, PT, R10, UR6, PT ;  /* 0x000000060a007c0b */ /* 0x000fe4000bf9e000 */
[----:B------:R-:W-:Y:S02]  /*0300*/  FSETP.GEU.FTZ.AND P0, PT, R6, UR6, PT ;  /* 0x0000000606007c0b */ /* 0x000fe4000bf1e000 */
[----:B------:R-:W-:Y:S02]  /*0310*/  FSEL R0, R0, UR6, P2 ;  /* 0x0000000600007c08 */ /* 0x000fe40009000000 */
[----:B------:R-:W-:Y:S02]  /*0320*/  FSEL R7, R7, UR6, P5 ;  /* 0x0000000607077c08 */ /* 0x000fe4000a800000 */
[----:B------:R-:W-:Y:S02]  /*0330*/  FSETP.GT.FTZ.AND P1, PT, R12, UR7, PT ;  /* 0x000000070c007c0b */ /* 0x000fe4000bf34000 */
[----:B------:R-:W-:-:S02]  /*0340*/  FSETP.GT.FTZ.AND P2, PT, R13, UR7, PT ;  /* 0x000000070d007c0b */ /* 0x000fc4000bf54000 */
[----:B------:R-:W-:Y:S02]  /*0350*/  FSEL R8, R8, UR6, P3 ;  /* 0x0000000608087c08 */ /* 0x000fe40009800000 */
[----:B------:R-:W-:Y:S02]  /*0360*/  FSETP.GT.FTZ.AND P3, PT, R14, UR7, PT ;  /* 0x000000070e007c0b */ /* 0x000fe4000bf74000 */
[----:B------:R-:W-:Y:S02]  /*0370*/  FSEL R10, R10, UR6, P4 ;  /* 0x000000060a0a7c08 */ /* 0x000fe4000a000000 */
[----:B------:R-:W-:Y:S02]  /*0380*/  FSEL R5, R6, UR6, P0 ;  /* 0x0000000606057c08 */ /* 0x000fe40008000000 */
[----:B------:R-:W-:Y:S02]  /*0390*/  FSETP.GT.FTZ.AND P4, PT, R7, UR7, PT ;  /* 0x0000000707007c0b */ /* 0x000fe4000bf94000 */
[----:B------:R-:W-:-:S02]  /*03a0*/  FSEL R12, R12, UR7, !P1 ;  /* 0x000000070c0c7c08 */ /* 0x000fc4000c800000 */
[----:B------:R-:W-:Y:S02]  /*03b0*/  FSEL R13, R13, UR7, !P2 ;  /* 0x000000070d0d7c08 */ /* 0x000fe4000d000000 */
[----:B------:R-:W-:Y:S01]  /*03c0*/  FSETP.GT.FTZ.AND P0, PT, R0, UR7, PT ;  /* 0x0000000700007c0b */ /* 0x000fe2000bf14000 */
[----:B------:R-:W-:Y:S01]  /*03d0*/  FMUL.FTZ R4, R12, 0.16666667163372039795 ;  /* 0x3e2aaaab0c047820 */ /* 0x000fe20000410000 */
[----:B------:R-:W-:Y:S01]  /*03e0*/  FSEL R14, R14, UR7, !P3 ;  /* 0x000000070e0e7c08 */ /* 0x000fe2000d800000 */
[----:B------:R-:W-:Y:S01]  /*03f0*/  FMUL.FTZ R13, R13, 0.16666667163372039795 ;  /* 0x3e2aaaab0d0d7820 */ /* 0x000fe20000410000 */
[----:B------:R-:W-:Y:S02]  /*0400*/  FSETP.GT.FTZ.AND P2, PT, R10, UR7, PT ;  /* 0x000000070a007c0b */ /* 0x000fe4000bf54000 */
[----:B------:R-:W-:Y:S01]  /*0410*/  FSETP.GT.FTZ.AND P1, PT, R8, UR7, PT ;  /* 0x0000000708007c0b */ /* 0x000fe2000bf34000 */
[----:B------:R-:W-:Y:S01]  /*0420*/  FMUL.FTZ R6, R14, 0.16666667163372039795 ;  /* 0x3e2aaaab0e067820 */ /* 0x000fe20000410000 */
[----:B------:R-:W-:-:S02]  /*0430*/  FSETP.GT.FTZ.AND P3, PT, R5, UR7, PT ;  /* 0x0000000705007c0b */ /* 0x000fc4000bf74000 */
[----:B------:R-:W-:Y:S02]  /*0440*/  FSEL R7, R7, UR7, !P4 ;  /* 0x0000000707077c08 */ /* 0x000fe4000e000000 */
[----:B------:R-:W-:Y:S02]  /*0450*/  FSEL R0, R0, UR7, !P0 ;  /* 0x0000000700007c08 */ /* 0x000fe4000c000000 */
[----:B------:R-:W-:Y:S01]  /*0460*/  FSEL R10, R10, UR7, !P2 ;  /* 0x000000070a0a7c08 */ /* 0x000fe2000d000000 */
[----:B------:R-:W-:Y:S01]  /*0470*/  FMUL.FTZ R9, R7, 0.16666667163372039795 ;  /* 0x3e2aaaab07097820 */ /* 0x000fe20000410000 */
[----:B------:R-:W-:Y:S02]  /*0480*/  FSEL R8, R8, UR7, !P1 ;  /* 0x0000000708087c08 */ /* 0x000fe4000c800000 */
[----:B------:R-:W-:Y:S01]  /*0490*/  FSEL R12, R5, UR7, !P3 ;  /* 0x00000007050c7c08 */ /* 0x000fe2000d800000 */
[----:B------:R-:W-:Y:S01]  /*04a0*/  FMUL.FTZ R5, R0, 0.16666667163372039795 ;  /* 0x3e2aaaab00057820 */ /* 0x000fe20000410000 */
[----:B------:R-:W-:Y:S01]  /*04b0*/  FMUL.FTZ R7, R10, 0.16666667163372039795 ;  /* 0x3e2aaaab0a077820 */ /* 0x000fe20000410000 */
[----:B------:R-:W-:-:S02]  /*04c0*/  FMUL.FTZ R8, R8, 0.16666667163372039795 ;  /* 0x3e2aaaab08087820 */ /* 0x000fc40000410000 */
[----:B------:R-:W-:Y:S01]  /*04d0*/  FMUL.FTZ R12, R12, 0.16666667163372039795 ;  /* 0x3e2aaaab0c0c7820 */ /* 0x000fe20000410000 */
[----:B------:R-:W-:Y:S02]  /*04e0*/  F2FP.BF16.F32.PACK_AB R4, R5, R4 ;  /* 0x000000040504723e */ /* 0x000fe400000010ff */
[----:B------:R-:W-:Y:S02]  /*04f0*/  F2FP.BF16.F32.PACK_AB R6, R7, R6 ;  /* 0x000000060706723e */ /* 0x000fe400000010ff */
[----:B------:R-:W-:Y:S02]  /*0500*/  F2FP.BF16.F32.PACK_AB R5, R8, R13 ;  /* 0x0000000d0805723e */ /* 0x000fe400000010ff */
[----:B------:R-:W-:-:S05]  /*0510*/  F2FP.BF16.F32.PACK_AB R7, R12, R9 ;  /* 0x000000090c07723e */ /* 0x000fca00000010ff */
[----:B------:R-:W-:Y:S01]  /*0520*/  STG.E.128 desc[UR4][R2.64], R4 ;  /* 0x0000000402007986 */ /* 0x000fe2000c101d04 */
[----:B------:R-:W-:Y:S05]  /*0530*/  EXIT ;  /* 0x000000000000794d */ /* 0x000fea0003800000 */
.L_x_3981:
        /* <DEDUP_REMOVED lines=81> */
.L_x_3983:
[----:B------:R-:W-:Y:S05]  /*0a50*/  BSYNC B0 ;  /* 0x0000000000007941 */ /* 0x000fea0003800000 */
.L_x_3982:
        /* <DEDUP_REMOVED lines=14> */
.L_x_3985:
[----:B------:R-:W-:Y:S05]  /*0b40*/  BSYNC B0 ;  /* 0x0000000000007941 */ /* 0x000fea0003800000 */
.L_x_3984:
        /* <DEDUP_REMOVED lines=15> */
.L_x_3987:
[----:B------:R-:W-:Y:S05]  /*0c40*/  BSYNC B0 ;  /* 0x0000000000007941 */ /* 0x000fea0003800000 */
.L_x_3986:
        /* <DEDUP_REMOVED lines=12> */
.L_x_3989:
[----:B------:R-:W-:Y:S05]  /*0d10*/  BSYNC B0 ;  /* 0x0000000000007941 */ /* 0x000fea0003800000 */
.L_x_3988:
        /* <DEDUP_REMOVED lines=12> */
.L_x_3991:
[----:B------:R-:W-:Y:S05]  /*0de0*/  BSYNC B0 ;  /* 0x0000000000007941 */ /* 0x000fea0003800000 */
.L_x_3990:
        /* <DEDUP_REMOVED lines=12> */
.L_x_3993:
[----:B------:R-:W-:Y:S05]  /*0eb0*/  BSYNC B0 ;  /* 0x0000000000007941 */ /* 0x000fea0003800000 */
.L_x_3992:
        /* <DEDUP_REMOVED lines=12> */
.L_x_3995:
[----:B------:R-:W-:Y:S05]  /*0f80*/  BSYNC B0 ;  /* 0x0000000000007941 */ /* 0x000fea0003800000 */
.L_x_3994:
        /* <DEDUP_REMOVED lines=12> */
.L_x_3997:
[----:B------:R-:W-:Y:S05]  /*1050*/  BSYNC B0 ;  /* 0x0000000000007941 */ /* 0x000fea0003800000 */
.L_x_3996:
        /* <DEDUP_REMOVED lines=18> */
.L_x_4000:
[----:B------:R-:W-:-:S13]  /*1180*/  ISETP.GE.AND P0, PT, R6, R7, PT ;  /* 0x000000070600720c */ /* 0x000fda0003f06270 */
[----:B------:R-:W-:Y:S05]  /*1190*/  @P0 BRA `(.L_x_4002) ;  /* 0x0000000000300947 */ /* 0x000fea0003800000 */
[----:B0-----:R-:W0:Y:S01]  /*11a0*/  LDC.64 R2, c[0x0][0x230] ;  /* 0x00008c00ff027b82 */ /* 0x001e220000000a00 */
[----:B------:R-:W-:Y:S02]  /*11b0*/  IMAD.IADD R11, R9, 0x1, R6 ;  /* 0x00000001090b7824 */ /* 0x000fe400078e0206 */
[----:B------:R-:W-:Y:S02]  /*11c0*/  VIADD R6, R6, 0x80 ;  /* 0x0000008006067836 */ /* 0x000fe40000000000 */
[----:B0-----:R-:W-:-:S05]  /*11d0*/  IMAD.WIDE.U32 R2, R11, 0x2, R2 ;  /* 0x000000020b027825 */ /* 0x001fca00078e0002 */
[----:B------:R1:W-:Y:S02]  /*11e0*/  STG.E.U16 desc[UR4][R2.64], R13 ;  /* 0x0000000d02007986 */ /* 0x0003e4000c101504 */
.L_x_4001:
[----:B------:R-:W-:-:S13]  /*11f0*/  ISETP.GE.AND P0, PT, R6, R7, PT ;  /* 0x000000070600720c */ /* 0x000fda0003f06270 */
[----:B------:R-:W-:Y:S05]  /*1200*/  @P0 BRA `(.L_x_4003) ;  /* 0x0000000000340947 */ /* 0x000fea0003800000 */
[----:B01----:R-:W0:Y:S01]  /*1210*/  LDC.64 R2, c[0x0][0x230] ;  /* 0x00008c00ff027b82 */ /* 0x003e220000000a00 */
[----:B------:R-:W-:Y:S02]  /*1220*/  IMAD.IADD R11, R9, 0x1, R6 ;  /* 0x00000001090b7824 */ /* 0x000fe400078e0206 */
[----:B------:R-:W-:Y:S02]  /*1230*/  VIADD R6, R6, 0x80 ;  /* 0x0000008006067836 */ /* 0x000fe40000000000 */
[----:B0-----:R-:W-:-:S05]  /*1240*/  IMAD.WIDE.U32 R2, R11, 0x2, R2 ;  /* 0x000000020b027825 */ /* 0x001fca00078e0002 */
[----:B------:R1:W-:Y:S02]  /*1250*/  STG.E.U16 desc[UR4][R2.64], R4 ;  /* 0x0000000402007986 */ /* 0x0003e4000c101504 */
.L_x_4002:
        /* <DEDUP_REMOVED lines=8> */
.L_x_4003:
[----:B------:R-:W-:Y:S05]  /*12e0*/  BSYNC B1 ;  /* 0x0000000000017941 */ /* 0x000fea0003800000 */
.L_x_3999:
[----:B------:R-:W-:-:S13]  /*12f0*/  ISETP.GE.AND P0, PT, R6, R7, PT ;  /* 0x000000070600720c */ /* 0x000fda0003f06270 */
[----:B012---:R-:W0:Y:S01]  /*1300*/  @!P0 LDC.64 R2, c[0x0][0x230] ;  /* 0x00008c00ff028b82 */ /* 0x007e220000000a00 */
[----:B------:R-:W-:Y:S02]  /*1310*/  @!P0 IMAD.IADD R11, R9, 0x1, R6 ;  /* 0x00000001090b8824 */ /* 0x000fe400078e0206 */
[----:B------:R-:W-:Y:S02]  /*1320*/  @!P0 VIADD R6, R6, 0x80 ;  /* 0x0000008006068836 */ /* 0x000fe40000000000 */
[----:B0-----:R-:W-:-:S05]  /*1330*/  @!P0 IMAD.WIDE.U32 R2, R11, 0x2, R2 ;  /* 0x000000020b028825 */ /* 0x001fca00078e0002 */
[----:B-----5:R2:W-:Y:S02]  /*1340*/  @!P0 STG.E.U16 desc[UR4][R2.64], R8 ;  /* 0x0000000802008986 */ /* 0x0205e4000c101504 */
.L_x_4004:
[----:B------:R-:W-:Y:S05]  /*1350*/  BSYNC B0 ;  /* 0x0000000000007941 */ /* 0x000fea0003800000 */
.L_x_3998:
        /* <DEDUP_REMOVED lines=8> */
.L_x_4005:
        /* <DEDUP_REMOVED lines=10> */
.L_x_5848:


//--------------------- .text._ZN2at6native18elementwise_kernelILi128ELi4EZNS0_15gpu_kernel_implIZZZNS0_68_GLOBAL__N__08176361_30_ActivationHardsigmoidKernel_cu_f5210f67_354618hardsigmoid_kernelERNS_18TensorIteratorBaseEENKUlvE_clEvENKUlvE1_clEvEUlN3c104HalfEE_EEvS5_RKT_EUliE_EEviT1_ --------------------------
	.section	.text._ZN2at6native18elementwise_kernelILi128ELi4EZNS0_15gpu_kernel_implIZZZNS0_68_GLOBAL__N__08176361_30_ActivationHardsigmoidKernel_cu_f5210f67_354618hardsigmoid_kernelERNS_18TensorIteratorBaseEENKUlvE_clEvENKUlvE1_clEvEUlN3c104HalfEE_EEvS5_RKT_EUliE_EEviT1_,"ax",@progbits
	.align	128
        .global         _ZN2at6native18elementwise_kernelILi128ELi4EZNS0_15gpu_kernel_implIZZZNS0_68_GLOBAL__N__08176361_30_ActivationHardsigmoidKernel_cu_f5210f67_354618hardsigmoid_kernelERNS_18TensorIteratorBaseEENKUlvE_clEvENKUlvE1_clEvEUlN3c104HalfEE_EEvS5_RKT_EUliE_EEviT1_
        .type           _ZN2at6native18elementwise_kernelILi128ELi4EZNS0_15gpu_kernel_implIZZZNS0_68_GLOBAL__N__08176361_30_ActivationHardsigmoidKernel_cu_f5210f67_354618hardsigmoid_kernelERNS_18TensorIteratorBaseEENKUlvE_clEvENKUlvE1_clEvEUlN3c104HalfEE_EEvS5_RKT_EUliE_EEviT1_,@function
        .size           _ZN2at6native18elementwise_kernelILi128ELi4EZNS0_15gpu_kernel_implIZZZNS0_68_GLOBAL__N__08176361_30_ActivationHardsigmoidKernel_cu_f5210f67_354618hardsigmoid_kernelERNS_18TensorIteratorBaseEENKUlvE_clEvENKUlvE1_clEvEUlN3c104HalfEE_EEvS5_RKT_EUliE_EEviT1_,(.L_x_5849 - _ZN2at6native18elementwise_kernelILi128ELi4EZNS0_15gpu_kernel_implIZZZNS0_68_GLOBAL__N__08176361_30_ActivationHardsigmoidKernel_cu_f5210f67_354618hardsigmoid_kernelERNS_18TensorIteratorBaseEENKUlvE_clEvENKUlvE1_clEvEUlN3c104HalfEE_EEvS5_RKT_EUliE_EEviT1_)
        .other          _ZN2at6native18elementwise_kernelILi128ELi4EZNS0_15gpu_kernel_implIZZZNS0_68_GLOBAL__N__08176361_30_ActivationHardsigmoidKernel_cu_f5210f67_354618hardsigmoid_kernelERNS_18TensorIteratorBaseEENKUlvE_clEvENKUlvE1_clEvEUlN3c104HalfEE_EEvS5_RKT_EUliE_EEviT1_,@"STO_CUDA_ENTRY STV_DEFAULT"
_ZN2at6native18elementwise_kernelILi128ELi4EZNS0_15gpu_kernel_implIZZZNS0_68_GLOBAL__N__08176361_30_ActivationHardsigmoidKernel_cu_f5210f67_354618hardsigmoid_kernelERNS_18TensorIteratorBaseEENKUlvE_clEvENKUlvE1_clEvEUlN3c104HalfEE_EEvS5_RKT_EUliE_EEviT1_:
.text._ZN2at6native18elementwise_kernelILi128ELi4EZNS0_15gpu_kernel_implIZZZNS0_68_GLOBAL__N__08176361_30_ActivationHardsigmoidKernel_cu_f5210f67_354618hardsigmoid_kernelERNS_18TensorIteratorBaseEENKUlvE_clEvENKUlvE1_clEvEUlN3c104HalfEE_EEvS5_RKT_EUliE_EEviT1_:
        /* <DEDUP_REMOVED lines=314> */
.L_x_4008:
        /* <DEDUP_REMOVED lines=22> */
.L_x_4012:
[----:B------:R-:W2:Y:S02]  /*1500*/  LDG.E.U8 R2, desc[UR36][R2.64] ;  /* 0x0000002402027981 */ /* 0x000ea4000c1e1100 */
[----:B--2---:R-:W-:-:S04]  /*1510*/  I2FP.F32.U32 R0, R2 ;  /* 0x0000000200007245 */ /* 0x004fc80000201000 */
[----:B------:R-:W-:Y:S01]  /*1520*/  F2FP.F16.F32.PACK_AB R0, RZ, R0 ;  /* 0x00000000ff00723e */ /* 0x000fe200000000ff */
[----:B------:R-:W-:Y:S06]  /*1530*/  BRA `(.L_x_4014) ;  /* 0x0000000c00887947 */ /* 0x000fec0003800000 */
.L_x_4011:
        /* <DEDUP_REMOVED lines=10> */
.L_x_4016:
[----:B------:R-:W2:Y:S02]  /*15e0*/  LDG.E R2, desc[UR36][R2.64] ;  /* 0x0000002402027981 */ /* 0x000ea4000c1e1900 */
[----:B--2---:R-:W-:-:S04]  /*15f0*/  I2FP.F32.S32 R0, R2 ;  /* 0x0000000200007245 */ /* 0x004fc80000201400 */
[----:B------:R-:W-:Y:S01]  /*1600*/  F2FP.F16.F32.PACK_AB R0, RZ, R0 ;  /* 0x00000000ff00723e */ /* 0x000fe200000000ff */
[----:B------:R-:W-:Y:S06]  /*1610*/  BRA `(.L_x_4014) ;  /* 0x0000000c00507947 */ /* 0x000fec0003800000 */
.L_x_4015:
[----:B------:R-:W2:Y:S02]  /*1620*/  LDG.E.U16 R2, desc[UR36][R2.64] ;  /* 0x0000002402027981 */ /* 0x000ea4000c1e1500 */
[----:B--2---:R-:W0:Y:S02]  /*1630*/  I2F.S16 R0, R2 ;  /* 0x0000000200007306 */ /* 0x004e240000101400 */
[----:B0-----:R-:W-:Y:S01]  /*1640*/  F2FP.F16.F32.PACK_AB R0, RZ, R0 ;  /* 0x00000000ff00723e */ /* 0x001fe200000000ff */
[----:B------:R-:W-:Y:S06]  /*1650*/  BRA `(.L_x_4014) ;  /* 0x0000000c00407947 */ /* 0x000fec0003800000 */
.L_x_4010:
        /* <DEDUP_REMOVED lines=9> */
.L_x_4018:
[----:B------:R0:W5:Y:S01]  /*16f0*/  LDG.E.U16 R0, desc[UR36][R2.64] ;  /* 0x0000002402007981 */ /* 0x000162000c1e1500 */
[----:B------:R-:W-:Y:S05]  /*1700*/  BRA `(.L_x_4014) ;  /* 0x0000000c00147947 */ /* 0x000fea0003800000 */
.L_x_4017:
        /* <DEDUP_REMOVED lines=9> */
.L_x_4020:
[----:B------:R1:W5:Y:S01]  /*17a0*/  LDG.E.U16 R0, desc[UR36][R2.64] ;  /* 0x0000002402007981 */ /* 0x000362000c1e1500 */
[----:B------:R-:W-:Y:S05]  /*17b0*/  BRA `(.L_x_4014) ;  /* 0x0000000800e87947 */ /* 0x000fea0003800000 */
.L_x_4019:
        /* <DEDUP_REMOVED lines=8> */
.L_x_4009:
        /* <DEDUP_REMOVED lines=13> */
.L_x_4023:
        /* <DEDUP_REMOVED lines=8> */
.L_x_4022:
        /* <DEDUP_REMOVED lines=28> */
.L_x_4025:
        /* <DEDUP_REMOVED lines=15> */
.L_x_4024:
[----:B------:R-:W2:Y:S02]  /*1c40*/  LDG.E.U16 R0, desc[UR36][R2.64] ;  /* 0x0000002402007981 */ /* 0x000ea4000c1e1500 */
[----:B--2---:R-:W-:-:S05]  /*1c50*/  IMAD.U32 R0, R0, 0x10000, RZ ;  /* 0x0001000000007824 */ /* 0x004fca00078e00ff */
[----:B------:R-:W-:Y:S01]  /*1c60*/  F2FP.F16.F32.PACK_AB R0, RZ, R0 ;  /* 0x00000000ff00723e */ /* 0x000fe200000000ff */
[----:B------:R-:W-:Y:S06]  /*1c70*/  BRA `(.L_x_4014) ;  /* 0x0000000400b87947 */ /* 0x000fec0003800000 */
.L_x_4021:
        /* <DEDUP_REMOVED lines=12> */
.L_x_4028:
        /* <DEDUP_REMOVED lines=21> */
.L_x_4032:
[----:B------:R-:W-:Y:S05]  /*1e90*/  BSYNC B1 ;  /* 0x0000000000017941 */ /* 0x000fea0003800000 */
.L_x_4031:
[----:B------:R-:W-:Y:S01]  /*1ea0*/  LEA R3, R0, 0x3b800000, 0x17 ;  /* 0x3b80000000037811 */ /* 0x000fe200078eb8ff */
[----:B------:R-:W-:-:S05]  /*1eb0*/  IMAD.SHL.U32 R0, R2, 0x100000, RZ ;  /* 0x0010000002007824 */ /* 0x000fca00078e00ff */
[----:B------:R-:W-:-:S07]  /*1ec0*/  LOP3.LUT R0, R3, R0, R4, 0xfe, !PT ;  /* 0x0000000003007212 */ /* 0x000fce00078efe04 */
.L_x_4030:
[----:B------:R-:W-:Y:S05]  /*1ed0*/  BSYNC B0 ;  /* 0x0000000000007941 */ /* 0x000fea0003800000 */
.L_x_4029:
[----:B------:R-:W-:Y:S01]  /*1ee0*/  F2FP.F16.F32.PACK_AB R0, RZ, R0 ;  /* 0x00000000ff00723e */ /* 0x000fe200000000ff */
[----:B------:R-:W-:Y:S06]  /*1ef0*/  BRA `(.L_x_4014) ;  /* 0x0000000400187947 */ /* 0x000fec0003800000 */
.L_x_4027:
        /* <DEDUP_REMOVED lines=21> */
.L_x_4036:
[----:B------:R-:W-:Y:S05]  /*2050*/  BSYNC B1 ;  /* 0x0000000000017941 */ /* 0x000fea0003800000 */
.L_x_4035:
[----:B------:R-:W-:Y:S01]  /*2060*/  LEA R3, R0, 0x37800000, 0x17 ;  /* 0x3780000000037811 */ /* 0x000fe200078eb8ff */
[----:B------:R-:W-:-:S05]  /*2070*/  IMAD.SHL.U32 R0, R2, 0x200000, RZ ;  /* 0x0020000002007824 */ /* 0x000fca00078e00ff */
[----:B------:R-:W-:-:S07]  /*2080*/  LOP3.LUT R0, R3, R0, R4, 0xfe, !PT ;  /* 0x0000000003007212 */ /* 0x000fce00078efe04 */
.L_x_4034:
[----:B------:R-:W-:Y:S05]  /*2090*/  BSYNC B0 ;  /* 0x0000000000007941 */ /* 0x000fea0003800000 */
.L_x_4033:
[----:B------:R-:W-:Y:S01]  /*20a0*/  F2FP.F16.F32.PACK_AB R0, RZ, R0 ;  /* 0x00000000ff00723e */ /* 0x000fe200000000ff */
[----:B------:R-:W-:Y:S06]  /*20b0*/  BRA `(.L_x_4014) ;  /* 0x0000000000a87947 */ /* 0x000fec0003800000 */
.L_x_4026:
        /* <DEDUP_REMOVED lines=14> */
.L_x_4040:
[----:B------:R-:W-:Y:S05]  /*21a0*/  BSYNC B0 ;  /* 0x0000000000007941 */ /* 0x000fea0003800000 */
.L_x_4039:
[----:B------:R-:W-:Y:S01]  /*21b0*/  F2FP.F16.F32.PACK_AB R0, RZ, R0 ;  /* 0x00000000ff00723e */ /* 0x000fe200000000ff */
[----:B------:R-:W-:Y:S06]  /*21c0*/  BRA `(.L_x_4014) ;  /* 0x0000000000647947 */ /* 0x000fec0003800000 */
.L_x_4013:
        /* <DEDUP_REMOVED lines=16> */
.L_x_4041:
[----:B------:R-:W-:Y:S01]  /*22d0*/  PRMT R0, RZ, 0x7610, R0 ;  /* 0x00007610ff007816 */ /* 0x000fe20000000000 */
[----:B------:R-:W-:Y:S06]  /*22e0*/  BRA `(.L_x_4014) ;  /* 0x00000000001c7947 */ /* 0x000fec0003800000 */
.L_x_4038:
[----:B------:R-:W2:Y:S02]  /*22f0*/  LDG.E.64 R2, desc[UR36][R2.64] ;  /* 0x0000002402027981 */ /* 0x000ea4000c1e1b00 */
[----:B--2---:R-:W0:Y:S02]  /*2300*/  I2F.U64 R0, R2 ;  /* 0x0000000200007312 */ /* 0x004e240000301000 */
[----:B0-----:R-:W-:Y:S01]  /*2310*/  F2FP.F16.F32.PACK_AB R0, RZ, R0 ;  /* 0x00000000ff00723e */ /* 0x001fe200000000ff */
[----:B------:R-:W-:Y:S06]  /*2320*/  BRA `(.L_x_4014) ;  /* 0x00000000000c7947 */ /* 0x000fec0003800000 */
.L_x_4037:
[----:B------:R-:W2:Y:S02]  /*2330*/  LDG.E R2, desc[UR36][R2.64] ;  /* 0x0000002402027981 */ /* 0x000ea4000c1e1900 */
[----:B--2---:R-:W-:-:S04]  /*2340*/  I2FP.F32.U32 R0, R2 ;  /* 0x0000000200007245 */ /* 0x004fc80000201000 */
[----:B------:R-:W-:-:S07]  /*2350*/  F2FP.F16.F32.PACK_AB R0, RZ, R0 ;  /* 0x00000000ff00723e */ /* 0x000fce00000000ff */
.L_x_4014:
[----:B01----:R-:W0:Y:S01]  /*2360*/  LDC.U8 R3, c[0x0][0x438] ;  /* 0x00010e00ff037b82 */ /* 0x003e220000000000 */
[----:B-----5:R-:W-:Y:S01]  /*2370*/  HADD2.F32 R0, -RZ, R0.H0_H0 ;  /* 0x20000000ff007230 */ /* 0x020fe20000004100 */
[----:B------:R-:W-:-:S04]  /*2380*/  ULDC UR4, c[0x0][0x420] ;  /* 0x0001080000047ab9 */ /* 0x000fc80000000800 */
        /* <DEDUP_REMOVED lines=8> */
[----:B------:R-:W-:-:S04]  /*2410*/  ISETP.GT.AND P0, PT, R2, 0x9, PT ;  /* 0x000000090200780c */ /* 0x000fc80003f04270 */
[----:B------:R-:W-:-:S09]  /*2420*/  F2FP.F16.F32.PACK_AB R0, RZ, R0 ;  /* 0x00000000ff00723e */ /* 0x000fd200000000ff */
        /* <DEDUP_REMOVED lines=13> */
.L_x_4045:
[----:B------:R-:W-:-:S06]  /*2500*/  HADD2.F32 R3, -RZ, R0.H0_H0 ;  /* 0x20000000ff037230 */ /* 0x000fcc0000004100 */
[----:B------:R-:W0:Y:S02]  /*2510*/  F2I.S64.TRUNC R2, R3 ;  /* 0x0000000300027311 */ /* 0x000e24000020d900 */
[----:B0-----:R3:W-:Y:S01]  /*2520*/  STG.E.U8 desc[UR36][R16.64], R2 ;  /* 0x0000000210007986 */ /* 0x0017e2000c101124 */
[----:B------:R-:W-:Y:S05]  /*2530*/  BRA `(.L_x_4047) ;  /* 0x0000000c00847947 */ /* 0x000fea0003800000 */
.L_x_4044:
        /* <DEDUP_REMOVED lines=10> */
.L_x_4049:
[----:B------:R-:W-:-:S04]  /*25e0*/  HADD2.F32 R0, -RZ, R0.H0_H0 ;  /* 0x20000000ff007230 */ /* 0x000fc80000004100 */
[----:B------:R-:W0:Y:S02]  /*25f0*/  F2I.FTZ.TRUNC.NTZ R3, R0 ;  /* 0x0000000000037305 */ /* 0x000e24000021f100 */
[----:B0-----:R1:W-:Y:S01]  /*2600*/  STG.E desc[UR36][R16.64], R3 ;  /* 0x0000000310007986 */ /* 0x0013e2000c101924 */
[----:B------:R-:W-:Y:S05]  /*2610*/  BRA `(.L_x_4047) ;  /* 0x0000000c004c7947 */ /* 0x000fea0003800000 */
.L_x_4048:
[----:B------:R-:W-:-:S04]  /*2620*/  HADD2.F32 R0, -RZ, R0.H0_H0 ;  /* 0x20000000ff007230 */ /* 0x000fc80000004100 */
[----:B------:R-:W0:Y:S02]  /*2630*/  F2I.FTZ.TRUNC.NTZ R3, R0 ;  /* 0x0000000000037305 */ /* 0x000e24000021f100 */
[----:B0-----:R2:W-:Y:S01]  /*2640*/  STG.E.U16 desc[UR36][R16.64], R3 ;  /* 0x0000000310007986 */ /* 0x0015e2000c101524 */
[----:B------:R-:W-:Y:S05]  /*2650*/  BRA `(.L_x_4047) ;  /* 0x0000000c003c7947 */ /* 0x000fea0003800000 */
.L_x_4043:
        /* <DEDUP_REMOVED lines=9> */
.L_x_4051:
[----:B------:R0:W-:Y:S01]  /*26f0*/  STG.E.U16 desc[UR36][R16.64], R0 ;  /* 0x0000000010007986 */ /* 0x0001e2000c101524 */
[----:B------:R-:W-:Y:S05]  /*2700*/  BRA `(.L_x_4047) ;  /* 0x0000000c00107947 */ /* 0x000fea0003800000 */
.L_x_4050:
        /* <DEDUP_REMOVED lines=10> */
.L_x_4053:
[----:B------:R-:W-:-:S05]  /*27b0*/  HADD2.F32 R0, -RZ, R0.H0_H0 ;  /* 0x20000000ff007230 */ /* 0x000fca0000004100 */
[----:B------:R-:W-:-:S04]  /*27c0*/  F2FP.F16.F32.PACK_AB R0, RZ, R0 ;  /* 0x00000000ff00723e */ /* 0x000fc800000000ff */
[----:B------:R-:W-:-:S05]  /*27d0*/  PRMT R0, R0, 0x5410, RZ ;  /* 0x0000541000007816 */ /* 0x000fca00000000ff */
[----:B------:R0:W-:Y:S01]  /*27e0*/  STG.E desc[UR36][R16.64], R0 ;  /* 0x0000000010007986 */ /* 0x0001e2000c101924 */
[----:B------:R-:W-:Y:S05]  /*27f0*/  BRA `(.L_x_4047) ;  /* 0x0000000800d47947 */ /* 0x000fea0003800000 */
.L_x_4052:
[----:B------:R-:W-:-:S05]  /*2800*/  HADD2.F32 R2, -RZ, R0.H0_H0 ;  /* 0x20000000ff027230 */ /* 0x000fca0000004100 */
[----:B------:R-:W-:-:S06]  /*2810*/  FMUL.FTZ R2, R2, 1 ;  /* 0x3f80000002027820 */ /* 0x000fcc0000410000 */
[----:B------:R-:W0:Y:S02]  /*2820*/  F2F.F64.F32 R2, R2 ;  /* 0x0000000200027310 */ /* 0x000e240000201800 */
[----:B0-----:R0:W-:Y:S01]  /*2830*/  STG.E.64 desc[UR36][R16.64], R2 ;  /* 0x0000000210007986 */ /* 0x0011e2000c101b24 */
[----:B------:R-:W-:Y:S05]  /*2840*/  BRA `(.L_x_4047) ;  /* 0x0000000800c07947 */ /* 0x000fea0003800000 */
.L_x_4042:
        /* <DEDUP_REMOVED lines=13> */
.L_x_4056:
[----:B------:R-:W-:Y:S01]  /*2920*/  HADD2.F32 R0, -RZ, R0.H0_H0 ;  /* 0x20000000ff007230 */ /* 0x000fe20000004100 */
[----:B------:R-:W-:-:S04]  /*2930*/  CS2R R6, SRZ ;  /* 0x0000000000067805 */ /* 0x000fc8000001ff00 */
[----:B------:R-:W-:-:S04]  /*2940*/  FMUL.FTZ R0, R0, 1 ;  /* 0x3f80000000007820 */ /* 0x000fc80000410000 */
[----:B------:R-:W0:Y:S02]  /*2950*/  F2F.F64.F32 R4, R0 ;  /* 0x0000000000047310 */ /* 0x000e240000201800 */
[----:B0-----:R0:W-:Y:S01]  /*2960*/  STG.E.128 desc[UR36][R16.64], R4 ;  /* 0x0000000410007986 */ /* 0x0011e2000c101d24 */
[----:B------:R-:W-:Y:S05]  /*2970*/  BRA `(.L_x_4047) ;  /* 0x0000000800747947 */ /* 0x000fea0003800000 */
.L_x_4055:
        /* <DEDUP_REMOVED lines=21> */
.L_x_4060:
[----:B------:R-:W-:Y:S05]  /*2ad0*/  BSYNC B0 ;  /* 0x0000000000007941 */ /* 0x000fea0003800000 */
.L_x_4059:
[----:B------:R-:W-:-:S05]  /*2ae0*/  LOP3.LUT R3, R0, R3, RZ, 0xfc, !PT ;  /* 0x0000000300037212 */ /* 0x000fca00078efcff */
[----:B------:R0:W-:Y:S01]  /*2af0*/  STG.E.U8 desc[UR36][R16.64], R3 ;  /* 0x0000000310007986 */ /* 0x0001e2000c101124 */
[----:B------:R-:W-:Y:S05]  /*2b00*/  BRA `(.L_x_4047) ;  /* 0x0000000800107947 */ /* 0x000fea0003800000 */
.L_x_4058:
        /* <DEDUP_REMOVED lines=13> */
.L_x_4062:
[----:B------:R-:W-:Y:S01]  /*2be0*/  IMAD.MOV.U32 R0, RZ, RZ, 0x7f ;  /* 0x0000007fff007424 */ /* 0x000fe200078e00ff */
[----:B------:R-:W-:-:S04]  /*2bf0*/  ISETP.GT.U32.AND P0, PT, R2, 0x7f800000, PT ;  /* 0x7f8000000200780c */ /* 0x000fc80003f04070 */
[----:B------:R-:W-:-:S09]  /*2c00*/  SEL R0, R0, 0x7c, P0 ;  /* 0x0000007c00007807 */ /* 0x000fd20000000000 */
.L_x_4063:
[----:B------:R-:W-:Y:S05]  /*2c10*/  BSYNC B0 ;  /* 0x0000000000007941 */ /* 0x000fea0003800000 */
.L_x_4061:
[----:B------:R-:W-:-:S04]  /*2c20*/  LOP3.LUT R2, R3, 0x80000000, RZ, 0xc0, !PT ;  /* 0x8000000003027812 */ /* 0x000fc800078ec0ff */
[----:B------:R-:W-:-:S04]  /*2c30*/  SHF.R.U32.HI R3, RZ, 0x18, R2 ;  /* 0x00000018ff037819 */ /* 0x000fc80000011602 */
[----:B------:R-:W-:-:S05]  /*2c40*/  LOP3.LUT R3, R0, R3, RZ, 0xfc, !PT ;  /* 0x0000000300037212 */ /* 0x000fca00078efcff */
[----:B------:R0:W-:Y:S01]  /*2c50*/  STG.E.U8 desc[UR36][R16.64], R3 ;  /* 0x0000000310007986 */ /* 0x0001e2000c101124 */
[----:B------:R-:W-:Y:S05]  /*2c60*/  BRA `(.L_x_4047) ;  /* 0x0000000400b87947 */ /* 0x000fea0003800000 */
.L_x_4057:
[----:B------:R-:W-:-:S05]  /*2c70*/  HADD2.F32 R0, -RZ, R0.H0_H0 ;  /* 0x20000000ff007230 */ /* 0x000fca0000004100 */
[----:B------:R-:W-:-:S05]  /*2c80*/  F2FP.BF16.F32.PACK_AB R0, RZ, R0 ;  /* 0x00000000ff00723e */ /* 0x000fca00000010ff */
[----:B------:R0:W-:Y:S01]  /*2c90*/  STG.E.U16 desc[UR36][R16.64], R0 ;  /* 0x0000000010007986 */ /* 0x0001e2000c101524 */
[----:B------:R-:W-:Y:S05]  /*2ca0*/  BRA `(.L_x_4047) ;  /* 0x0000000400a87947 */ /* 0x000fea0003800000 */
.L_x_4054:
        /* <DEDUP_REMOVED lines=12> */
.L_x_4066:
        /* <DEDUP_REMOVED lines=17> */
.L_x_4069:
[----:B------:R-:W-:-:S04]  /*2e80*/  LOP3.LUT R2, R3, 0x80000000, RZ, 0xc0, !PT ;  /* 0x8000000003027812 */ /* 0x000fc800078ec0ff */
[----:B------:R-:W-:-:S04]  /*2e90*/  SHF.R.U32.HI R3, RZ, 0x18, R2 ;  /* 0x00000018ff037819 */ /* 0x000fc80000011602 */
[----:B------:R-:W-:-:S04]  /*2ea0*/  LOP3.LUT R0, R0, R3, RZ, 0xfc, !PT ;  /* 0x0000000300007212 */ /* 0x000fc800078efcff */
[----:B------:R-:W-:-:S07]  /*2eb0*/  PRMT R8, R0, 0x7610, R8 ;  /* 0x0000761000087816 */ /* 0x000fce0000000008 */
.L_x_4068:
[----:B------:R-:W-:Y:S05]  /*2ec0*/  BSYNC B0 ;  /* 0x0000000000007941 */ /* 0x000fea0003800000 */
.L_x_4067:
[----:B------:R0:W-:Y:S01]  /*2ed0*/  STG.E.U8 desc[UR36][R16.64], R8 ;  /* 0x0000000810007986 */ /* 0x0001e2000c101124 */
[----:B------:R-:W-:Y:S05]  /*2ee0*/  BRA `(.L_x_4047) ;  /* 0x0000000400187947 */ /* 0x000fea0003800000 */
.L_x_4065:
        /* <DEDUP_REMOVED lines=17> */
.L_x_4072:
[----:B------:R-:W-:-:S04]  /*3000*/  LOP3.LUT R2, R3, 0x80000000, RZ, 0xc0, !PT ;  /* 0x8000000003027812 */ /* 0x000fc800078ec0ff */
[----:B------:R-:W-:-:S04]  /*3010*/  SHF.R.U32.HI R3, RZ, 0x18, R2 ;  /* 0x00000018ff037819 */ /* 0x000fc80000011602 */
[----:B------:R-:W-:-:S04]  /*3020*/  LOP3.LUT R0, R0, R3, RZ, 0xfc, !PT ;  /* 0x0000000300007212 */ /* 0x000fc800078efcff */
[----:B------:R-:W-:-:S07]  /*3030*/  PRMT R8, R0, 0x7610, R8 ;  /* 0x0000761000087816 */ /* 0x000fce0000000008 */
.L_x_4071:
[----:B------:R-:W-:Y:S05]  /*3040*/  BSYNC B0 ;  /* 0x0000000000007941 */ /* 0x000fea0003800000 */
.L_x_4070:
[----:B------:R0:W-:Y:S01]  /*3050*/  STG.E.U8 desc[UR36][R16.64], R8 ;  /* 0x0000000810007986 */ /* 0x0001e2000c101124 */
[----:B------:R-:W-:Y:S05]  /*3060*/  BRA `(.L_x_4047) ;  /* 0x0000000000b87947 */ /* 0x000fea0003800000 */
.L_x_4064:
        /* <DEDUP_REMOVED lines=22> */
.L_x_4046:
        /* <DEDUP_REMOVED lines=16> */
.L_x_4075:
[----:B------:R-:W-:Y:S05]  /*32d0*/  BRA `(.L_x_4047) ;  /* 0x00000000001c7947 */ /* 0x000fea0003800000 */
.L_x_4074:
[----:B------:R-:W-:-:S06]  /*32e0*/  HADD2.F32 R2, -RZ, R0.H0_H0 ;  /* 0x20000000ff027230 */ /* 0x000fcc0000004100 */
[----:B------:R-:W0:Y:S02]  /*32f0*/  F2I.U64.TRUNC R2, R2 ;  /* 0x0000000200027311 */ /* 0x000e24000020d800 */
[----:B0-----:R0:W-:Y:S01]  /*3300*/  STG.E.64 desc[UR36][R16.64], R2 ;  /* 0x0000000210007986 */ /* 0x0011e2000c101b24 */
[----:B------:R-:W-:Y:S05]  /*3310*/  BRA `(.L_x_4047) ;  /* 0x00000000000c7947 */ /* 0x000fea0003800000 */
.L_x_4073:
[----:B------:R-:W-:-:S04]  /*3320*/  HADD2.F32 R0, -RZ, R0.H0_H0 ;  /* 0x20000000ff007230 */ /* 0x000fc80000004100 */
[----:B------:R-:W0:Y:S02]  /*3330*/  F2I.FTZ.U32.TRUNC.NTZ R3, R0 ;  /* 0x0000000000037305 */ /* 0x000e24000021f000 */
[----:B0-----:R0:W-:Y:S02]  /*3340*/  STG.E desc[UR36][R16.64], R3 ;  /* 0x0000000310007986 */ /* 0x0011e4000c101924 */
.L_x_4047:
[----:B------:R-:W-:-:S04]  /*3350*/  IMAD R18, R23, 0x200, R18 ;  /* 0x0000020017127824 */ /* 0x000fc800078e0212 */
[----:B------:R-:W-:-:S07]  /*3360*/  VIADD R19, R18, 0x80 ;  /* 0x0000008012137836 */ /* 0x000fce0000000000 */
.L_x_4007:
[----:B------:R-:W-:Y:S05]  /*3370*/  BSYNC B6 ;  /* 0x0000000000067941 */ /* 0x000fea0003800000 */
.L_x_4006:
        /* <DEDUP_REMOVED lines=307> */
.L_x_4078:
        /* <DEDUP_REMOVED lines=22> */
.L_x_4082:
[----:B------:R-:W2:Y:S02]  /*4810*/  LDG.E.U8 R2, desc[UR36][R2.64] ;  /* 0x0000002402027981 */ /* 0x000ea4000c1e1100 */
[----:B--2---:R-:W-:-:S04]  /*4820*/  I2FP.F32.U32 R0, R2 ;  /* 0x0000000200007245 */ /* 0x004fc80000201000 */
[----:B------:R-:W-:Y:S01]  /*4830*/  F2FP.F16.F32.PACK_AB R0, RZ, R0 ;  /* 0x00000000ff00723e */ /* 0x000fe200000000ff */
[----:B------:R-:W-:Y:S06]  /*4840*/  BRA `(.L_x_4084) ;  /* 0x0000000c00887947 */ /* 0x000fec0003800000 */
.L_x_4081:
        /* <DEDUP_REMOVED lines=10> */
.L_x_4086:
[----:B------:R-:W2:Y:S02]  /*48f0*/  LDG.E R2, desc[UR36][R2.64] ;  /* 0x0000002402027981 */ /* 0x000ea4000c1e1900 */
[----:B--2---:R-:W-:-:S04]  /*4900*/  I2FP.F32.S32 R0, R2 ;  /* 0x0000000200007245 */ /* 0x004fc80000201400 */
[----:B------:R-:W-:Y:S01]  /*4910*/  F2FP.F16.F32.PACK_AB R0, RZ, R0 ;  /* 0x00000000ff00723e */ /* 0x000fe200000000ff */
[----:B------:R-:W-:Y:S06]  /*4920*/  BRA `(.L_x_4084) ;  /* 0x0000000c00507947 */ /* 0x000fec0003800000 */
.L_x_4085:
[----:B------:R-:W2:Y:S02]  /*4930*/  LDG.E.U16 R2, desc[UR36][R2.64] ;  /* 0x0000002402027981 */ /* 0x000ea4000c1e1500 */
[----:B--2---:R-:W0:Y:S02]  /*4940*/  I2F.S16 R0, R2 ;  /* 0x0000000200007306 */ /* 0x004e240000101400 */
[----:B0-----:R-:W-:Y:S01]  /*4950*/  F2FP.F16.F32.PACK_AB R0, RZ, R0 ;  /* 0x00000000ff00723e */ /* 0x001fe200000000ff */
[----:B------:R-:W-:Y:S06]  /*4960*/  BRA `(.L_x_4084) ;  /* 0x0000000c00407947 */ /* 0x000fec0003800000 */
.L_x_4080:
        /* <DEDUP_REMOVED lines=9> */
.L_x_4088:
[----:B------:R0:W5:Y:S01]  /*4a00*/  LDG.E.U16 R0, desc[UR36][R2.64] ;  /* 0x0000002402007981 */ /* 0x000162000c1e1500 */
[----:B------:R-:W-:Y:S05]  /*4a10*/  BRA `(.L_x_4084) ;  /* 0x0000000c00147947 */ /* 0x000fea0003800000 */
.L_x_4087:
        /* <DEDUP_REMOVED lines=9> */
.L_x_4090:
[----:B------:R1:W5:Y:S01]  /*4ab0*/  LDG.E.U16 R0, desc[UR36][R2.64] ;  /* 0x0000002402007981 */ /* 0x000362000c1e1500 */
[----:B------:R-:W-:Y:S05]  /*4ac0*/  BRA `(.L_x_4084) ;  /* 0x0000000800e87947 */ /* 0x000fea0003800000 */
.L_x_4089:
        /* <DEDUP_REMOVED lines=8> */
.L_x_4079:
        /* <DEDUP_REMOVED lines=13> */
.L_x_4093:
        /* <DEDUP_REMOVED lines=8> */
.L_x_4092:
        /* <DEDUP_REMOVED lines=28> */
.L_x_4095:
        /* <DEDUP_REMOVED lines=15> */
.L_x_4094:
[----:B------:R-:W2:Y:S02]  /*4f50*/  LDG.E.U16 R0, desc[UR36][R2.64] ;  /* 0x0000002402007981 */ /* 0x000ea4000c1e1500 */
[----:B--2---:R-:W-:-:S05]  /*4f60*/  IMAD.U32 R0, R0, 0x10000, RZ ;  /* 0x0001000000007824 */ /* 0x004fca00078e00ff */
[----:B------:R-:W-:Y:S01]  /*4f70*/  F2FP.F16.F32.PACK_AB R0, RZ, R0 ;  /* 0x00000000ff00723e */ /* 0x000fe200000000ff */
[----:B------:R-:W-:Y:S06]  /*4f80*/  BRA `(.L_x_4084) ;  /* 0x0000000400b87947 */ /* 0x000fec0003800000 */
.L_x_4091:
        /* <DEDUP_REMOVED lines=12> */
.L_x_4098:
        /* <DEDUP_REMOVED lines=21> */
.L_x_4102:
[----:B------:R-:W-:Y:S05]  /*51a0*/  BSYNC B1 ;  /* 0x0000000000017941 */ /* 0x000fea0003800000 */
.L_x_4101:
[----:B------:R-:W-:Y:S01]  /*51b0*/  LEA R3, R0, 0x3b800000, 0x17 ;  /* 0x3b80000000037811 */ /* 0x000fe200078eb8ff */
[----:B------:R-:W-:-:S05]  /*51c0*/  IMAD.SHL.U32 R0, R2, 0x100000, RZ ;  /* 0x0010000002007824 */ /* 0x000fca00078e00ff */
[----:B------:R-:W-:-:S07]  /*51d0*/  LOP3.LUT R0, R3, R0, R4, 0xfe, !PT ;  /* 0x0000000003007212 */ /* 0x000fce00078efe04 */
.L_x_4100:
[----:B------:R-:W-:Y:S05]  /*51e0*/  BSYNC B0 ;  /* 0x0000000000007941 */ /* 0x000fea0003800000 */
.L_x_4099:
[----:B------:R-:W-:Y:S01]  /*51f0*/  F2FP.F16.F32.PACK_AB R0, RZ, R0 ;  /* 0x00000000ff00723e */ /* 0x000fe200000000ff */
[----:B------:R-:W-:Y:S06]  /*5200*/  BRA `(.L_x_4084) ;  /* 0x0000000400187947 */ /* 0x000fec0003800000 */
.L_x_4097:
        /* <DEDUP_REMOVED lines=21> */
.L_x_4106:
[----:B------:R-:W-:Y:S05]  /*5360*/  BSYNC B1 ;  /* 0x0000000000017941 */ /* 0x000fea0003800000 */
.L_x_4105:
[----:B------:R-:W-:Y:S01]  /*5370*/  LEA R3, R0, 0x37800000, 0x17 ;  /* 0x3780000000037811 */ /* 0x000fe200078eb8ff */
[----:B------:R-:W-:-:S05]  /*5380*/  IMAD.SHL.U32 R0, R2, 0x200000, RZ ;  /* 0x0020000002007824 */ /* 0x000fca00078e00ff */
[----:B------:R-:W-:-:S07]  /*5390*/  LOP3.LUT R0, R3, R0, R4, 0xfe, !PT ;  /* 0x0000000003007212 */ /* 0x000fce00078efe04 */
.L_x_4104:
[----:B------:R-:W-:Y:S05]  /*53a0*/  BSYNC B0 ;  /* 0x0000000000007941 */ /* 0x000fea0003800000 */
.L_x_4103:
[----:B------:R-:W-:Y:S01]  /*53b0*/  F2FP.F16.F32.PACK_AB R0, RZ, R0 ;  /* 0x00000000ff00723e */ /* 0x000fe200000000ff */
[----:B------:R-:W-:Y:S06]  /*53c0*/  BRA `(.L_x_4084) ;  /* 0x0000000000a87947 */ /* 0x000fec0003800000 */
.L_x_4096:
        /* <DEDUP_REMOVED lines=14> */
.L_x_4110:
[----:B------:R-:W-:Y:S05]  /*54b0*/  BSYNC B0 ;  /* 0x0000000000007941 */ /* 0x000fea0003800000 */
.L_x_4109:
[----:B------:R-:W-:Y:S01]  /*54c0*/  F2FP.F16.F32.PACK_AB R0, RZ, R0 ;  /* 0x00000000ff00723e */ /* 0x000fe200000000ff */
[----:B------:R-:W-:Y:S06]  /*54d0*/  BRA `(.L_x_4084) ;  /* 0x0000000000647947 */ /* 0x000fec0003800000 */
.L_x_4083:
        /* <DEDUP_REMOVED lines=16> */
.L_x_4111:
[----:B------:R-:W-:Y:S01]  /*55e0*/  PRMT R0, RZ, 0x7610, R0 ;  /* 0x00007610ff007816 */ /* 0x000fe20000000000 */
[----:B------:R-:W-:Y:S06]  /*55f0*/  BRA `(.L_x_4084) ;  /* 0x00000000001c7947 */ /* 0x000fec0003800000 */
.L_x_4108:
[----:B------:R-:W2:Y:S02]  /*5600*/  LDG.E.64 R2, desc[UR36][R2.64] ;  /* 0x0000002402027981 */ /* 0x000ea4000c1e1b00 */
[----:B--2---:R-:W0:Y:S02]  /*5610*/  I2F.U64 R0, R2 ;  /* 0x0000000200007312 */ /* 0x004e240000301000 */
[----:B0-----:R-:W-:Y:S01]  /*5620*/  F2FP.F16.F32.PACK_AB R0, RZ, R0 ;  /* 0x00000000ff00723e */ /* 0x001fe200000000ff */
[----:B------:R-:W-:Y:S06]  /*5630*/  BRA `(.L_x_4084) ;  /* 0x00000000000c7947 */ /* 0x000fec0003800000 */
.L_x_4107:
[----:B------:R-:W2:Y:S02]  /*5640*/  LDG.E R2, desc[UR36][R2.64] ;  /* 0x0000002402027981 */ /* 0x000ea4000c1e1900 */
[----:B--2---:R-:W-:-:S04]  /*5650*/  I2FP.F32.U32 R0, R2 ;  /* 0x0000000200007245 */ /* 0x004fc80000201000 */
[----:B------:R-:W-:-:S07]  /*5660*/  F2FP.F16.F32.PACK_AB R0, RZ, R0 ;  /* 0x00000000ff00723e */ /* 0x000fce00000000ff */
.L_x_4084:
        /* <DEDUP_REMOVED lines=26> */
.L_x_4115:
[----:B------:R-:W-:-:S06]  /*5810*/  HADD2.F32 R3, -RZ, R0.H0_H0 ;  /* 0x20000000ff037230 */ /* 0x000fcc0000004100 */
[----:B------:R-:W0:Y:S02]  /*5820*/  F2I.S64.TRUNC R2, R3 ;  /* 0x0000000300027311 */ /* 0x000e24000020d900 */
[----:B0-----:R0:W-:Y:S01]  /*5830*/  STG.E.U8 desc[UR36][R16.64], R2 ;  /* 0x0000000210007986 */ /* 0x0011e2000c101124 */
[----:B------:R-:W-:Y:S05]  /*5840*/  BRA `(.L_x_4117) ;  /* 0x0000000c00847947 */ /* 0x000fea0003800000 */
.L_x_4114:
        /* <DEDUP_REMOVED lines=10> */
.L_x_4119:
[----:B------:R-:W-:-:S04]  /*58f0*/  HADD2.F32 R0, -RZ, R0.H0_H0 ;  /* 0x20000000ff007230 */ /* 0x000fc80000004100 */
[----:B------:R-:W0:Y:S02]  /*5900*/  F2I.FTZ.TRUNC.NTZ R3, R0 ;  /* 0x0000000000037305 */ /* 0x000e24000021f100 */
[----:B0-----:R0:W-:Y:S01]  /*5910*/  STG.E desc[UR36][R16.64], R3 ;  /* 0x0000000310007986 */ /* 0x0011e2000c101924 */
[----:B------:R-:W-:Y:S05]  /*5920*/  BRA `(.L_x_4117) ;  /* 0x0000000c004c7947 */ /* 0x000fea0003800000 */
.L_x_4118:
[----:B------:R-:W-:-:S04]  /*5930*/  HADD2.F32 R0, -RZ, R0.H0_H0 ;  /* 0x20000000ff007230 */ /* 0x000fc80000004100 */
[----:B------:R-:W0:Y:S02]  /*5940*/  F2I.FTZ.TRUNC.NTZ R3, R0 ;  /* 0x0000000000037305 */ /* 0x000e24000021f100 */
[----:B0-----:R0:W-:Y:S01]  /*5950*/  STG.E.U16 desc[UR36][R16.64], R3 ;  /* 0x0000000310007986 */ /* 0x0011e2000c101524 */
[----:B------:R-:W-:Y:S05]  /*5960*/  BRA `(.L_x_4117) ;  /* 0x0000000c003c7947 */ /* 0x000fea0003800000 */
.L_x_4113:
        /* <DEDUP_REMOVED lines=9> */
.L_x_4121:
[----:B------:R0:W-:Y:S01]  /*5a00*/  STG.E.U16 desc[UR36][R16.64], R0 ;  /* 0x0000000010007986 */ /* 0x0001e2000c101524 */
[----:B------:R-:W-:Y:S05]  /*5a10*/  BRA `(.L_x_4117) ;  /* 0x0000000c00107947 */ /* 0x000fea0003800000 */
.L_x_4120:
        /* <DEDUP_REMOVED lines=10> */
.L_x_4123:
[----:B------:R-:W-:-:S05]  /*5ac0*/  HADD2.F32 R0, -RZ, R0.H0_H0 ;  /* 0x20000000ff007230 */ /* 0x000fca0000004100 */
[----:B------:R-:W-:-:S04]  /*5ad0*/  F2FP.F16.F32.PACK_AB R0, RZ, R0 ;  /* 0x00000000ff00723e */ /* 0x000fc800000000ff */
[----:B------:R-:W-:-:S05]  /*5ae0*/  PRMT R0, R0, 0x5410, RZ ;  /* 0x0000541000007816 */ /* 0x000fca00000000ff */
[----:B------:R0:W-:Y:S01]  /*5af0*/  STG.E desc[UR36][R16.64], R0 ;  /* 0x0000000010007986 */ /* 0x0001e2000c101924 */
[----:B------:R-:W-:Y:S05]  /*5b00*/  BRA `(.L_x_4117) ;  /* 0x0000000800d47947 */ /* 0x000fea0003800000 */
.L_x_4122:
[----:B------:R-:W-:-:S05]  /*5b10*/  HADD2.F32 R2, -RZ, R0.H0_H0 ;  /* 0x20000000ff027230 */ /* 0x000fca0000004100 */
[----:B------:R-:W-:-:S06]  /*5b20*/  FMUL.FTZ R2, R2, 1 ;  /* 0x3f80000002027820 */ /* 0x000fcc0000410000 */
[----:B------:R-:W0:Y:S02]  /*5b30*/  F2F.F64.F32 R2, R2 ;  /* 0x0000000200027310 */ /* 0x000e240000201800 */
[----:B0-----:R0:W-:Y:S01]  /*5b40*/  STG.E.64 desc[UR36][R16.64], R2 ;  /* 0x0000000210007986 */ /* 0x0011e2000c101b24 */
[----:B------:R-:W-:Y:S05]  /*5b50*/  BRA `(.L_x_4117) ;  /* 0x0000000800c07947 */ /* 0x000fea0003800000 */
.L_x_4112:
        /* <DEDUP_REMOVED lines=13> */
.L_x_4126:
[----:B------:R-:W-:Y:S01]  /*5c30*/  HADD2.F32 R0, -RZ, R0.H0_H0 ;  /* 0x20000000ff007230 */ /* 0x000fe20000004100 */
[----:B------:R-:W-:-:S04]  /*5c40*/  CS2R R6, SRZ ;  /* 0x0000000000067805 */ /* 0x000fc8000001ff00 */
[----:B------:R-:W-:-:S04]  /*5c50*/  FMUL.FTZ R0, R0, 1 ;  /* 0x3f80000000007820 */ /* 0x000fc80000410000 */
[----:B------:R-:W0:Y:S02]  /*5c60*/  F2F.F64.F32 R4, R0 ;  /* 0x0000000000047310 */ /* 0x000e240000201800 */
[----:B0-----:R0:W-:Y:S01]  /*5c70*/  STG.E.128 desc[UR36][R16.64], R4 ;  /* 0x0000000410007986 */ /* 0x0011e2000c101d24 */
[----:B------:R-:W-:Y:S05]  /*5c80*/  BRA `(.L_x_4117) ;  /* 0x0000000800747947 */ /* 0x000fea0003800000 */
.L_x_4125:
        /* <DEDUP_REMOVED lines=21> */
.L_x_4130:
[----:B------:R-:W-:Y:S05]  /*5de0*/  BSYNC B0 ;  /* 0x0000000000007941 */ /* 0x000fea0003800000 */
.L_x_4129:
[----:B------:R-:W-:-:S05]  /*5df0*/  LOP3.LUT R3, R0, R3, RZ, 0xfc, !PT ;  /* 0x0000000300037212 */ /* 0x000fca00078efcff */
[----:B------:R0:W-:Y:S01]  /*5e00*/  STG.E.U8 desc[UR36][R16.64], R3 ;  /* 0x0000000310007986 */ /* 0x0001e2000c101124 */
[----:B------:R-:W-:Y:S05]  /*5e10*/  BRA `(.L_x_4117) ;  /* 0x0000000800107947 */ /* 0x000fea0003800000 */
.L_x_4128:
        /* <DEDUP_REMOVED lines=13> */
.L_x_4132:
[----:B------:R-:W-:Y:S01]  /*5ef0*/  IMAD.MOV.U32 R0, RZ, RZ, 0x7f ;  /* 0x0000007fff007424 */ /* 0x000fe200078e00ff */
[----:B------:R-:W-:-:S04]  /*5f00*/  ISETP.GT.U32.AND P0, PT, R2, 0x7f800000, PT ;  /* 0x7f8000000200780c */ /* 0x000fc80003f04070 */
[----:B------:R-:W-:-:S09]  /*5f10*/  SEL R0, R0, 0x7c, P0 ;  /* 0x0000007c00007807 */ /* 0x000fd20000000000 */
.L_x_4133:
[----:B------:R-:W-:Y:S05]  /*5f20*/  BSYNC B0 ;  /* 0x0000000000007941 */ /* 0x000fea0003800000 */
.L_x_4131:
[----:B------:R-:W-:-:S04]  /*5f30*/  LOP3.LUT R2, R3, 0x80000000, RZ, 0xc0, !PT ;  /* 0x8000000003027812 */ /* 0x000fc800078ec0ff */
[----:B------:R-:W-:-:S04]  /*5f40*/  SHF.R.U32.HI R3, RZ, 0x18, R2 ;  /* 0x00000018ff037819 */ /* 0x000fc80000011602 */
[----:B------:R-:W-:-:S05]  /*5f50*/  LOP3.LUT R3, R0, R3, RZ, 0xfc, !PT ;  /* 0x0000000300037212 */ /* 0x000fca00078efcff */
[----:B------:R0:W-:Y:S01]  /*5f60*/  STG.E.U8 desc[UR36][R16.64], R3 ;  /* 0x0000000310007986 */ /* 0x0001e2000c101124 */
[----:B------:R-:W-:Y:S05]  /*5f70*/  BRA `(.L_x_4117) ;  /* 0x0000000400b87947 */ /* 0x000fea0003800000 */
.L_x_4127:
[----:B------:R-:W-:-:S05]  /*5f80*/  HADD2.F32 R0, -RZ, R0.H0_H0 ;  /* 0x20000000ff007230 */ /* 0x000fca0000004100 */
[----:B------:R-:W-:-:S05]  /*5f90*/  F2FP.BF16.F32.PACK_AB R0, RZ, R0 ;  /* 0x00000000ff00723e */ /* 0x000fca00000010ff */
[----:B------:R0:W-:Y:S01]  /*5fa0*/  STG.E.U16 desc[UR36][R16.64], R0 ;  /* 0x0000000010007986 */ /* 0x0001e2000c101524 */
[----:B------:R-:W-:Y:S05]  /*5fb0*/  BRA `(.L_x_4117) ;  /* 0x0000000400a87947 */ /* 0x000fea0003800000 */
.L_x_4124:
        /* <DEDUP_REMOVED lines=12> */
.L_x_4136:
        /* <DEDUP_REMOVED lines=17> */
.L_x_4139:
[----:B------:R-:W-:-:S04]  /*6190*/  LOP3.LUT R2, R3, 0x80000000, RZ, 0xc0, !PT ;  /* 0x8000000003027812 */ /* 0x000fc800078ec0ff */
[----:B------:R-:W-:-:S04]  /*61a0*/  SHF.R.U32.HI R3, RZ, 0x18, R2 ;  /* 0x00000018ff037819 */ /* 0x000fc80000011602 */
[----:B------:R-:W-:-:S04]  /*61b0*/  LOP3.LUT R0, R0, R3, RZ, 0xfc, !PT ;  /* 0x0000000300007212 */ /* 0x000fc800078efcff */
[----:B------:R-:W-:-:S07]  /*61c0*/  PRMT R8, R0, 0x7610, R8 ;  /* 0x0000761000087816 */ /* 0x000fce0000000008 */
.L_x_4138:
[----:B------:R-:W-:Y:S05]  /*61d0*/  BSYNC B0 ;  /* 0x0000000000007941 */ /* 0x000fea0003800000 */
.L_x_4137:
[----:B------:R3:W-:Y:S01]  /*61e0*/  STG.E.U8 desc[UR36][R16.64], R8 ;  /* 0x0000000810007986 */ /* 0x0007e2000c101124 */
[----:B------:R-:W-:Y:S05]  /*61f0*/  BRA `(.L_x_4117) ;  /* 0x0000000400187947 */ /* 0x000fea0003800000 */
.L_x_4135:
        /* <DEDUP_REMOVED lines=17> */
.L_x_4142:
[----:B------:R-:W-:-:S04]  /*6310*/  LOP3.LUT R2, R3, 0x80000000, RZ, 0xc0, !PT ;  /* 0x8000000003027812 */ /* 0x000fc800078ec0ff */
[----:B------:R-:W-:-:S04]  /*6320*/  SHF.R.U32.HI R3, RZ, 0x18, R2 ;  /* 0x00000018ff037819 */ /* 0x000fc80000011602 */
[----:B------:R-:W-:-:S04]  /*6330*/  LOP3.LUT R0, R0, R3, RZ, 0xfc, !PT ;  /* 0x0000000300007212 */ /* 0x000fc800078efcff */
[----:B------:R-:W-:-:S07]  /*6340*/  PRMT R8, R0, 0x7610, R8 ;  /* 0x0000761000087816 */ /* 0x000fce0000000008 */
.L_x_4141:
[----:B------:R-:W-:Y:S05]  /*6350*/  BSYNC B0 ;  /* 0x0000000000007941 */ /* 0x000fea0003800000 */
.L_x_4140:
[----:B------:R0:W-:Y:S01]  /*6360*/  STG.E.U8 desc[UR36][R16.64], R8 ;  /* 0x0000000810007986 */ /* 0x0001e2000c101124 */
[----:B------:R-:W-:Y:S05]  /*6370*/  BRA `(.L_x_4117) ;  /* 0x0000000000b87947 */ /* 0x000fea0003800000 */
.L_x_4134:
        /* <DEDUP_REMOVED lines=22> */
.L_x_4116:
        /* <DEDUP_REMOVED lines=16> */
.L_x_4145:
[----:B------:R-:W-:Y:S05]  /*65e0*/  BRA `(.L_x_4117) ;  /* 0x00000000001c7947 */ /* 0x000fea0003800000 */
.L_x_4144:
[----:B------:R-:W-:-:S06]  /*65f0*/  HADD2.F32 R2, -RZ, R0.H0_H0 ;  /* 0x20000000ff027230 */ /* 0x000fcc0000004100 */
[----:B------:R-:W0:Y:S02]  /*6600*/  F2I.U64.TRUNC R2, R2 ;  /* 0x0000000200027311 */ /* 0x000e24000020d800 */
[----:B0-----:R2:W-:Y:S01]  /*6610*/  STG.E.64 desc[UR36][R16.64], R2 ;  /* 0x0000000210007986 */ /* 0x0015e2000c101b24 */
[----:B------:R-:W-:Y:S05]  /*6620*/  BRA `(.L_x_4117) ;  /* 0x00000000000c7947 */ /* 0x000fea0003800000 */
.L_x_4143:
[----:B------:R-:W-:-:S04]  /*6630*/  HADD2.F32 R0, -RZ, R0.H0_H0 ;  /* 0x20000000ff007230 */ /* 0x000fc80000004100 */
[----:B------:R-:W0:Y:S02]  /*6640*/  F2I.FTZ.U32.TRUNC.NTZ R3, R0 ;  /* 0x0000000000037305 */ /* 0x000e24000021f000 */
[----:B0-----:R0:W-:Y:S02]  /*6650*/  STG.E desc[UR36][R16.64], R3 ;  /* 0x0000000310007986 */ /* 0x0011e4000c101924 */
.L_x_4117:
[----:B------:R-:W-:-:S07]  /*6660*/  VIADD R19, R19, 0x80 ;  /* 0x0000008013137836 */ /* 0x000fce0000000000 */
.L_x_4077:
[----:B------:R-:W-:Y:S05]  /*6670*/  BSYNC B6 ;  /* 0x0000000000067941 */ /* 0x000fea0003800000 */
.L_x_4076:
        /* <DEDUP_REMOVED lines=307> */
.L_x_4148:
        /* <DEDUP_REMOVED lines=22> */
.L_x_4152:
[----:B------:R-:W2:Y:S02]  /*7b10*/  LDG.E.U8 R2, desc[UR36][R2.64] ;  /* 0x0000002402027981 */ /* 0x000ea4000c1e1100 */
[----:B--2---:R-:W-:-:S04]  /*7b20*/  I2FP.F32.U32 R0, R2 ;  /* 0x0000000200007245 */ /* 0x004fc80000201000 */
[----:B------:R-:W-:Y:S01]  /*7b30*/  F2FP.F16.F32.PACK_AB R0, RZ, R0 ;  /* 0x00000000ff00723e */ /* 0x000fe200000000ff */
[----:B------:R-:W-:Y:S06]  /*7b40*/  BRA `(.L_x_4154) ;  /* 0x0000000c00887947 */ /* 0x000fec0003800000 */
.L_x_4151:
        /* <DEDUP_REMOVED lines=10> */
.L_x_4156:
[----:B------:R-:W2:Y:S02]  /*7bf0*/  LDG.E R2, desc[UR36][R2.64] ;  /* 0x0000002402027981 */ /* 0x000ea4000c1e1900 */
[----:B--2---:R-:W-:-:S04]  /*7c00*/  I2FP.F32.S32 R0, R2 ;  /* 0x0000000200007245 */ /* 0x004fc80000201400 */
[----:B------:R-:W-:Y:S01]  /*7c10*/  F2FP.F16.F32.PACK_AB R0, RZ, R0 ;  /* 0x00000000ff00723e */ /* 0x000fe200000000ff */
[----:B------:R-:W-:Y:S06]  /*7c20*/  BRA `(.L_x_4154) ;  /* 0x0000000c00507947 */ /* 0x000fec0003800000 */
.L_x_4155:
[----:B------:R-:W2:Y:S02]  /*7c30*/  LDG.E.U16 R2, desc[UR36][R2.64] ;  /* 0x0000002402027981 */ /* 0x000ea4000c1e1500 */
[----:B--2---:R-:W0:Y:S02]  /*7c40*/  I2F.S16 R0, R2 ;  /* 0x0000000200007306 */ /* 0x004e240000101400 */
[----:B0-----:R-:W-:Y:S01]  /*7c50*/  F2FP.F16.F32.PACK_AB R0, RZ, R0 ;  /* 0x00000000ff00723e */ /* 0x001fe200000000ff */
[----:B------:R-:W-:Y:S06]  /*7c60*/  BRA `(.L_x_4154) ;  /* 0x0000000c00407947 */ /* 0x000fec0003800000 */
.L_x_4150:
        /* <DEDUP_REMOVED lines=9> */
.L_x_4158:
[----:B------:R1:W5:Y:S01]  /*7d00*/  LDG.E.U16 R0, desc[UR36][R2.64] ;  /* 0x0000002402007981 */ /* 0x000362000c1e1500 */
[----:B------:R-:W-:Y:S05]  /*7d10*/  BRA `(.L_x_4154) ;  /* 0x0000000c00147947 */ /* 0x000fea0003800000 */
.L_x_4157:
        /* <DEDUP_REMOVED lines=9> */
.L_x_4160:
[----:B------:R0:W5:Y:S01]  /*7db0*/  LDG.E.U16 R0, desc[UR36][R2.64] ;  /* 0x0000002402007981 */ /* 0x000162000c1e1500 */
[----:B------:R-:W-:Y:S05]  /*7dc0*/  BRA `(.L_x_4154) ;  /* 0x0000000800e87947 */ /* 0x000fea0003800000 */
.L_x_4159:
        /* <DEDUP_REMOVED lines=8> */
.L_x_4149:
        /* <DEDUP_REMOVED lines=13> */
.L_x_4163:
        /* <DEDUP_REMOVED lines=8> */
.L_x_4162:
        /* <DEDUP_REMOVED lines=28> */
.L_x_4165:
        /* <DEDUP_REMOVED lines=15> */
.L_x_4164:
[----:B------:R-:W2:Y:S02]  /*8250*/  LDG.E.U16 R0, desc[UR36][R2.64] ;  /* 0x0000002402007981 */ /* 0x000ea4000c1e1500 */
[----:B--2---:R-:W-:-:S05]  /*8260*/  IMAD.U32 R0, R0, 0x10000, RZ ;  /* 0x0001000000007824 */ /* 0x004fca00078e00ff */
[----:B------:R-:W-:Y:S01]  /*8270*/  F2FP.F16.F32.PACK_AB R0, RZ, R0 ;  /* 0x00000000ff00723e */ /* 0x000fe200000000ff */
[----:B------:R-:W-:Y:S06]  /*8280*/  BRA `(.L_x_4154) ;  /* 0x0000000400b87947 */ /* 0x000fec0003800000 */
.L_x_4161:
        /* <DEDUP_REMOVED lines=12> */
.L_x_4168:
        /* <DEDUP_REMOVED lines=21> */
.L_x_4172:
[----:B------:R-:W-:Y:S05]  /*84a0*/  BSYNC B1 ;  /* 0x0000000000017941 */ /* 0x000fea0003800000 */
.L_x_4171:
[----:B------:R-:W-:Y:S01]  /*84b0*/  LEA R3, R0, 0x3b800000, 0x17 ;  /* 0x3b80000000037811 */ /* 0x000fe200078eb8ff */
[----:B------:R-:W-:-:S05]  /*84c0*/  IMAD.SHL.U32 R0, R2, 0x100000, RZ ;  /* 0x0010000002007824 */ /* 0x000fca00078e00ff */
[----:B------:R-:W-:-:S07]  /*84d0*/  LOP3.LUT R0, R3, R0, R4, 0xfe, !PT ;  /* 0x0000000003007212 */ /* 0x000fce00078efe04 */
.L_x_4170:
[----:B------:R-:W-:Y:S05]  /*84e0*/  BSYNC B0 ;  /* 0x0000000000007941 */ /* 0x000fea0003800000 */
.L_x_4169:
[----:B------:R-:W-:Y:S01]  /*84f0*/  F2FP.F16.F32.PACK_AB R0, RZ, R0 ;  /* 0x00000000ff00723e */ /* 0x000fe200000000ff */
[----:B------:R-:W-:Y:S06]  /*8500*/  BRA `(.L_x_4154) ;  /* 0x0000000400187947 */ /* 0x000fec0003800000 */
.L_x_4167:
        /* <DEDUP_REMOVED lines=21> */
.L_x_4176:
[----:B------:R-:W-:Y:S05]  /*8660*/  BSYNC B1 ;  /* 0x0000000000017941 */ /* 0x000fea0003800000 */
.L_x_4175:
[----:B------:R-:W-:Y:S01]  /*8670*/  LEA R3, R0, 0x37800000, 0x17 ;  /* 0x3780000000037811 */ /* 0x000fe200078eb8ff */
[----:B------:R-:W-:-:S05]  /*8680*/  IMAD.SHL.U32 R0, R2, 0x200000, RZ ;  /* 0x0020000002007824 */ /* 0x000fca00078e00ff */
[----:B------:R-:W-:-:S07]  /*8690*/  LOP3.LUT R0, R3, R0, R4, 0xfe, !PT ;  /* 0x0000000003007212 */ /* 0x000fce00078efe04 */
.L_x_4174:
[----:B------:R-:W-:Y:S05]  /*86a0*/  BSYNC B0 ;  /* 0x0000000000007941 */ /* 0x000fea0003800000 */
.L_x_4173:
[----:B------:R-:W-:Y:S01]  /*86b0*/  F2FP.F16.F32.PACK_AB R0, RZ, R0 ;  /* 0x00000000ff00723e */ /* 0x000fe200000000ff */
[----:B------:R-:W-:Y:S06]  /*86c0*/  BRA `(.L_x_4154) ;  /* 0x0000000000a87947 */ /* 0x000fec0003800000 */
.L_x_4166:
        /* <DEDUP_REMOVED lines=14> */
.L_x_4180:
[----:B------:R-:W-:Y:S05]  /*87b0*/  BSYNC B0 ;  /* 0x0000000000007941 */ /* 0x000fea0003800000 */
.L_x_4179:
[----:B------:R-:W-:Y:S01]  /*87c0*/  F2FP.F16.F32.PACK_AB R0, RZ, R0 ;  /* 0x00000000ff00723e */ /* 0x000fe200000000ff */
[----:B------:R-:W-:Y:S06]  /*87d0*/  BRA `(.L_x_4154) ;  /* 0x0000000000647947 */ /* 0x000fec0003800000 */
.L_x_4153:
        /* <DEDUP_REMOVED lines=16> */
.L_x_4181:
[----:B------:R-:W-:Y:S01]  /*88e0*/  PRMT R0, RZ, 0x7610, R0 ;  /* 0x00007610ff007816 */ /* 0x000fe20000000000 */
[----:B------:R-:W-:Y:S06]  /*88f0*/  BRA `(.L_x_4154) ;  /* 0x00000000001c7947 */ /* 0x000fec0003800000 */
.L_x_4178:
[----:B------:R-:W2:Y:S02]  /*8900*/  LDG.E.64 R2, desc[UR36][R2.64] ;  /* 0x0000002402027981 */ /* 0x000ea4000c1e1b00 */
[----:B--2---:R-:W0:Y:S02]  /*8910*/  I2F.U64 R0, R2 ;  /* 0x0000000200007312 */ /* 0x004e240000301000 */
[----:B0-----:R-:W-:Y:S01]  /*8920*/  F2FP.F16.F32.PACK_AB R0, RZ, R0 ;  /* 0x00000000ff00723e */ /* 0x001fe200000000ff */
[----:B------:R-:W-:Y:S06]  /*8930*/  BRA `(.L_x_4154) ;  /* 0x00000000000c7947 */ /* 0x000fec0003800000 */
.L_x_4177:
[----:B------:R-:W2:Y:S02]  /*8940*/  LDG.E R2, desc[UR36][R2.64] ;  /* 0x0000002402027981 */ /* 0x000ea4000c1e1900 */
[----:B--2---:R-:W-:-:S04]  /*8950*/  I2FP.F32.U32 R0, R2 ;  /* 0x0000000200007245 */ /* 0x004fc80000201000 */
[----:B------:R-:W-:-:S07]  /*8960*/  F2FP.F16.F32.PACK_AB R0, RZ, R0 ;  /* 0x00000000ff00723e */ /* 0x000fce00000000ff */
.L_x_4154:
        /* <DEDUP_REMOVED lines=26> */
.L_x_4185:
[----:B------:R-:W-:-:S06]  /*8b10*/  HADD2.F32 R3, -RZ, R0.H0_H0 ;  /* 0x20000000ff037230 */ /* 0x000fcc0000004100 */
[----:B------:R-:W0:Y:S02]  /*8b20*/  F2I.S64.TRUNC R2, R3 ;  /* 0x0000000300027311 */ /* 0x000e24000020d900 */
[----:B0-----:R3:W-:Y:S01]  /*8b30*/  STG.E.U8 desc[UR36][R16.64], R2 ;  /* 0x0000000210007986 */ /* 0x0017e2000c101124 */
[----:B------:R-:W-:Y:S05]  /*8b40*/  BRA `(.L_x_4187) ;  /* 0x0000000c00847947 */ /* 0x000fea0003800000 */
.L_x_4184:
        /* <DEDUP_REMOVED lines=10> */
.L_x_4189:
[----:B------:R-:W-:-:S04]  /*8bf0*/  HADD2.F32 R0, -RZ, R0.H0_H0 ;  /* 0x20000000ff007230 */ /* 0x000fc80000004100 */
[----:B------:R-:W0:Y:S02]  /*8c00*/  F2I.FTZ.TRUNC.NTZ R3, R0 ;  /* 0x0000000000037305 */ /* 0x000e24000021f100 */
[----:B0-----:R2:W-:Y:S01]  /*8c10*/  STG.E desc[UR36][R16.64], R3 ;  /* 0x0000000310007986 */ /* 0x0015e2000c101924 */
[----:B------:R-:W-:Y:S05]  /*8c20*/  BRA `(.L_x_4187) ;  /* 0x0000000c004c7947 */ /* 0x000fea0003800000 */
.L_x_4188:
[----:B------:R-:W-:-:S04]  /*8c30*/  HADD2.F32 R0, -RZ, R0.H0_H0 ;  /* 0x20000000ff007230 */ /* 0x000fc80000004100 */
[----:B------:R-:W0:Y:S02]  /*8c40*/  F2I.FTZ.TRUNC.NTZ R3, R0 ;  /* 0x0000000000037305 */ /* 0x000e24000021f100 */
[----:B0-----:R0:W-:Y:S01]  /*8c50*/  STG.E.U16 desc[UR36][R16.64], R3 ;  /* 0x0000000310007986 */ /* 0x0011e2000c101524 */
[----:B------:R-:W-:Y:S05]  /*8c60*/  BRA `(.L_x_4187) ;  /* 0x0000000c003c7947 */ /* 0x000fea0003800000 */
.L_x_4183:
        /* <DEDUP_REMOVED lines=9> */
.L_x_4191:
[----:B------:R0:W-:Y:S01]  /*8d00*/  STG.E.U16 desc[UR36][R16.64], R0 ;  /* 0x0000000010007986 */ /* 0x0001e2000c101524 */
[----:B------:R-:W-:Y:S05]  /*8d10*/  BRA `(.L_x_4187) ;  /* 0x0000000c00107947 */ /* 0x000fea0003800000 */
.L_x_4190:
        /* <DEDUP_REMOVED lines=10> */
.L_x_4193:
[----:B------:R-:W-:-:S05]  /*8dc0*/  HADD2.F32 R0, -RZ, R0.H0_H0 ;  /* 0x20000000ff007230 */ /* 0x000fca0000004100 */
[----:B------:R-:W-:-:S04]  /*8dd0*/  F2FP.F16.F32.PACK_AB R0, RZ, R0 ;  /* 0x00000000ff00723e */ /* 0x000fc800000000ff */
[----:B------:R-:W-:-:S05]  /*8de0*/  PRMT R0, R0, 0x5410, RZ ;  /* 0x0000541000007816 */ /* 0x000fca00000000ff */
[----:B------:R0:W-:Y:S01]  /*8df0*/  STG.E desc[UR36][R16.64], R0 ;  /* 0x0000000010007986 */ /* 0x0001e2000c101924 */
[----:B------:R-:W-:Y:S05]  /*8e00*/  BRA `(.L_x_4187) ;  /* 0x0000000800d47947 */ /* 0x000fea0003800000 */
.L_x_4192:
[----:B------:R-:W-:-:S05]  /*8e10*/  HADD2.F32 R2, -RZ, R0.H0_H0 ;  /* 0x20000000ff027230 */ /* 0x000fca0000004100 */
[----:B------:R-:W-:-:S06]  /*8e20*/  FMUL.FTZ R2, R2, 1 ;  /* 0x3f80000002027820 */ /* 0x000fcc0000410000 */
[----:B------:R-:W0:Y:S02]  /*8e30*/  F2F.F64.F32 R2, R2 ;  /* 0x0000000200027310 */ /* 0x000e240000201800 */
[----:B0-----:R0:W-:Y:S01]  /*8e40*/  STG.E.64 desc[UR36][R16.64], R2 ;  /* 0x0000000210007986 */ /* 0x0011e2000c101b24 */
[----:B------:R-:W-:Y:S05]  /*8e50*/  BRA `(.L_x_4187) ;  /* 0x0000000800c07947 */ /* 0x000fea0003800000 */
.L_x_4182:
        /* <DEDUP_REMOVED lines=13> */
.L_x_4196:
[----:B------:R-:W-:Y:S01]  /*8f30*/  HADD2.F32 R0, -RZ, R0.H0_H0 ;  /* 0x20000000ff007230 */ /* 0x000fe20000004100 */
[----:B------:R-:W-:-:S04]  /*8f40*/  CS2R R6, SRZ ;  /* 0x0000000000067805 */ /* 0x000fc8000001ff00 */
[----:B------:R-:W-:-:S04]  /*8f50*/  FMUL.FTZ R0, R0, 1 ;  /* 0x3f80000000007820 */ /* 0x000fc80000410000 */
[----:B------:R-:W0:Y:S02]  /*8f60*/  F2F.F64.F32 R4, R0 ;  /* 0x0000000000047310 */ /* 0x000e240000201800 */
[----:B0-----:R0:W-:Y:S01]  /*8f70*/  STG.E.128 desc[UR36][R16.64], R4 ;  /* 0x0000000410007986 */ /* 0x0011e2000c101d24 */
[----:B------:R-:W-:Y:S05]  /*8f80*/  BRA `(.L_x_4187) ;  /* 0x0000000800747947 */ /* 0x000fea0003800000 */
.L_x_4195:
        /* <DEDUP_REMOVED lines=21> */
.L_x_4200:
[----:B------:R-:W-:Y:S05]  /*90e0*/  BSYNC B0 ;  /* 0x0000000000007941 */ /* 0x000fea0003800000 */
.L_x_4199:
[----:B------:R-:W-:-:S05]  /*90f0*/  LOP3.LUT R3, R0, R3, RZ, 0xfc, !PT ;  /* 0x0000000300037212 */ /* 0x000fca00078efcff */
[----:B------:R0:W-:Y:S01]  /*9100*/  STG.E.U8 desc[UR36][R16.64], R3 ;  /* 0x0000000310007986 */ /* 0x0001e2000c101124 */
[----:B------:R-:W-:Y:S05]  /*9110*/  BRA `(.L_x_4187) ;  /* 0x0000000800107947 */ /* 0x000fea0003800000 */
.L_x_4198:
        /* <DEDUP_REMOVED lines=13> */
.L_x_4202:
[----:B------:R-:W-:Y:S01]  /*91f0*/  IMAD.MOV.U32 R0, RZ, RZ, 0x7f ;  /* 0x0000007fff007424 */ /* 0x000fe200078e00ff */
[----:B------:R-:W-:-:S04]  /*9200*/  ISETP.GT.U32.AND P0, PT, R2, 0x7f800000, PT ;  /* 0x7f8000000200780c */ /* 0x000fc80003f04070 */
[----:B------:R-:W-:-:S09]  /*9210*/  SEL R0, R0, 0x7c, P0 ;  /* 0x0000007c00007807 */ /* 0x000fd20000000000 */
.L_x_4203:
[----:B------:R-:W-:Y:S05]  /*9220*/  BSYNC B0 ;  /* 0x0000000000007941 */ /* 0x000fea0003800000 */
.L_x_4201:
[----:B------:R-:W-:-:S04]  /*9230*/  LOP3.LUT R2, R3, 0x80000000, RZ, 0xc0, !PT ;  /* 0x8000000003027812 */ /* 0x000fc800078ec0ff */
[----:B------:R-:W-:-:S04]  /*9240*/  SHF.R.U32.HI R3, RZ, 0x18, R2 ;  /* 0x00000018ff037819 */ /* 0x000fc80000011602 */
[----:B------:R-:W-:-:S05]  /*9250*/  LOP3.LUT R3, R0, R3, RZ, 0xfc, !PT ;  /* 0x0000000300037212 */ /* 0x000fca00078efcff */
[----:B------:R0:W-:Y:S01]  /*9260*/  STG.E.U8 desc[UR36][R16.64], R3 ;  /* 0x0000000310007986 */ /* 0x0001e2000c101124 */
[----:B------:R-:W-:Y:S05]  /*9270*/  BRA `(.L_x_4187) ;  /* 0x0000000400b87947 */ /* 0x000fea0003800000 */
.L_x_4197:
[----:B------:R-:W-:-:S05]  /*9280*/  HADD2.F32 R0, -RZ, R0.H0_H0 ;  /* 0x20000000ff007230 */ /* 0x000fca0000004100 */
[----:B------:R-:W-:-:S05]  /*9290*/  F2FP.BF16.F32.PACK_AB R0, RZ, R0 ;  /* 0x00000000ff00723e */ /* 0x000fca00000010ff */
[----:B------:R0:W-:Y:S01]  /*92a0*/  STG.E.U16 desc[UR36][R16.64], R0 ;  /* 0x0000000010007986 */ /* 0x0001e2000c101524 */
[----:B------:R-:W-:Y:S05]  /*92b0*/  BRA `(.L_x_4187) ;  /* 0x0000000400a87947 */ /* 0x000fea0003800000 */
.L_x_4194:
        /* <DEDUP_REMOVED lines=12> */
.L_x_4206:
        /* <DEDUP_REMOVED lines=17> */
.L_x_4209:
[----:B------:R-:W-:-:S04]  /*9490*/  LOP3.LUT R2, R3, 0x80000000, RZ, 0xc0, !PT ;  /* 0x8000000003027812 */ /* 0x000fc800078ec0ff */
[----:B------:R-:W-:-:S04]  /*94a0*/  SHF.R.U32.HI R3, RZ, 0x18, R2 ;  /* 0x00000018ff037819 */ /* 0x000fc80000011602 */
[----:B------:R-:W-:-:S04]  /*94b0*/  LOP3.LUT R0, R0, R3, RZ, 0xfc, !PT ;  /* 0x0000000300007212 */ /* 0x000fc800078efcff */
[----:B------:R-:W-:-:S07]  /*94c0*/  PRMT R8, R0, 0x7610, R8 ;  /* 0x0000761000087816 */ /* 0x000fce0000000008 */
.L_x_4208:
[----:B------:R-:W-:Y:S05]  /*94d0*/  BSYNC B0 ;  /* 0x0000000000007941 */ /* 0x000fea0003800000 */
.L_x_4207:
[----:B------:R0:W-:Y:S01]  /*94e0*/  STG.E.U8 desc[UR36][R16.64], R8 ;  /* 0x0000000810007986 */ /* 0x0001e2000c101124 */
[----:B------:R-:W-:Y:S05]  /*94f0*/  BRA `(.L_x_4187) ;  /* 0x0000000400187947 */ /* 0x000fea0003800000 */
.L_x_4205:
        /* <DEDUP_REMOVED lines=17> */
.L_x_4212:
[----:B------:R-:W-:-:S04]  /*9610*/  LOP3.LUT R2, R3, 0x80000000, RZ, 0xc0, !PT ;  /* 0x8000000003027812 */ /* 0x000fc800078ec0ff */
[----:B------:R-:W-:-:S04]  /*9620*/  SHF.R.U32.HI R3, RZ, 0x18, R2 ;  /* 0x00000018ff037819 */ /* 0x000fc80000011602 */
[----:B------:R-:W-:-:S04]  /*9630*/  LOP3.LUT R0, R0, R3, RZ, 0xfc, !PT ;  /* 0x0000000300007212 */ /* 0x000fc800078efcff */
[----:B------:R-:W-:-:S07]  /*9640*/  PRMT R8, R0, 0x7610, R8 ;  /* 0x0000761000087816 */ /* 0x000fce0000000008 */
.L_x_4211:
[----:B------:R-:W-:Y:S05]  /*9650*/  BSYNC B0 ;  /* 0x0000000000007941 */ /* 0x000fea0003800000 */
.L_x_4210:
[----:B------:R0:W-:Y:S01]  /*9660*/  STG.E.U8 desc[UR36][R16.64], R8 ;  /* 0x0000000810007986 */ /* 0x0001e2000c101124 */
[----:B------:R-:W-:Y:S05]  /*9670*/  BRA `(.L_x_4187) ;  /* 0x0000000000b87947 */ /* 0x000fea0003800000 */
.L_x_4204:
        /* <DEDUP_REMOVED lines=22> */
.L_x_4186:
        /* <DEDUP_REMOVED lines=16> */
.L_x_4215:
[----:B------:R-:W-:Y:S05]  /*98e0*/  BRA `(.L_x_4187) ;  /* 0x00000000001c7947 */ /* 0x000fea0003800000 */
.L_x_4214:
[----:B------:R-:W-:-:S06]  /*98f0*/  HADD2.F32 R2, -RZ, R0.H0_H0 ;  /* 0x20000000ff027230 */ /* 0x000fcc0000004100 */
[----:B------:R-:W0:Y:S02]  /*9900*/  F2I.U64.TRUNC R2, R2 ;  /* 0x0000000200027311 */ /* 0x000e24000020d800 */
[----:B0-----:R0:W-:Y:S01]  /*9910*/  STG.E.64 desc[UR36][R16.64], R2 ;  /* 0x0000000210007986 */ /* 0x0011e2000c101b24 */
[----:B------:R-:W-:Y:S05]  /*9920*/  BRA `(.L_x_4187) ;  /* 0x00000000000c7947 */ /* 0x000fea0003800000 */
.L_x_4213:
[----:B------:R-:W-:-:S04]  /*9930*/  HADD2.F32 R0, -RZ, R0.H0_H0 ;  /* 0x20000000ff007230 */ /* 0x000fc80000004100 */
[----:B------:R-:W0:Y:S02]  /*9940*/  F2I.FTZ.U32.TRUNC.NTZ R3, R0 ;  /* 0x0000000000037305 */ /* 0x000e24000021f000 */
[----:B0-----:R0:W-:Y:S02]  /*9950*/  STG.E desc[UR36][R16.64], R3 ;  /* 0x0000000310007986 */ /* 0x0011e4000c101924 */
.L_x_4187:
[----:B------:R-:W-:-:S07]  /*9960*/  VIADD R19, R19, 0x80 ;  /* 0x0000008013137836 */ /* 0x000fce0000000000 */
.L_x_4147:
[----:B------:R-:W-:Y:S05]  /*9970*/  BSYNC B6 ;  /* 0x0000000000067941 */ /* 0x000fea0003800000 */
.L_x_4146:
        /* <DEDUP_REMOVED lines=306> */
.L_x_4216:
        /* <DEDUP_REMOVED lines=22> */
.L_x_4220:
[----:B------:R-:W2:Y:S02]  /*ae00*/  LDG.E.U8 R2, desc[UR36][R2.64] ;  /* 0x0000002402027981 */ /* 0x000ea4000c1e1100 */
[----:B--2---:R-:W-:-:S04]  /*ae10*/  I2FP.F32.U32 R0, R2 ;  /* 0x0000000200007245 */ /* 0x004fc80000201000 */
[----:B------:R-:W-:Y:S01]  /*ae20*/  F2FP.F16.F32.PACK_AB R0, RZ, R0 ;  /* 0x00000000ff00723e */ /* 0x000fe200000000ff */
[----:B------:R-:W-:Y:S06]  /*ae30*/  BRA `(.L_x_4222) ;  /* 0x0000000c00887947 */ /* 0x000fec0003800000 */
.L_x_4219:
        /* <DEDUP_REMOVED lines=10> */
.L_x_4224:
[----:B------:R-:W2:Y:S02]  /*aee0*/  LDG.E R2, desc[UR36][R2.64] ;  /* 0x0000002402027981 */ /* 0x000ea4000c1e1900 */
[----:B--2---:R-:W-:-:S04]  /*aef0*/  I2FP.F32.S32 R0, R2 ;  /* 0x0000000200007245 */ /* 0x004fc80000201400 */
[----:B------:R-:W-:Y:S01]  /*af00*/  F2FP.F16.F32.PACK_AB R0, RZ, R0 ;  /* 0x00000000ff00723e */ /* 0x000fe200000000ff */
[----:B------:R-:W-:Y:S06]  /*af10*/  BRA `(.L_x_4222) ;  /* 0x0000000c00507947 */ /* 0x000fec0003800000 */
.L_x_4223:
[----:B------:R-:W2:Y:S02]  /*af20*/  LDG.E.U16 R2, desc[UR36][R2.64] ;  /* 0x0000002402027981 */ /* 0x000ea4000c1e1500 */
[----:B--2---:R-:W0:Y:S02]  /*af30*/  I2F.S16 R0, R2 ;  /* 0x0000000200007306 */ /* 0x004e240000101400 */
[----:B0-----:R-:W-:Y:S01]  /*af40*/  F2FP.F16.F32.PACK_AB R0, RZ, R0 ;  /* 0x00000000ff00723e */ /* 0x001fe200000000ff */
[----:B------:R-:W-:Y:S06]  /*af50*/  BRA `(.L_x_4222) ;  /* 0x0000000c00407947 */ /* 0x000fec0003800000 */
.L_x_4218:
        /* <DEDUP_REMOVED lines=9> */
.L_x_4226:
[----:B------:R1:W5:Y:S01]  /*aff0*/  LDG.E.U16 R0, desc[UR36][R2.64] ;  /* 0x0000002402007981 */ /* 0x000362000c1e1500 */
[----:B------:R-:W-:Y:S05]  /*b000*/  BRA `(.L_x_4222) ;  /* 0x0000000c00147947 */ /* 0x000fea0003800000 */
.L_x_4225:
        /* <DEDUP_REMOVED lines=9> */
.L_x_4228:
[----:B------:R0:W5:Y:S01]  /*b0a0*/  LDG.E.U16 R0, desc[UR36][R2.64] ;  /* 0x0000002402007981 */ /* 0x000162000c1e1500 */
[----:B------:R-:W-:Y:S05]  /*b0b0*/  BRA `(.L_x_4222) ;  /* 0x0000000800e87947 */ /* 0x000fea0003800000 */
.L_x_4227:
        /* <DEDUP_REMOVED lines=8> */
.L_x_4217:
        /* <DEDUP_REMOVED lines=13> */
.L_x_4231:
        /* <DEDUP_REMOVED lines=8> */
.L_x_4230:
        /* <DEDUP_REMOVED lines=28> */
.L_x_4233:
        /* <DEDUP_REMOVED lines=15> */
.L_x_4232:
[----:B------:R-:W2:Y:S02]  /*b540*/  LDG.E.U16 R0, desc[UR36][R2.64] ;  /* 0x0000002402007981 */ /* 0x000ea4000c1e1500 */
[----:B--2---:R-:W-:-:S05]  /*b550*/  IMAD.U32 R0, R0, 0x10000, RZ ;  /* 0x0001000000007824 */ /* 0x004fca00078e00ff */
[----:B------:R-:W-:Y:S01]  /*b560*/  F2FP.F16.F32.PACK_AB R0, RZ, R0 ;  /* 0x00000000ff00723e */ /* 0x000fe200000000ff */
[----:B------:R-:W-:Y:S06]  /*b570*/  BRA `(.L_x_4222) ;  /* 0x0000000400b87947 */ /* 0x000fec0003800000 */
.L_x_4229:
        /* <DEDUP_REMOVED lines=12> */
.L_x_4236:
        /* <DEDUP_REMOVED lines=21> */
.L_x_4240:
[----:B------:R-:W-:Y:S05]  /*b790*/  BSYNC B1 ;  /* 0x0000000000017941 */ /* 0x000fea0003800000 */
.L_x_4239:
[----:B------:R-:W-:Y:S01]  /*b7a0*/  LEA R3, R0, 0x3b800000, 0x17 ;  /* 0x3b80000000037811 */ /* 0x000fe200078eb8ff */
[----:B------:R-:W-:-:S05]  /*b7b0*/  IMAD.SHL.U32 R0, R2, 0x100000, RZ ;  /* 0x0010000002007824 */ /* 0x000fca00078e00ff */
[----:B------:R-:W-:-:S07]  /*b7c0*/  LOP3.LUT R0, R3, R0, R4, 0xfe, !PT ;  /* 0x0000000003007212 */ /* 0x000fce00078efe04 */
.L_x_4238:
[----:B------:R-:W-:Y:S05]  /*b7d0*/  BSYNC B0 ;  /* 0x0000000000007941 */ /* 0x000fea0003800000 */
.L_x_4237:
[----:B------:R-:W-:Y:S01]  /*b7e0*/  F2FP.F16.F32.PACK_AB R0, RZ, R0 ;  /* 0x00000000ff00723e */ /* 0x000fe200000000ff */
[----:B------:R-:W-:Y:S06]  /*b7f0*/  BRA `(.L_x_4222) ;  /* 0x0000000400187947 */ /* 0x000fec0003800000 */
.L_x_4235:
        /* <DEDUP_REMOVED lines=21> */
.L_x_4244:
[----:B------:R-:W-:Y:S05]  /*b950*/  BSYNC B1 ;  /* 0x0000000000017941 */ /* 0x000fea0003800000 */
.L_x_4243:
[----:B------:R-:W-:Y:S01]  /*b960*/  LEA R3, R0, 0x37800000, 0x17 ;  /* 0x3780000000037811 */ /* 0x000fe200078eb8ff */
[----:B------:R-:W-:-:S05]  /*b970*/  IMAD.SHL.U32 R0, R2, 0x200000, RZ ;  /* 0x0020000002007824 */ /* 0x000fca00078e00ff */
[----:B------:R-:W-:-:S07]  /*b980*/  LOP3.LUT R0, R3, R0, R4, 0xfe, !PT ;  /* 0x0000000003007212 */ /* 0x000fce00078efe04 */
.L_x_4242:
[----:B------:R-:W-:Y:S05]  /*b990*/  BSYNC B0 ;  /* 0x0000000000007941 */ /* 0x000fea0003800000 */
.L_x_4241:
[----:B------:R-:W-:Y:S01]  /*b9a0*/  F2FP.F16.F32.PACK_AB R0, RZ, R0 ;  /* 0x00000000ff00723e */ /* 0x000fe200000000ff */
[----:B------:R-:W-:Y:S06]  /*b9b0*/  BRA `(.L_x_4222) ;  /* 0x0000000000a87947 */ /* 0x000fec0003800000 */
.L_x_4234:
        /* <DEDUP_REMOVED lines=14> */
.L_x_4248:
[----:B------:R-:W-:Y:S05]  /*baa0*/  BSYNC B0 ;  /* 0x0000000000007941 */ /* 0x000fea0003800000 */
.L_x_4247:
[----:B------:R-:W-:Y:S01]  /*bab0*/  F2FP.F16.F32.PACK_AB R0, RZ, R0 ;  /* 0x00000000ff00723e */ /* 0x000fe200000000ff */
[----:B------:R-:W-:Y:S06]  /*bac0*/  BRA `(.L_x_4222) ;  /* 0x0000000000647947 */ /* 0x000fec0003800000 */
.L_x_4221:
        /* <DEDUP_REMOVED lines=16> */
.L_x_4249:
[----:B------:R-:W-:Y:S01]  /*bbd0*/  PRMT R0, RZ, 0x7610, R0 ;  /* 0x00007610ff007816 */ /* 0x000fe20000000000 */
[----:B------:R-:W-:Y:S06]  /*bbe0*/  BRA `(.L_x_4222) ;  /* 0x00000000001c7947 */ /* 0x000fec0003800000 */
.L_x_4246:
[----:B------:R-:W2:Y:S02]  /*bbf0*/  LDG.E.64 R2, desc[UR36][R2.64] ;  /* 0x0000002402027981 */ /* 0x000ea4000c1e1b00 */
[----:B--2---:R-:W0:Y:S02]  /*bc00*/  I2F.U64 R0, R2 ;  /* 0x0000000200007312 */ /* 0x004e240000301000 */
[----:B0-----:R-:W-:Y:S01]  /*bc10*/  F2FP.F16.F32.PACK_AB R0, RZ, R0 ;  /* 0x00000000ff00723e */ /* 0x001fe200000000ff */
[----:B------:R-:W-:Y:S06]  /*bc20*/  BRA `(.L_x_4222) ;  /* 0x00000000000c7947 */ /* 0x000fec0003800000 */
.L_x_4245:
[----:B------:R-:W2:Y:S02]  /*bc30*/  LDG.E R2, desc[UR36][R2.64] ;  /* 0x0000002402027981 */ /* 0x000ea4000c1e1900 */
[----:B--2---:R-:W-:-:S04]  /*bc40*/  I2FP.F32.U32 R0, R2 ;  /* 0x0000000200007245 */ /* 0x004fc80000201000 */
[----:B------:R-:W-:-:S07]  /*bc50*/  F2FP.F16.F32.PACK_AB R0, RZ, R0 ;  /* 0x00000000ff00723e */ /* 0x000fce00000000ff */
.L_x_4222:
        /* <DEDUP_REMOVED lines=26> */
.L_x_4253:
[----:B------:R-:W-:-:S06]  /*be00*/  HADD2.F32 R3, -RZ, R0.H0_H0 ;  /* 0x20000000ff037230 */ /* 0x000fcc0000004100 */
[----:B------:R-:W0:Y:S02]  /*be10*/  F2I.S64.TRUNC R2, R3 ;  /* 0x0000000300027311 */ /* 0x000e24000020d900 */
[----:B0-----:R-:W-:Y:S01]  /*be20*/  STG.E.U8 desc[UR36][R16.64], R2 ;  /* 0x0000000210007986 */ /* 0x001fe2000c101124 */
[----:B------:R-:W-:Y:S05]  /*be30*/  EXIT ;  /* 0x000000000000794d */ /* 0x000fea0003800000 */
.L_x_4252:
        /* <DEDUP_REMOVED lines=10> */
.L_x_4256:
[----:B------:R-:W-:-:S04]  /*bee0*/  HADD2.F32 R0, -RZ, R0.H0_H0 ;  /* 0x20000000ff007230 */ /* 0x000fc80000004100 */
[----:B------:R-:W0:Y:S02]  /*bef0*/  F2I.FTZ.TRUNC.NTZ R3, R0 ;  /* 0x0000000000037305 */ /* 0x000e24000021f100 */
[----:B0-----:R-:W-:Y:S01]  /*bf00*/  STG.E desc[UR36][R16.64], R3 ;  /* 0x0000000310007986 */ /* 0x001fe2000c101924 */
[----:B------:R-:W-:Y:S05]  /*bf10*/  EXIT ;  /* 0x000000000000794d */ /* 0x000fea0003800000 */
.L_x_4255:
[----:B------:R-:W-:-:S04]  /*bf20*/  HADD2.F32 R0, -RZ, R0.H0_H0 ;  /* 0x20000000ff007230 */ /* 0x000fc80000004100 */
[----:B------:R-:W0:Y:S02]  /*bf30*/  F2I.FTZ.TRUNC.NTZ R3, R0 ;  /* 0x0000000000037305 */ /* 0x000e24000021f100 */
[----:B0-----:R-:W-:Y:S01]  /*bf40*/  STG.E.U16 desc[UR36][R16.64], R3 ;  /* 0x0000000310007986 */ /* 0x001fe2000c101524 */
[----:B------:R-:W-:Y:S05]  /*bf50*/  EXIT ;  /* 0x000000000000794d */ /* 0x000fea0003800000 */
.L_x_4251:
        /* <DEDUP_REMOVED lines=9> */
.L_x_4258:
[----:B------:R-:W-:Y:S01]  /*bff0*/  STG.E.U16 desc[UR36][R16.64], R0 ;  /* 0x0000000010007986 */ /* 0x000fe2000c101524 */
[----:B------:R-:W-:Y:S05]  /*c000*/  EXIT ;  /* 0x000000000000794d */ /* 0x000fea0003800000 */
.L_x_4257:
        /* <DEDUP_REMOVED lines=10> */
.L_x_4260:
[----:B------:R-:W-:-:S05]  /*c0b0*/  HADD2.F32 R0, -RZ, R0.H0_H0 ;  /* 0x20000000ff007230 */ /* 0x000fca0000004100 */
[----:B------:R-:W-:-:S04]  /*c0c0*/  F2FP.F16.F32.PACK_AB R0, RZ, R0 ;  /* 0x00000000ff00723e */ /* 0x000fc800000000ff */
[----:B------:R-:W-:-:S05]  /*c0d0*/  PRMT R0, R0, 0x5410, RZ ;  /* 0x0000541000007816 */ /* 0x000fca00000000ff */
[----:B------:R-:W-:Y:S01]  /*c0e0*/  STG.E desc[UR36][R16.64], R0 ;  /* 0x0000000010007986 */ /* 0x000fe2000c101924 */
[----:B------:R-:W-:Y:S05]  /*c0f0*/  EXIT ;  /* 0x000000000000794d */ /* 0x000fea0003800000 */
.L_x_4259:
[----:B------:R-:W-:-:S05]  /*c100*/  HADD2.F32 R2, -RZ, R0.H0_H0 ;  /* 0x20000000ff027230 */ /* 0x000fca0000004100 */
[----:B------:R-:W-:-:S06]  /*c110*/  FMUL.FTZ R2, R2, 1 ;  /* 0x3f80000002027820 */ /* 0x000fcc0000410000 */
[----:B------:R-:W0:Y:S02]  /*c120*/  F2F.F64.F32 R2, R2 ;  /* 0x0000000200027310 */ /* 0x000e240000201800 */
[----:B0-----:R-:W-:Y:S01]  /*c130*/  STG.E.64 desc[UR36][R16.64], R2 ;  /* 0x0000000210007986 */ /* 0x001fe2000c101b24 */
[----:B------:R-:W-:Y:S05]  /*c140*/  EXIT ;  /* 0x000000000000794d */ /* 0x000fea0003800000 */
.L_x_4250:
        /* <DEDUP_REMOVED lines=13> */
.L_x_4263:
[----:B------:R-:W-:Y:S01]  /*c220*/  HADD2.F32 R0, -RZ, R0.H0_H0 ;  /* 0x20000000ff007230 */ /* 0x000fe20000004100 */
[----:B------:R-:W-:-:S04]  /*c230*/  CS2R R6, SRZ ;  /* 0x0000000000067805 */ /* 0x000fc8000001ff00 */
[----:B------:R-:W-:-:S04]  /*c240*/  FMUL.FTZ R0, R0, 1 ;  /* 0x3f80000000007820 */ /* 0x000fc80000410000 */
[----:B------:R-:W0:Y:S02]  /*c250*/  F2F.F64.F32 R4, R0 ;  /* 0x0000000000047310 */ /* 0x000e240000201800 */
[----:B0-----:R-:W-:Y:S01]  /*c260*/  STG.E.128 desc[UR36][R16.64], R4 ;  /* 0x0000000410007986 */ /* 0x001fe2000c101d24 */
[----:B------:R-:W-:Y:S05]  /*c270*/  EXIT ;  /* 0x000000000000794d */ /* 0x000fea0003800000 */
.L_x_4262:
        /* <DEDUP_REMOVED lines=21> */
.L_x_4267:
[----:B------:R-:W-:Y:S05]  /*c3d0*/  BSYNC B0 ;  /* 0x0000000000007941 */ /* 0x000fea0003800000 */
.L_x_4266:
[----:B------:R-:W-:-:S05]  /*c3e0*/  LOP3.LUT R3, R0, R3, RZ, 0xfc, !PT ;  /* 0x0000000300037212 */ /* 0x000fca00078efcff */
[----:B------:R-:W-:Y:S01]  /*c3f0*/  STG.E.U8 desc[UR36][R16.64], R3 ;  /* 0x0000000310007986 */ /* 0x000fe2000c101124 */
[----:B------:R-:W-:Y:S05]  /*c400*/  EXIT ;  /* 0x000000000000794d */ /* 0x000fea0003800000 */
.L_x_4265:
        /* <DEDUP_REMOVED lines=13> */
.L_x_4269:
[----:B------:R-:W-:Y:S01]  /*c4e0*/  IMAD.MOV.U32 R0, RZ, RZ, 0x7f ;  /* 0x0000007fff007424 */ /* 0x000fe200078e00ff */
[----:B------:R-:W-:-:S04]  /*c4f0*/  ISETP.GT.U32.AND P0, PT, R2, 0x7f800000, PT ;  /* 0x7f8000000200780c */ /* 0x000fc80003f04070 */
[----:B------:R-:W-:-:S09]  /*c500*/  SEL R0, R0, 0x7c, P0 ;  /* 0x0000007c00007807 */ /* 0x000fd20000000000 */
.L_x_4270:
[----:B------:R-:W-:Y:S05]  /*c510*/  BSYNC B0 ;  /* 0x0000000000007941 */ /* 0x000fea0003800000 */
.L_x_4268:
[----:B------:R-:W-:-:S04]  /*c520*/  LOP3.LUT R2, R3, 0x80000000, RZ, 0xc0, !PT ;  /* 0x8000000003027812 */ /* 0x000fc800078ec0ff */
[----:B------:R-:W-:-:S04]  /*c530*/  SHF.R.U32.HI R3, RZ, 0x18, R2 ;  /* 0x00000018ff037819 */ /* 0x000fc80000011602 */
[----:B------:R-:W-:-:S05]  /*c540*/  LOP3.LUT R3, R0, R3, RZ, 0xfc, !PT ;  /* 0x0000000300037212 */ /* 0x000fca00078efcff */
[----:B------:R-:W-:Y:S01]  /*c550*/  STG.E.U8 desc[UR36][R16.64], R3 ;  /* 0x0000000310007986 */ /* 0x000fe2000c101124 */
[----:B------:R-:W-:Y:S05]  /*c560*/  EXIT ;  /* 0x000000000000794d */ /* 0x000fea0003800000 */
.L_x_4264:
[----:B------:R-:W-:-:S05]  /*c570*/  HADD2.F32 R0, -RZ, R0.H0_H0 ;  /* 0x20000000ff007230 */ /* 0x000fca0000004100 */
[----:B------:R-:W-:-:S05]  /*c580*/  F2FP.BF16.F32.PACK_AB R0, RZ, R0 ;  /* 0x00000000ff00723e */ /* 0x000fca00000010ff */
[----:B------:R-:W-:Y:S01]  /*c590*/  STG.E.U16 desc[UR36][R16.64], R0 ;  /* 0x0000000010007986 */ /* 0x000fe2000c101524 */
[----:B------:R-:W-:Y:S05]  /*c5a0*/  EXIT ;  /* 0x000000000000794d */ /* 0x000fea0003800000 */
.L_x_4261:
        /* <DEDUP_REMOVED lines=12> */
.L_x_4273:
        /* <DEDUP_REMOVED lines=17> */
.L_x_4276:
[----:B------:R-:W-:-:S04]  /*c780*/  LOP3.LUT R2, R3, 0x80000000, RZ, 0xc0, !PT ;  /* 0x8000000003027812 */ /* 0x000fc800078ec0ff */
[----:B------:R-:W-:-:S04]  /*c790*/  SHF.R.U32.HI R3, RZ, 0x18, R2 ;  /* 0x00000018ff037819 */ /* 0x000fc80000011602 */
[----:B------:R-:W-:-:S04]  /*c7a0*/  LOP3.LUT R0, R0, R3, RZ, 0xfc, !PT ;  /* 0x0000000300007212 */ /* 0x000fc800078efcff */
[----:B------:R-:W-:-:S07]  /*c7b0*/  PRMT R8, R0, 0x7610, R8 ;  /* 0x0000761000087816 */ /* 0x000fce0000000008 */
.L_x_4275:
[----:B------:R-:W-:Y:S05]  /*c7c0*/  BSYNC B0 ;  /* 0x0000000000007941 */ /* 0x000fea0003800000 */
.L_x_4274:
[----:B------:R-:W-:Y:S01]  /*c7d0*/  STG.E.U8 desc[UR36][R16.64], R8 ;  /* 0x0000000810007986 */ /* 0x000fe2000c101124 */
[----:B------:R-:W-:Y:S05]  /*c7e0*/  EXIT ;  /* 0x000000000000794d */ /* 0x000fea0003800000 */
.L_x_4272:
        /* <DEDUP_REMOVED lines=17> */
.L_x_4279:
[----:B------:R-:W-:-:S04]  /*c900*/  LOP3.LUT R2, R3, 0x80000000, RZ, 0xc0, !PT ;  /* 0x8000000003027812 */ /* 0x000fc800078ec0ff */
[----:B------:R-:W-:-:S04]  /*c910*/  SHF.R.U32.HI R3, RZ, 0x18, R2 ;  /* 0x00000018ff037819 */ /* 0x000fc80000011602 */
[----:B------:R-:W-:-:S04]  /*c920*/  LOP3.LUT R0, R0, R3, RZ, 0xfc, !PT ;  /* 0x0000000300007212 */ /* 0x000fc800078efcff */
[----:B------:R-:W-:-:S07]  /*c930*/  PRMT R8, R0, 0x7610, R8 ;  /* 0x0000761000087816 */ /* 0x000fce0000000008 */
.L_x_4278:
[----:B------:R-:W-:Y:S05]  /*c940*/  BSYNC B0 ;  /* 0x0000000000007941 */ /* 0x000fea0003800000 */
.L_x_4277:
[----:B------:R-:W-:Y:S01]  /*c950*/  STG.E.U8 desc[UR36][R16.64], R8 ;  /* 0x0000000810007986 */ /* 0x000fe2000c101124 */
[----:B------:R-:W-:Y:S05]  /*c960*/  EXIT ;  /* 0x000000000000794d */ /* 0x000fea0003800000 */
.L_x_4271:
        /* <DEDUP_REMOVED lines=22> */
.L_x_4254:
        /* <DEDUP_REMOVED lines=16> */
.L_x_4282:
[----:B------:R-:W-:Y:S05]  /*cbd0*/  EXIT ;  /* 0x000000000000794d */ /* 0x000fea0003800000 */
.L_x_4281:
[----:B------:R-:W-:-:S06]  /*cbe0*/  HADD2.F32 R2, -RZ, R0.H0_H0 ;  /* 0x20000000ff027230 */ /* 0x000fcc0000004100 */
[----:B------:R-:W0:Y:S02]  /*cbf0*/  F2I.U64.TRUNC R2, R2 ;  /* 0x0000000200027311 */ /* 0x000e24000020d800 */
[----:B0-----:R-:W-:Y:S01]  /*cc00*/  STG.E.64 desc[UR36][R16.64], R2 ;  /* 0x0000000210007986 */ /* 0x001fe2000c101b24 */
[----:B------:R-:W-:Y:S05]  /*cc10*/  EXIT ;  /* 0x000000000000794d */ /* 0x000fea0003800000 */
.L_x_4280:
[----:B------:R-:W-:-:S04]  /*cc20*/  HADD2.F32 R0, -RZ, R0.H0_H0 ;  /* 0x20000000ff007230 */ /* 0x000fc80000004100 */
[----:B------:R-:W0:Y:S02]  /*cc30*/  F2I.FTZ.U32.TRUNC.NTZ R3, R0 ;  /* 0x0000000000037305 */ /* 0x000e24000021f000 */
[----:B0-----:R-:W-:Y:S01]  /*cc40*/  STG.E desc[UR36][R16.64], R3 ;  /* 0x0000000310007986 */ /* 0x001fe2000c101924 */
[----:B------:R-:W-:Y:S05]  /*cc50*/  EXIT ;  /* 0x000000000000794d */ /* 0x000fea0003800000 */
.L_x_4283:
        /* <DEDUP_REMOVED lines=10> */
.L_x_5849:


//--------------------- .text._ZN2at6native27unrolled_elementwise_kernelIZZZNS0_68_GLOBAL__N__08176361_30_ActivationHardsigmoidKernel_cu_f5210f67_354618hardsigmoid_kernelERNS_18TensorIteratorBaseEENKUlvE_clEvENKUlvE1_clEvEUlN3c104HalfEE_St5arrayIPcLm2EELi4E23TrivialOffsetCalculatorILi1EjESE_NS0_6memory12LoadWithCastILi1EEENSF_13StoreWithCastILi1EEEEEviT_T0_T2_T3_T4_T5_ --------------------------
	.section	.text._ZN2at6native27unrolled_elementwise_kernelIZZZNS0_68_GLOBAL__N__08176361_30_ActivationHardsigmoidKernel_cu_f5210f67_354618hardsigmoid_kernelERNS_18TensorIteratorBaseEENKUlvE_clEvENKUlvE1_clEvEUlN3c104HalfEE_St5arrayIPcLm2EELi4E23TrivialOffsetCalculatorILi1EjESE_NS0_6memory12LoadWithCastILi1EEENSF_13StoreWithCastILi1EEEEEviT_T0_T2_T3_T4_T5_,"ax",@progbits
	.align	128
        .global         _ZN2at6native27unrolled_elementwise_kernelIZZZNS0_68_GLOBAL__N__08176361_30_ActivationHardsigmoidKernel_cu_f5210f67_354618hardsigmoid_kernelERNS_18TensorIteratorBaseEENKUlvE_clEvENKUlvE1_clEvEUlN3c104HalfEE_St5arrayIPcLm2EELi4E23TrivialOffsetCalculatorILi1EjESE_NS0_6memory12LoadWithCastILi1EEENSF_13StoreWithCastILi1EEEEEviT_T0_T2_T3_T4_T5_
        .type           _ZN2at6native27unrolled_elementwise_kernelIZZZNS0_68_GLOBAL__N__08176361_30_ActivationHardsigmoidKernel_cu_f5210f67_354618hardsigmoid_kernelERNS_18TensorIteratorBaseEENKUlvE_clEvENKUlvE1_clEvEUlN3c104HalfEE_St5arrayIPcLm2EELi4E23TrivialOffsetCalculatorILi1EjESE_NS0_6memory12LoadWithCastILi1EEENSF_13StoreWithCastILi1EEEEEviT_T0_T2_T3_T4_T5_,@function
        .size           _ZN2at6native27unrolled_elementwise_kernelIZZZNS0_68_GLOBAL__N__08176361_30_ActivationHardsigmoidKernel_cu_f5210f67_354618hardsigmoid_kernelERNS_18TensorIteratorBaseEENKUlvE_clEvENKUlvE1_clEvEUlN3c104HalfEE_St5arrayIPcLm2EELi4E23TrivialOffsetCalculatorILi1EjESE_NS0_6memory12LoadWithCastILi1EEENSF_13StoreWithCastILi1EEEEEviT_T0_T2_T3_T4_T5_,(.L_x_5850 - _ZN2at6native27unrolled_elementwise_kernelIZZZNS0_68_GLOBAL__N__08176361_30_ActivationHardsigmoidKernel_cu_f5210f67_354618hardsigmoid_kernelERNS_18TensorIteratorBaseEENKUlvE_clEvENKUlvE1_clEvEUlN3c104HalfEE_St5arrayIPcLm2EELi4E23TrivialOffsetCalculatorILi1EjESE_NS0_6memory12LoadWithCastILi1EEENSF_13StoreWithCastILi1EEEEEviT_T0_T2_T3_T4_T5_)
        .other          _ZN2at6native27unrolled_elementwise_kernelIZZZNS0_68_GLOBAL__N__08176361_30_ActivationHardsigmoidKernel_cu_f5210f67_354618hardsigmoid_kernelERNS_18TensorIteratorBaseEENKUlvE_clEvENKUlvE1_clEvEUlN3c104HalfEE_St5arrayIPcLm2EELi4E23TrivialOffsetCalculatorILi1EjESE_NS0_6memory12LoadWithCastILi1EEENSF_13StoreWithCastILi1EEEEEviT_T0_T2_T3_T4_T5_,@"STO_CUDA_ENTRY STV_DEFAULT"
_ZN2at6native27unrolled_elementwise_kernelIZZZNS0_68_GLOBAL__N__08176361_30_ActivationHardsigmoidKernel_cu_f5210f67_354618hardsigmoid_kernelERNS_18TensorIteratorBaseEENKUlvE_clEvENKUlvE1_clEvEUlN3c104HalfEE_St5arrayIPcLm2EELi4E23TrivialOffsetCalculatorILi1EjESE_NS0_6memory12LoadWithCastILi1EEENSF_13StoreWithCastILi1EEEEEviT_T0_T2_T3_T4_T5_:
.text._ZN2at6native27unrolled_elementwise_kernelIZZZNS0_68_GLOBAL__N__08176361_30_ActivationHardsigmoidKernel_cu_f5210f67_354618hardsigmoid_kernelERNS_18TensorIteratorBaseEENKUlvE_clEvENKUlvE1_clEvEUlN3c104HalfEE_St5arrayIPcLm2EELi4E23TrivialOffsetCalculatorILi1EjESE_NS0_6memory12LoadWithCastILi1EEENSF_13StoreWithCastILi1EEEEEviT_T0_T2_T3_T4_T5_:
        /* <DEDUP_REMOVED lines=34> */
.L_x_4289:
[----:B------:R-:W2:Y:S02]  /*0220*/  LDG.E.U8 R2, desc[UR36][R2.64] ;  /* 0x0000002402027981 */ /* 0x000ea4000c1e1100 */
[----:B--2---:R-:W-:-:S04]  /*0230*/  I2FP.F32.U32 R0, R2 ;  /* 0x0000000200007245 */ /* 0x004fc80000201000 */
[----:B------:R-:W-:-:S04]  /*0240*/  F2FP.F16.F32.PACK_AB R0, RZ, R0 ;  /* 0x00000000ff00723e */ /* 0x000fc800000000ff */
[----:B------:R-:W-:Y:S01]  /*0250*/  PRMT R25, R0, 0x7610, R25 ;  /* 0x0000761000197816 */ /* 0x000fe20000000019 */
[----:B------:R-:W-:Y:S06]  /*0260*/  BRA `(.L_x_4291) ;  /* 0x0000000c00c07947 */ /* 0x000fec0003800000 */
.L_x_4288:
        /* <DEDUP_REMOVED lines=11> */
.L_x_4293:
[----:B------:R-:W2:Y:S02]  /*0320*/  LDG.E R2, desc[UR36][R2.64] ;  /* 0x0000002402027981 */ /* 0x000ea4000c1e1900 */
[----:B--2---:R-:W-:-:S04]  /*0330*/  I2FP.F32.S32 R0, R2 ;  /* 0x0000000200007245 */ /* 0x004fc80000201400 */
[----:B------:R-:W-:-:S04]  /*0340*/  F2FP.F16.F32.PACK_AB R0, RZ, R0 ;  /* 0x00000000ff00723e */ /* 0x000fc800000000ff */
[----:B------:R-:W-:Y:S01]  /*0350*/  PRMT R25, R0, 0x7610, R25 ;  /* 0x0000761000197816 */ /* 0x000fe20000000019 */
[----:B------:R-:W-:Y:S06]  /*0360*/  BRA `(.L_x_4291) ;  /* 0x0000000c00807947 */ /* 0x000fec0003800000 */
.L_x_4292:
[----:B------:R-:W2:Y:S02]  /*0370*/  LDG.E.U16 R2, desc[UR36][R2.64] ;  /* 0x0000002402027981 */ /* 0x000ea4000c1e1500 */
[----:B--2---:R-:W0:Y:S02]  /*0380*/  I2F.S16 R0, R2 ;  /* 0x0000000200007306 */ /* 0x004e240000101400 */
[----:B0-----:R-:W-:-:S04]  /*0390*/  F2FP.F16.F32.PACK_AB R0, RZ, R0 ;  /* 0x00000000ff00723e */ /* 0x001fc800000000ff */
[----:B------:R-:W-:Y:S01]  /*03a0*/  PRMT R25, R0, 0x7610, R25 ;  /* 0x0000761000197816 */ /* 0x000fe20000000019 */
[----:B------:R-:W-:Y:S06]  /*03b0*/  BRA `(.L_x_4291) ;  /* 0x0000000c006c7947 */ /* 0x000fec0003800000 */
.L_x_4287:
        /* <DEDUP_REMOVED lines=9> */
.L_x_4295:
[----:B------:R1:W5:Y:S01]  /*0450*/  LDG.E.U16 R25, desc[UR36][R2.64] ;  /* 0x0000002402197981 */ /* 0x000362000c1e1500 */
[----:B------:R-:W-:Y:S05]  /*0460*/  BRA `(.L_x_4291) ;  /* 0x0000000c00407947 */ /* 0x000fea0003800000 */
.L_x_4294:
        /* <DEDUP_REMOVED lines=9> */
.L_x_4297:
[----:B------:R0:W5:Y:S01]  /*0500*/  LDG.E.U16 R25, desc[UR36][R2.64] ;  /* 0x0000002402197981 */ /* 0x000162000c1e1500 */
[----:B------:R-:W-:Y:S05]  /*0510*/  BRA `(.L_x_4291) ;  /* 0x0000000c00147947 */ /* 0x000fea0003800000 */
.L_x_4296:
        /* <DEDUP_REMOVED lines=9> */
.L_x_4286:
        /* <DEDUP_REMOVED lines=14> */
.L_x_4300:
        /* <DEDUP_REMOVED lines=9> */
.L_x_4299:
        /* <DEDUP_REMOVED lines=28> */
.L_x_4302:
        /* <DEDUP_REMOVED lines=16> */
.L_x_4301:
[----:B------:R-:W2:Y:S02]  /*09e0*/  LDG.E.U16 R0, desc[UR36][R2.64] ;  /* 0x0000002402007981 */ /* 0x000ea4000c1e1500 */
[----:B--2---:R-:W-:-:S05]  /*09f0*/  IMAD.U32 R0, R0, 0x10000, RZ ;  /* 0x0001000000007824 */ /* 0x004fca00078e00ff */
[----:B------:R-:W-:-:S04]  /*0a00*/  F2FP.F16.F32.PACK_AB R0, RZ, R0 ;  /* 0x00000000ff00723e */ /* 0x000fc800000000ff */
[----:B------:R-:W-:Y:S01]  /*0a10*/  PRMT R25, R0, 0x7610, R25 ;  /* 0x0000761000197816 */ /* 0x000fe20000000019 */
[----:B------:R-:W-:Y:S06]  /*0a20*/  BRA `(.L_x_4291) ;  /* 0x0000000400d07947 */ /* 0x000fec0003800000 */
.L_x_4298:
        /* <DEDUP_REMOVED lines=13> */
.L_x_4305:
        /* <DEDUP_REMOVED lines=21> */
.L_x_4309:
[----:B------:R-:W-:Y:S05]  /*0c50*/  BSYNC B1 ;  /* 0x0000000000017941 */ /* 0x000fea0003800000 */
.L_x_4308:
[----:B------:R-:W-:Y:S01]  /*0c60*/  LEA R3, R0, 0x3b800000, 0x17 ;  /* 0x3b80000000037811 */ /* 0x000fe200078eb8ff */
[----:B------:R-:W-:-:S05]  /*0c70*/  IMAD.SHL.U32 R0, R2, 0x100000, RZ ;  /* 0x0010000002007824 */ /* 0x000fca00078e00ff */
[----:B------:R-:W-:-:S07]  /*0c80*/  LOP3.LUT R0, R3, R0, R4, 0xfe, !PT ;  /* 0x0000000003007212 */ /* 0x000fce00078efe04 */
.L_x_4307:
[----:B------:R-:W-:Y:S05]  /*0c90*/  BSYNC B0 ;  /* 0x0000000000007941 */ /* 0x000fea0003800000 */
.L_x_4306:
[----:B------:R-:W-:-:S04]  /*0ca0*/  F2FP.F16.F32.PACK_AB R0, RZ, R0 ;  /* 0x00000000ff00723e */ /* 0x000fc800000000ff */
[----:B------:R-:W-:Y:S01]  /*0cb0*/  PRMT R25, R0, 0x7610, R25 ;  /* 0x0000761000197816 */ /* 0x000fe20000000019 */
[----:B------:R-:W-:Y:S06]  /*0cc0*/  BRA `(.L_x_4291) ;  /* 0x0000000400287947 */ /* 0x000fec0003800000 */
.L_x_4304:
        /* <DEDUP_REMOVED lines=21> */
.L_x_4313:
[----:B------:R-:W-:Y:S05]  /*0e20*/  BSYNC B1 ;  /* 0x0000000000017941 */ /* 0x000fea0003800000 */
.L_x_4312:
[----:B------:R-:W-:Y:S01]  /*0e30*/  LEA R3, R0, 0x37800000, 0x17 ;  /* 0x3780000000037811 */ /* 0x000fe200078eb8ff */
[----:B------:R-:W-:-:S05]  /*0e40*/  IMAD.SHL.U32 R0, R2, 0x200000, RZ ;  /* 0x0020000002007824 */ /* 0x000fca00078e00ff */
[----:B------:R-:W-:-:S07]  /*0e50*/  LOP3.LUT R0, R3, R0, R4, 0xfe, !PT ;  /* 0x0000000003007212 */ /* 0x000fce00078efe04 */
.L_x_4311:
[----:B------:R-:W-:Y:S05]  /*0e60*/  BSYNC B0 ;  /* 0x0000000000007941 */ /* 0x000fea0003800000 */
.L_x_4310:
[----:B------:R-:W-:-:S04]  /*0e70*/  F2FP.F16.F32.PACK_AB R0, RZ, R0 ;  /* 0x00000000ff00723e */ /* 0x000fc800000000ff */
[----:B------:R-:W-:Y:S01]  /*0e80*/  PRMT R25, R0, 0x7610, R25 ;  /* 0x0000761000197816 */ /* 0x000fe20000000019 */
[----:B------:R-:W-:Y:S06]  /*0e90*/  BRA `(.L_x_4291) ;  /* 0x0000000000b47947 */ /* 0x000fec0003800000 */
.L_x_4303:
        /* <DEDUP_REMOVED lines=14> */
.L_x_4317:
[----:B------:R-:W-:Y:S05]  /*0f80*/  BSYNC B0 ;  /* 0x0000000000007941 */ /* 0x000fea0003800000 */
.L_x_4316:
[----:B------:R-:W-:-:S04]  /*0f90*/  F2FP.F16.F32.PACK_AB R0, RZ, R0 ;  /* 0x00000000ff00723e */ /* 0x000fc800000000ff */
[----:B------:R-:W-:Y:S01]  /*0fa0*/  PRMT R25, R0, 0x7610, R25 ;  /* 0x0000761000197816 */ /* 0x000fe20000000019 */
[----:B------:R-:W-:Y:S06]  /*0fb0*/  BRA `(.L_x_4291) ;  /* 0x00000000006c7947 */ /* 0x000fec0003800000 */
.L_x_4290:
        /* <DEDUP_REMOVED lines=16> */
.L_x_4318:
[----:B------:R-:W-:Y:S01]  /*10c0*/  PRMT R25, RZ, 0x7610, R25 ;  /* 0x00007610ff197816 */ /* 0x000fe20000000019 */
[----:B------:R-:W-:Y:S06]  /*10d0*/  BRA `(.L_x_4291) ;  /* 0x0000000000247947 */ /* 0x000fec0003800000 */
.L_x_4315:
[----:B------:R-:W2:Y:S02]  /*10e0*/  LDG.E.64 R2, desc[UR36][R2.64] ;  /* 0x0000002402027981 */ /* 0x000ea4000c1e1b00 */
[----:B--2---:R-:W0:Y:S02]  /*10f0*/  I2F.U64 R0, R2 ;  /* 0x0000000200007312 */ /* 0x004e240000301000 */
[----:B0-----:R-:W-:-:S04]  /*1100*/  F2FP.F16.F32.PACK_AB R0, RZ, R0 ;  /* 0x00000000ff00723e */ /* 0x001fc800000000ff */
[----:B------:R-:W-:Y:S01]  /*1110*/  PRMT R25, R0, 0x7610, R25 ;  /* 0x0000761000197816 */ /* 0x000fe20000000019 */
[----:B------:R-:W-:Y:S06]  /*1120*/  BRA `(.L_x_4291) ;  /* 0x0000000000107947 */ /* 0x000fec0003800000 */
.L_x_4314:
[----:B------:R-:W2:Y:S02]  /*1130*/  LDG.E R2, desc[UR36][R2.64] ;  /* 0x0000002402027981 */ /* 0x000ea4000c1e1900 */
[----:B--2---:R-:W-:-:S04]  /*1140*/  I2FP.F32.U32 R0, R2 ;  /* 0x0000000200007245 */ /* 0x004fc80000201000 */
[----:B------:R-:W-:-:S04]  /*1150*/  F2FP.F16.F32.PACK_AB R0, RZ, R0 ;  /* 0x00000000ff00723e */ /* 0x000fc800000000ff */
[----:B------:R-:W-:-:S07]  /*1160*/  PRMT R25, R0, 0x7610, R25 ;  /* 0x0000761000197816 */ /* 0x000fce0000000019 */
.L_x_4291:
[----:B------:R-:W2:Y:S02]  /*1170*/  S2R R19, SR_TID.X ;  /* 0x0000000000137919 */ /* 0x000ea40000002100 */
[----:B--2---:R-:W-:-:S07]  /*1180*/  VIADD R19, R19, 0x80 ;  /* 0x0000008013137836 */ /* 0x004fce0000000000 */
.L_x_4285:
[----:B------:R-:W-:Y:S05]  /*1190*/  BSYNC B6 ;  /* 0x0000000000067941 */ /* 0x000fea0003800000 */
.L_x_4284:
[----:B------:R-:W-:Y:S01]  /*11a0*/  ISETP.GE.AND P0, PT, R19, R16, PT ;  /* 0x000000101300720c */ /* 0x000fe20003f06270 */
[----:B------:R-:W-:-:S12]  /*11b0*/  BSSY B6, `(.L_x_4319) ;  /* 0x000010e000067945 */ /* 0x000fd80003800000 */
[----:B------:R-:W-:Y:S05]  /*11c0*/  @P0 BRA `(.L_x_4320) ;  /* 0x0000001000300947 */ /* 0x000fea0003800000 */
[----:B01----:R-:W0:Y:S01]  /*11d0*/  LDC.64 R2, c[0x0][0x238] ;  /* 0x00008e00ff027b82 */ /* 0x003e220000000a00 */
        /* <DEDUP_REMOVED lines=22> */
.L_x_4324:
[----:B------:R-:W2:Y:S02]  /*1340*/  LDG.E.U8 R2, desc[UR36][R2.64] ;  /* 0x0000002402027981 */ /* 0x000ea4000c1e1100 */
[----:B--2---:R-:W-:-:S04]  /*1350*/  I2FP.F32.U32 R0, R2 ;  /* 0x0000000200007245 */ /* 0x004fc80000201000 */
[----:B------:R-:W-:-:S04]  /*1360*/  F2FP.F16.F32.PACK_AB R0, RZ, R0 ;  /* 0x00000000ff00723e */ /* 0x000fc800000000ff */
[----:B------:R-:W-:Y:S01]  /*1370*/  PRMT R24, R0, 0x7610, R24 ;  /* 0x0000761000187816 */ /* 0x000fe20000000018 */
[----:B------:R-:W-:Y:S06]  /*1380*/  BRA `(.L_x_4326) ;  /* 0x0000000c00bc7947 */ /* 0x000fec0003800000 */
.L_x_4323:
        /* <DEDUP_REMOVED lines=11> */
.L_x_4328:
[----:B------:R-:W2:Y:S02]  /*1440*/  LDG.E R2, desc[UR36][R2.64] ;  /* 0x0000002402027981 */ /* 0x000ea4000c1e1900 */
[----:B--2---:R-:W-:-:S04]  /*1450*/  I2FP.F32.S32 R0, R2 ;  /* 0x0000000200007245 */ /* 0x004fc80000201400 */
[----:B------:R-:W-:-:S04]  /*1460*/  F2FP.F16.F32.PACK_AB R0, RZ, R0 ;  /* 0x00000000ff00723e */ /* 0x000fc800000000ff */
[----:B------:R-:W-:Y:S01]  /*1470*/  PRMT R24, R0, 0x7610, R24 ;  /* 0x0000761000187816 */ /* 0x000fe20000000018 */
[----:B------:R-:W-:Y:S06]  /*1480*/  BRA `(.L_x_4326) ;  /* 0x0000000c007c7947 */ /* 0x000fec0003800000 */
.L_x_4327:
[----:B------:R-:W2:Y:S02]  /*1490*/  LDG.E.U16 R2, desc[UR36][R2.64] ;  /* 0x0000002402027981 */ /* 0x000ea4000c1e1500 */
[----:B--2---:R-:W0:Y:S02]  /*14a0*/  I2F.S16 R0, R2 ;  /* 0x0000000200007306 */ /* 0x004e240000101400 */
[----:B0-----:R-:W-:-:S04]  /*14b0*/  F2FP.F16.F32.PACK_AB R0, RZ, R0 ;  /* 0x00000000ff00723e */ /* 0x001fc800000000ff */
[----:B------:R-:W-:Y:S01]  /*14c0*/  PRMT R24, R0, 0x7610, R24 ;  /* 0x0000761000187816 */ /* 0x000fe20000000018 */
[----:B------:R-:W-:Y:S06]  /*14d0*/  BRA `(.L_x_4326) ;  /* 0x0000000c00687947 */ /* 0x000fec0003800000 */
.L_x_4322:
        /* <DEDUP_REMOVED lines=9> */
.L_x_4330:
[----:B------:R0:W5:Y:S01]  /*1570*/  LDG.E.U16 R24, desc[UR36][R2.64] ;  /* 0x0000002402187981 */ /* 0x000162000c1e1500 */
[----:B------:R-:W-:Y:S05]  /*1580*/  BRA `(.L_x_4326) ;  /* 0x0000000c003c7947 */ /* 0x000fea0003800000 */
.L_x_4329:
        /* <DEDUP_REMOVED lines=9> */
.L_x_4332:
[----:B------:R1:W5:Y:S01]  /*1620*/  LDG.E.U16 R24, desc[UR36][R2.64] ;  /* 0x0000002402187981 */ /* 0x000362000c1e1500 */
[----:B------:R-:W-:Y:S05]  /*1630*/  BRA `(.L_x_4326) ;  /* 0x0000000c00107947 */ /* 0x000fea0003800000 */
.L_x_4331:
        /* <DEDUP_REMOVED lines=9> */
.L_x_4321:
        /* <DEDUP_REMOVED lines=14> */
.L_x_4335:
        /* <DEDUP_REMOVED lines=9> */
.L_x_4334:
        /* <DEDUP_REMOVED lines=28> */
.L_x_4337:
        /* <DEDUP_REMOVED lines=15> */
.L_x_4336:
[----:B------:R-:W2:Y:S02]  /*1af0*/  LDG.E.U16 R0, desc[UR36][R2.64] ;  /* 0x0000002402007981 */ /* 0x000ea4000c1e1500 */
[----:B--2---:R-:W-:-:S05]  /*1b00*/  IMAD.U32 R0, R0, 0x10000, RZ ;  /* 0x0001000000007824 */ /* 0x004fca00078e00ff */
[----:B------:R-:W-:-:S04]  /*1b10*/  F2FP.F16.F32.PACK_AB R0, RZ, R0 ;  /* 0x00000000ff00723e */ /* 0x000fc800000000ff */
[----:B------:R-:W-:Y:S01]  /*1b20*/  PRMT R24, R0, 0x7610, R24 ;  /* 0x0000761000187816 */ /* 0x000fe20000000018 */
[----:B------:R-:W-:Y:S06]  /*1b30*/  BRA `(.L_x_4326) ;  /* 0x0000000400d07947 */ /* 0x000fec0003800000 */
.L_x_4333:
        /* <DEDUP_REMOVED lines=13> */
.L_x_4340:
        /* <DEDUP_REMOVED lines=21> */
.L_x_4344:
[----:B------:R-:W-:Y:S05]  /*1d60*/  BSYNC B1 ;  /* 0x0000000000017941 */ /* 0x000fea0003800000 */
.L_x_4343:
[----:B------:R-:W-:Y:S01]  /*1d70*/  LEA R3, R0, 0x3b800000, 0x17 ;  /* 0x3b80000000037811 */ /* 0x000fe200078eb8ff */
[----:B------:R-:W-:-:S05]  /*1d80*/  IMAD.SHL.U32 R0, R2, 0x100000, RZ ;  /* 0x0010000002007824 */ /* 0x000fca00078e00ff */
[----:B------:R-:W-:-:S07]  /*1d90*/  LOP3.LUT R0, R3, R0, R4, 0xfe, !PT ;  /* 0x0000000003007212 */ /* 0x000fce00078efe04 */
.L_x_4342:
[----:B------:R-:W-:Y:S05]  /*1da0*/  BSYNC B0 ;  /* 0x0000000000007941 */ /* 0x000fea0003800000 */
.L_x_4341:
[----:B------:R-:W-:-:S04]  /*1db0*/  F2FP.F16.F32.PACK_AB R0, RZ, R0 ;  /* 0x00000000ff00723e */ /* 0x000fc800000000ff */
[----:B------:R-:W-:Y:S01]  /*1dc0*/  PRMT R24, R0, 0x7610, R24 ;  /* 0x0000761000187816 */ /* 0x000fe20000000018 */
[----:B------:R-:W-:Y:S06]  /*1dd0*/  BRA `(.L_x_4326) ;  /* 0x0000000400287947 */ /* 0x000fec0003800000 */
.L_x_4339:
        /* <DEDUP_REMOVED lines=21> */
.L_x_4348:
[----:B------:R-:W-:Y:S05]  /*1f30*/  BSYNC B1 ;  /* 0x0000000000017941 */ /* 0x000fea0003800000 */
.L_x_4347:
[----:B------:R-:W-:Y:S01]  /*1f40*/  LEA R3, R0, 0x37800000, 0x17 ;  /* 0x3780000000037811 */ /* 0x000fe200078eb8ff */
[----:B------:R-:W-:-:S05]  /*1f50*/  IMAD.SHL.U32 R0, R2, 0x200000, RZ ;  /* 0x0020000002007824 */ /* 0x000fca00078e00ff */
[----:B------:R-:W-:-:S07]  /*1f60*/  LOP3.LUT R0, R3, R0, R4, 0xfe, !PT ;  /* 0x0000000003007212 */ /* 0x000fce00078efe04 */
.L_x_4346:
[----:B------:R-:W-:Y:S05]  /*1f70*/  BSYNC B0 ;  /* 0x0000000000007941 */ /* 0x000fea0003800000 */
.L_x_4345:
[----:B------:R-:W-:-:S04]  /*1f80*/  F2FP.F16.F32.PACK_AB R0, RZ, R0 ;  /* 0x00000000ff00723e */ /* 0x000fc800000000ff */
[----:B------:R-:W-:Y:S01]  /*1f90*/  PRMT R24, R0, 0x7610, R24 ;  /* 0x0000761000187816 */ /* 0x000fe20000000018 */
[----:B------:R-:W-:Y:S06]  /*1fa0*/  BRA `(.L_x_4326) ;  /* 0x0000000000b47947 */ /* 0x000fec0003800000 */
.L_x_4338:
        /* <DEDUP_REMOVED lines=14> */
.L_x_4352:
[----:B------:R-:W-:Y:S05]  /*2090*/  BSYNC B0 ;  /* 0x0000000000007941 */ /* 0x000fea0003800000 */
.L_x_4351:
[----:B------:R-:W-:-:S04]  /*20a0*/  F2FP.F16.F32.PACK_AB R0, RZ, R0 ;  /* 0x00000000ff00723e */ /* 0x000fc800000000ff */
[----:B------:R-:W-:Y:S01]  /*20b0*/  PRMT R24, R0, 0x7610, R24 ;  /* 0x0000761000187816 */ /* 0x000fe20000000018 */
[----:B------:R-:W-:Y:S06]  /*20c0*/  BRA `(.L_x_4326) ;  /* 0x00000000006c7947 */ /* 0x000fec0003800000 */
.L_x_4325:
        /* <DEDUP_REMOVED lines=16> */
.L_x_4353:
[----:B------:R-:W-:Y:S01]  /*21d0*/  PRMT R24, RZ, 0x7610, R24 ;  /* 0x00007610ff187816 */ /* 0x000fe20000000018 */
[----:B------:R-:W-:Y:S06]  /*21e0*/  BRA `(.L_x_4326) ;  /* 0x0000000000247947 */ /* 0x000fec0003800000 */
.L_x_4350:
[----:B------:R-:W2:Y:S02]  /*21f0*/  LDG.E.64 R2, desc[UR36][R2.64] ;  /* 0x0000002402027981 */ /* 0x000ea4000c1e1b00 */
[----:B--2---:R-:W0:Y:S02]  /*2200*/  I2F.U64 R0, R2 ;  /* 0x0000000200007312 */ /* 0x004e240000301000 */
[----:B0-----:R-:W-:-:S04]  /*2210*/  F2FP.F16.F32.PACK_AB R0, RZ, R0 ;  /* 0x00000000ff00723e */ /* 0x001fc800000000ff */
[----:B------:R-:W-:Y:S01]  /*2220*/  PRMT R24, R0, 0x7610, R24 ;  /* 0x0000761000187816 */ /* 0x000fe20000000018 */
[----:B------:R-:W-:Y:S06]  /*2230*/  BRA `(.L_x_4326) ;  /* 0x0000000000107947 */ /* 0x000fec0003800000 */
.L_x_4349:
[----:B------:R-:W2:Y:S02]  /*2240*/  LDG.E R2, desc[UR36][R2.64] ;  /* 0x0000002402027981 */ /* 0x000ea4000c1e1900 */
[----:B--2---:R-:W-:-:S04]  /*2250*/  I2FP.F32.U32 R0, R2 ;  /* 0x0000000200007245 */ /* 0x004fc80000201000 */
[----:B------:R-:W-:-:S04]  /*2260*/  F2FP.F16.F32.PACK_AB R0, RZ, R0 ;  /* 0x00000000ff00723e */ /* 0x000fc800000000ff */
[----:B------:R-:W-:-:S07]  /*2270*/  PRMT R24, R0, 0x7610, R24 ;  /* 0x0000761000187816 */ /* 0x000fce0000000018 */
.L_x_4326:
[----:B------:R-:W-:-:S07]  /*2280*/  VIADD R19, R19, 0x80 ;  /* 0x0000008013137836 */ /* 0x000fce0000000000 */
.L_x_4320:
[----:B------:R-:W-:Y:S05]  /*2290*/  BSYNC B6 ;  /* 0x0000000000067941 */ /* 0x000fea0003800000 */
.L_x_4319:
[----:B------:R-:W-:Y:S01]  /*22a0*/  ISETP.GE.AND P0, PT, R19, R16, PT ;  /* 0x000000101300720c */ /* 0x000fe20003f06270 */
[----:B------:R-:W-:Y:S01]  /*22b0*/  BSSY B6, `(.L_x_4354) ;  /* 0x000010f000067945 */ /* 0x000fe20003800000 */
[----:B------:R-:W-:Y:S02]  /*22c0*/  PRMT R22, RZ, 0x7610, R22 ;  /* 0x00007610ff167816 */ /* 0x000fe40000000016 */
[----:B01----:R-:W-:-:S09]  /*22d0*/  PRMT R2, RZ, 0x7610, R2 ;  /* 0x00007610ff027816 */ /* 0x003fd20000000002 */
[----:B------:R-:W-:Y:S05]  /*22e0*/  @P0 BRA `(.L_x_4355) ;  /* 0x00000010002c0947 */ /* 0x000fea0003800000 */
[----:B------:R-:W0:Y:S01]  /*22f0*/  LDC.64 R4, c[0x0][0x238] ;  /* 0x00008e00ff047b82 */ /* 0x000e220000000a00 */
        /* <DEDUP_REMOVED lines=22> */
.L_x_4359:
[----:B------:R-:W2:Y:S02]  /*2460*/  LDG.E.U8 R4, desc[UR36][R4.64] ;  /* 0x0000002404047981 */ /* 0x000ea4000c1e1100 */
[----:B--2---:R-:W-:-:S04]  /*2470*/  I2FP.F32.U32 R0, R4 ;  /* 0x0000000400007245 */ /* 0x004fc80000201000 */
[----:B------:R-:W-:-:S04]  /*2480*/  F2FP.F16.F32.PACK_AB R0, RZ, R0 ;  /* 0x00000000ff00723e */ /* 0x000fc800000000ff */
[----:B------:R-:W-:Y:S01]  /*2490*/  PRMT R2, R0, 0x7610, R2 ;  /* 0x0000761000027816 */ /* 0x000fe20000000002 */
[----:B------:R-:W-:Y:S06]  /*24a0*/  BRA `(.L_x_4361) ;  /* 0x0000000c00b87947 */ /* 0x000fec0003800000 */
.L_x_4358:
        /* <DEDUP_REMOVED lines=11> */
.L_x_4363:
[----:B------:R-:W2:Y:S02]  /*2560*/  LDG.E R4, desc[UR36][R4.64] ;  /* 0x0000002404047981 */ /* 0x000ea4000c1e1900 */
[----:B--2---:R-:W-:-:S04]  /*2570*/  I2FP.F32.S32 R0, R4 ;  /* 0x0000000400007245 */ /* 0x004fc80000201400 */
[----:B------:R-:W-:-:S04]  /*2580*/  F2FP.F16.F32.PACK_AB R0, RZ, R0 ;  /* 0x00000000ff00723e */ /* 0x000fc800000000ff */
[----:B------:R-:W-:Y:S01]  /*2590*/  PRMT R2, R0, 0x7610, R2 ;  /* 0x0000761000027816 */ /* 0x000fe20000000002 */
[----:B------:R-:W-:Y:S06]  /*25a0*/  BRA `(.L_x_4361) ;  /* 0x0000000c00787947 */ /* 0x000fec0003800000 */
.L_x_4362:
[----:B------:R-:W2:Y:S02]  /*25b0*/  LDG.E.U16 R4, desc[UR36][R4.64] ;  /* 0x0000002404047981 */ /* 0x000ea4000c1e1500 */
[----:B--2---:R-:W0:Y:S02]  /*25c0*/  I2F.S16 R0, R4 ;  /* 0x0000000400007306 */ /* 0x004e240000101400 */
[----:B0-----:R-:W-:-:S04]  /*25d0*/  F2FP.F16.F32.PACK_AB R0, RZ, R0 ;  /* 0x00000000ff00723e */ /* 0x001fc800000000ff */
[----:B------:R-:W-:Y:S01]  /*25e0*/  PRMT R2, R0, 0x7610, R2 ;  /* 0x0000761000027816 */ /* 0x000fe20000000002 */
[----:B------:R-:W-:Y:S06]  /*25f0*/  BRA `(.L_x_4361) ;  /* 0x0000000c00647947 */ /* 0x000fec0003800000 */
.L_x_4357:
        /* <DEDUP_REMOVED lines=9> */
.L_x_4365:
[----:B------:R0:W5:Y:S01]  /*2690*/  LDG.E.U16 R2, desc[UR36][R4.64] ;  /* 0x0000002404027981 */ /* 0x000162000c1e1500 */
[----:B------:R-:W-:Y:S05]  /*26a0*/  BRA `(.L_x_4361) ;  /* 0x0000000c00387947 */ /* 0x000fea0003800000 */
.L_x_4364:
        /* <DEDUP_REMOVED lines=9> */
.L_x_4367:
[----:B------:R1:W5:Y:S01]  /*2740*/  LDG.E.U16 R2, desc[UR36][R4.64] ;  /* 0x0000002404027981 */ /* 0x000362000c1e1500 */
[----:B------:R-:W-:Y:S05]  /*2750*/  BRA `(.L_x_4361) ;  /* 0x0000000c000c7947 */ /* 0x000fea0003800000 */
.L_x_4366:
        /* <DEDUP_REMOVED lines=9> */
.L_x_4356:
        /* <DEDUP_REMOVED lines=14> */
.L_x_4370:
        /* <DEDUP_REMOVED lines=9> */
.L_x_4369:
        /* <DEDUP_REMOVED lines=28> */
.L_x_4372:
        /* <DEDUP_REMOVED lines=14> */
.L_x_4371:
[----:B------:R-:W2:Y:S02]  /*2c00*/  LDG.E.U16 R0, desc[UR36][R4.64] ;  /* 0x0000002404007981 */ /* 0x000ea4000c1e1500 */
[----:B--2---:R-:W-:-:S05]  /*2c10*/  IMAD.U32 R0, R0, 0x10000, RZ ;  /* 0x0001000000007824 */ /* 0x004fca00078e00ff */
[----:B------:R-:W-:-:S04]  /*2c20*/  F2FP.F16.F32.PACK_AB R0, RZ, R0 ;  /* 0x00000000ff00723e */ /* 0x000fc800000000ff */
[----:B------:R-:W-:Y:S01]  /*2c30*/  PRMT R2, R0, 0x7610, R2 ;  /* 0x0000761000027816 */ /* 0x000fe20000000002 */
[----:B------:R-:W-:Y:S06]  /*2c40*/  BRA `(.L_x_4361) ;  /* 0x0000000400d07947 */ /* 0x000fec0003800000 */
.L_x_4368:
        /* <DEDUP_REMOVED lines=13> */
.L_x_4375:
        /* <DEDUP_REMOVED lines=21> */
.L_x_4379:
[----:B------:R-:W-:Y:S05]  /*2e70*/  BSYNC B1 ;  /* 0x0000000000017941 */ /* 0x000fea0003800000 */
.L_x_4378:
[----:B------:R-:W-:Y:S01]  /*2e80*/  LEA R3, R0, 0x3b800000, 0x17 ;  /* 0x3b80000000037811 */ /* 0x000fe200078eb8ff */
[----:B------:R-:W-:-:S05]  /*2e90*/  IMAD.SHL.U32 R0, R2, 0x100000, RZ ;  /* 0x0010000002007824 */ /* 0x000fca00078e00ff */
[----:B------:R-:W-:-:S07]  /*2ea0*/  LOP3.LUT R0, R3, R0, R4, 0xfe, !PT ;  /* 0x0000000003007212 */ /* 0x000fce00078efe04 */
.L_x_4377:
[----:B------:R-:W-:Y:S05]  /*2eb0*/  BSYNC B0 ;  /* 0x0000000000007941 */ /* 0x000fea0003800000 */
.L_x_4376:
[----:B------:R-:W-:-:S04]  /*2ec0*/  F2FP.F16.F32.PACK_AB R0, RZ, R0 ;  /* 0x00000000ff00723e */ /* 0x000fc800000000ff */
[----:B------:R-:W-:Y:S01]  /*2ed0*/  PRMT R2, R0, 0x7610, R2 ;  /* 0x0000761000027816 */ /* 0x000fe20000000002 */
[----:B------:R-:W-:Y:S06]  /*2ee0*/  BRA `(.L_x_4361) ;  /* 0x0000000400287947 */ /* 0x000fec0003800000 */
.L_x_4374:
        /* <DEDUP_REMOVED lines=21> */
.L_x_4383:
[----:B------:R-:W-:Y:S05]  /*3040*/  BSYNC B1 ;  /* 0x0000000000017941 */ /* 0x000fea0003800000 */
.L_x_4382:
[----:B------:R-:W-:Y:S01]  /*3050*/  LEA R3, R0, 0x37800000, 0x17 ;  /* 0x3780000000037811 */ /* 0x000fe200078eb8ff */
[----:B------:R-:W-:-:S05]  /*3060*/  IMAD.SHL.U32 R0, R2, 0x200000, RZ ;  /* 0x0020000002007824 */ /* 0x000fca00078e00ff */
[----:B------:R-:W-:-:S07]  /*3070*/  LOP3.LUT R0, R3, R0, R4, 0xfe, !PT ;  /* 0x0000000003007212 */ /* 0x000fce00078efe04 */
.L_x_4381:
[----:B------:R-:W-:Y:S05]  /*3080*/  BSYNC B0 ;  /* 0x0000000000007941 */ /* 0x000fea0003800000 */
.L_x_4380:
[----:B------:R-:W-:-:S04]  /*3090*/  F2FP.F16.F32.PACK_AB R0, RZ, R0 ;  /* 0x00000000ff00723e */ /* 0x000fc800000000ff */
[----:B------:R-:W-:Y:S01]  /*30a0*/  PRMT R2, R0, 0x7610, R2 ;  /* 0x0000761000027816 */ /* 0x000fe20000000002 */
[----:B------:R-:W-:Y:S06]  /*30b0*/  BRA `(.L_x_4361) ;  /* 0x0000000000b47947 */ /* 0x000fec0003800000 */
.L_x_4373:
        /* <DEDUP_REMOVED lines=14> */
.L_x_4387:
[----:B------:R-:W-:Y:S05]  /*31a0*/  BSYNC B0 ;  /* 0x0000000000007941 */ /* 0x000fea0003800000 */
.L_x_4386:
[----:B------:R-:W-:-:S04]  /*31b0*/  F2FP.F16.F32.PACK_AB R0, RZ, R0 ;  /* 0x00000000ff00723e */ /* 0x000fc800000000ff */
[----:B------:R-:W-:Y:S01]  /*31c0*/  PRMT R2, R0, 0x7610, R2 ;  /* 0x0000761000027816 */ /* 0x000fe20000000002 */
[----:B------:R-:W-:Y:S06]  /*31d0*/  BRA `(.L_x_4361) ;  /* 0x00000000006c7947 */ /* 0x000fec0003800000 */
.L_x_4360:
        /* <DEDUP_REMOVED lines=16> */
.L_x_4388:
[----:B------:R-:W-:Y:S01]  /*32e0*/  PRMT R2, RZ, 0x7610, R2 ;  /* 0x00007610ff027816 */ /* 0x000fe20000000002 */
[----:B------:R-:W-:Y:S06]  /*32f0*/  BRA `(.L_x_4361) ;  /* 0x0000000000247947 */ /* 0x000fec0003800000 */
.L_x_4385:
[----:B------:R-:W2:Y:S02]  /*3300*/  LDG.E.64 R4, desc[UR36][R4.64] ;  /* 0x0000002404047981 */ /* 0x000ea4000c1e1b00 */
[----:B--2---:R-:W0:Y:S02]  /*3310*/  I2F.U64 R0, R4 ;  /* 0x0000000400007312 */ /* 0x004e240000301000 */
[----:B0-----:R-:W-:-:S04]  /*3320*/  F2FP.F16.F32.PACK_AB R0, RZ, R0 ;  /* 0x00000000ff00723e */ /* 0x001fc800000000ff */
[----:B------:R-:W-:Y:S01]  /*3330*/  PRMT R2, R0, 0x7610, R2 ;  /* 0x0000761000027816 */ /* 0x000fe20000000002 */
[----:B------:R-:W-:Y:S06]  /*3340*/  BRA `(.L_x_4361) ;  /* 0x0000000000107947 */ /* 0x000fec0003800000 */
.L_x_4384:
[----:B------:R-:W2:Y:S02]  /*3350*/  LDG.E R4, desc[UR36][R4.64] ;  /* 0x0000002404047981 */ /* 0x000ea4000c1e1900 */
[----:B--2---:R-:W-:-:S04]  /*3360*/  I2FP.F32.U32 R0, R4 ;  /* 0x0000000400007245 */ /* 0x004fc80000201000 */
[----:B------:R-:W-:-:S04]  /*3370*/  F2FP.F16.F32.PACK_AB R0, RZ, R0 ;  /* 0x00000000ff00723e */ /* 0x000fc800000000ff */
[----:B------:R-:W-:-:S07]  /*3380*/  PRMT R2, R0, 0x7610, R2 ;  /* 0x0000761000027816 */ /* 0x000fce0000000002 */
.L_x_4361:
[----:B------:R-:W-:-:S07]  /*3390*/  VIADD R19, R19, 0x80 ;  /* 0x0000008013137836 */ /* 0x000fce0000000000 */
.L_x_4355:
[----:B------:R-:W-:Y:S05]  /*33a0*/  BSYNC B6 ;  /* 0x0000000000067941 */ /* 0x000fea0003800000 */
.L_x_4354:
[----:B------:R-:W-:Y:S01]  /*33b0*/  ISETP.GE.AND P0, PT, R19, R16, PT ;  /* 0x000000101300720c */ /* 0x000fe20003f06270 */
[----:B------:R-:W-:-:S12]  /*33c0*/  BSSY B6, `(.L_x_4389) ;  /* 0x000010c000067945 */ /* 0x000fd80003800000 */
        /* <DEDUP_REMOVED lines=23> */
.L_x_4394:
[----:B------:R-:W2:Y:S02]  /*3540*/  LDG.E.U8 R4, desc[UR36][R4.64] ;  /* 0x0000002404047981 */ /* 0x000ea4000c1e1100 */
[----:B--2---:R-:W-:-:S04]  /*3550*/  I2FP.F32.U32 R0, R4 ;  /* 0x0000000400007245 */ /* 0x004fc80000201000 */
[----:B------:R-:W-:-:S04]  /*3560*/  F2FP.F16.F32.PACK_AB R0, RZ, R0 ;  /* 0x00000000ff00723e */ /* 0x000fc800000000ff */
[----:B------:R-:W-:Y:S01]  /*3570*/  PRMT R22, R0, 0x7610, R22 ;  /* 0x0000761000167816 */ /* 0x000fe20000000016 */
[----:B------:R-:W-:Y:S06]  /*3580*/  BRA `(.L_x_4390) ;  /* 0x0000000c00bc7947 */ /* 0x000fec0003800000 */
.L_x_4393:
        /* <DEDUP_REMOVED lines=11> */
.L_x_4397:
[----:B------:R-:W2:Y:S02]  /*3640*/  LDG.E R4, desc[UR36][R4.64] ;  /* 0x0000002404047981 */ /* 0x000ea4000c1e1900 */
[----:B--2---:R-:W-:-:S04]  /*3650*/  I2FP.F32.S32 R0, R4 ;  /* 0x0000000400007245 */ /* 0x004fc80000201400 */
[----:B------:R-:W-:-:S04]  /*3660*/  F2FP.F16.F32.PACK_AB R0, RZ, R0 ;  /* 0x00000000ff00723e */ /* 0x000fc800000000ff */
[----:B------:R-:W-:Y:S01]  /*3670*/  PRMT R22, R0, 0x7610, R22 ;  /* 0x0000761000167816 */ /* 0x000fe20000000016 */
[----:B------:R-:W-:Y:S06]  /*3680*/  BRA `(.L_x_4390) ;  /* 0x0000000c007c7947 */ /* 0x000fec0003800000 */
.L_x_4396:
[----:B------:R-:W2:Y:S02]  /*3690*/  LDG.E.U16 R4, desc[UR36][R4.64] ;  /* 0x0000002404047981 */ /* 0x000ea4000c1e1500 */
[----:B--2---:R-:W0:Y:S02]  /*36a0*/  I2F.S16 R0, R4 ;  /* 0x0000000400007306 */ /* 0x004e240000101400 */
[----:B0-----:R-:W-:-:S04]  /*36b0*/  F2FP.F16.F32.PACK_AB R0, RZ, R0 ;  /* 0x00000000ff00723e */ /* 0x001fc800000000ff */
[----:B------:R-:W-:Y:S01]  /*36c0*/  PRMT R22, R0, 0x7610, R22 ;  /* 0x0000761000167816 */ /* 0x000fe20000000016 */
[----:B------:R-:W-:Y:S06]  /*36d0*/  BRA `(.L_x_4390) ;  /* 0x0000000c00687947 */ /* 0x000fec0003800000 */
.L_x_4392:
        /* <DEDUP_REMOVED lines=9> */
.L_x_4399:
[----:B------:R2:W5:Y:S01]  /*3770*/  LDG.E.U16 R22, desc[UR36][R4.64] ;  /* 0x0000002404167981 */ /* 0x000562000c1e1500 */
[----:B------:R-:W-:Y:S05]  /*3780*/  BRA `(.L_x_4390) ;  /* 0x0000000c003c7947 */ /* 0x000fea0003800000 */
.L_x_4398:
        /* <DEDUP_REMOVED lines=9> */
.L_x_4401:
[----:B------:R3:W5:Y:S01]  /*3820*/  LDG.E.U16 R22, desc[UR36][R4.64] ;  /* 0x0000002404167981 */ /* 0x000762000c1e1500 */
[----:B------:R-:W-:Y:S05]  /*3830*/  BRA `(.L_x_4390) ;  /* 0x0000000c00107947 */ /* 0x000fea0003800000 */
.L_x_4400:
        /* <DEDUP_REMOVED lines=9> */
.L_x_4391:
        /* <DEDUP_REMOVED lines=14> */
.L_x_4404:
        /* <DEDUP_REMOVED lines=9> */
.L_x_4403:
        /* <DEDUP_REMOVED lines=28> */
.L_x_4406:
        /* <DEDUP_REMOVED lines=15> */
.L_x_4405:
[----:B------:R-:W2:Y:S02]  /*3cf0*/  LDG.E.U16 R0, desc[UR36][R4.64] ;  /* 0x0000002404007981 */ /* 0x000ea4000c1e1500 */
[----:B--2---:R-:W-:-:S05]  /*3d00*/  IMAD.U32 R0, R0, 0x10000, RZ ;  /* 0x0001000000007824 */ /* 0x004fca00078e00ff */
[----:B------:R-:W-:-:S04]  /*3d10*/  F2FP.F16.F32.PACK_AB R0, RZ, R0 ;  /* 0x00000000ff00723e */ /* 0x000fc800000000ff */
[----:B------:R-:W-:Y:S01]  /*3d20*/  PRMT R22, R0, 0x7610, R22 ;  /* 0x0000761000167816 */ /* 0x000fe20000000016 */
[----:B------:R-:W-:Y:S06]  /*3d30*/  BRA `(.L_x_4390) ;  /* 0x0000000400d07947 */ /* 0x000fec0003800000 */
.L_x_4402:
        /* <DEDUP_REMOVED lines=13> */
.L_x_4409:
        /* <DEDUP_REMOVED lines=21> */
.L_x_4413:
[----:B------:R-:W-:Y:S05]  /*3f60*/  BSYNC B1 ;  /* 0x0000000000017941 */ /* 0x000fea0003800000 */
.L_x_4412:
[----:B------:R-:W-:Y:S01]  /*3f70*/  LEA R5, R0, 0x3b800000, 0x17 ;  /* 0x3b80000000057811 */ /* 0x000fe200078eb8ff */
[----:B------:R-:W-:-:S05]  /*3f80*/  IMAD.SHL.U32 R0, R3, 0x100000, RZ ;  /* 0x0010000003007824 */ /* 0x000fca00078e00ff */
[----:B------:R-:W-:-:S07]  /*3f90*/  LOP3.LUT R0, R5, R0, R6, 0xfe, !PT ;  /* 0x0000000005007212 */ /* 0x000fce00078efe06 */
.L_x_4411:
[----:B------:R-:W-:Y:S05]  /*3fa0*/  BSYNC B0 ;  /* 0x0000000000007941 */ /* 0x000fea0003800000 */
.L_x_4410:
[----:B------:R-:W-:-:S04]  /*3fb0*/  F2FP.F16.F32.PACK_AB R0, RZ, R0 ;  /* 0x00000000ff00723e */ /* 0x000fc800000000ff */
[----:B------:R-:W-:Y:S01]  /*3fc0*/  PRMT R22, R0, 0x7610, R22 ;  /* 0x0000761000167816 */ /* 0x000fe20000000016 */
[----:B------:R-:W-:Y:S06]  /*3fd0*/  BRA `(.L_x_4390) ;  /* 0x0000000400287947 */ /* 0x000fec0003800000 */
.L_x_4408:
        /* <DEDUP_REMOVED lines=21> */
.L_x_4417:
[----:B------:R-:W-:Y:S05]  /*4130*/  BSYNC B1 ;  /* 0x0000000000017941 */ /* 0x000fea0003800000 */
.L_x_4416:
[----:B------:R-:W-:Y:S01]  /*4140*/  LEA R5, R0, 0x37800000, 0x17 ;  /* 0x3780000000057811 */ /* 0x000fe200078eb8ff */
[----:B------:R-:W-:-:S05]  /*4150*/  IMAD.SHL.U32 R0, R3, 0x200000, RZ ;  /* 0x0020000003007824 */ /* 0x000fca00078e00ff */
[----:B------:R-:W-:-:S07]  /*4160*/  LOP3.LUT R0, R5, R0, R6, 0xfe, !PT ;  /* 0x0000000005007212 */ /* 0x000fce00078efe06 */
.L_x_4415:
[----:B------:R-:W-:Y:S05]  /*4170*/  BSYNC B0 ;  /* 0x0000000000007941 */ /* 0x000fea0003800000 */
.L_x_4414:
[----:B------:R-:W-:-:S04]  /*4180*/  F2FP.F16.F32.PACK_AB R0, RZ, R0 ;  /* 0x00000000ff00723e */ /* 0x000fc800000000ff */
[----:B------:R-:W-:Y:S01]  /*4190*/  PRMT R22, R0, 0x7610, R22 ;  /* 0x0000761000167816 */ /* 0x000fe20000000016 */
[----:B------:R-:W-:Y:S06]  /*41a0*/  BRA `(.L_x_4390) ;  /* 0x0000000000b47947 */ /* 0x000fec0003800000 */
.L_x_4407:
        /* <DEDUP_REMOVED lines=14> */
.L_x_4421:
[----:B------:R-:W-:Y:S05]  /*4290*/  BSYNC B0 ;  /* 0x0000000000007941 */ /* 0x000fea0003800000 */
.L_x_4420:
[----:B------:R-:W-:-:S04]  /*42a0*/  F2FP.F16.F32.PACK_AB R0, RZ, R0 ;  /* 0x00000000ff00723e */ /* 0x000fc800000000ff */
[----:B------:R-:W-:Y:S01]  /*42b0*/  PRMT R22, R0, 0x7610, R22 ;  /* 0x0000761000167816 */ /* 0x000fe20000000016 */
[----:B------:R-:W-:Y:S06]  /*42c0*/  BRA `(.L_x_4390) ;  /* 0x00000000006c7947 */ /* 0x000fec0003800000 */
.L_x_4395:
        /* <DEDUP_REMOVED lines=16> */
.L_x_4422:
[----:B------:R-:W-:Y:S01]  /*43d0*/  PRMT R22, RZ, 0x7610, R22 ;  /* 0x00007610ff167816 */ /* 0x000fe20000000016 */
[----:B------:R-:W-:Y:S06]  /*43e0*/  BRA `(.L_x_4390) ;  /* 0x0000000000247947 */ /* 0x000fec0003800000 */
.L_x_4419:
[----:B------:R-:W2:Y:S02]  /*43f0*/  LDG.E.64 R4, desc[UR36][R4.64] ;  /* 0x0000002404047981 */ /* 0x000ea4000c1e1b00 */
[----:B--2---:R-:W0:Y:S02]  /*4400*/  I2F.U64 R0, R4 ;  /* 0x0000000400007312 */ /* 0x004e240000301000 */
[----:B0-----:R-:W-:-:S04]  /*4410*/  F2FP.F16.F32.PACK_AB R0, RZ, R0 ;  /* 0x00000000ff00723e */ /* 0x001fc800000000ff */
[----:B------:R-:W-:Y:S01]  /*4420*/  PRMT R22, R0, 0x7610, R22 ;  /* 0x0000761000167816 */ /* 0x000fe20000000016 */
[----:B------:R-:W-:Y:S06]  /*4430*/  BRA `(.L_x_4390) ;  /* 0x0000000000107947 */ /* 0x000fec0003800000 */
.L_x_4418:
[----:B------:R-:W2:Y:S02]  /*4440*/  LDG.E R4, desc[UR36][R4.64] ;  /* 0x0000002404047981 */ /* 0x000ea4000c1e1900 */
[----:B--2---:R-:W-:-:S04]  /*4450*/  I2FP.F32.U32 R0, R4 ;  /* 0x0000000400007245 */ /* 0x004fc80000201000 */
[----:B------:R-:W-:-:S04]  /*4460*/  F2FP.F16.F32.PACK_AB R0, RZ, R0 ;  /* 0x00000000ff00723e */ /* 0x000fc800000000ff */
[----:B------:R-:W-:-:S07]  /*4470*/  PRMT R22, R0, 0x7610, R22 ;  /* 0x0000761000167816 */ /* 0x000fce0000000016 */
.L_x_4390:
[----:B------:R-:W-:Y:S05]  /*4480*/  BSYNC B6 ;  /* 0x0000000000067941 */ /* 0x000fea0003800000 */
.L_x_4389:
[----:B------:R-:W4:Y:S01]  /*4490*/  S2R R19, SR_TID.X ;  /* 0x0000000000137919 */ /* 0x000f220000002100 */
[----:B------:R-:W0:Y:S01]  /*44a0*/  LDC.U8 R18, c[0x0][0x24c] ;  /* 0x00009300ff127b82 */ /* 0x000e220000000000 */
[----:B------:R-:W-:Y:S01]  /*44b0*/  BSSY B0, `(.L_x_4423) ;  /* 0x0000013000007945 */ /* 0x000fe20003800000 */
[CC--:B----4-:R-:W-:Y:S01]  /*44c0*/  ISETP.GE.AND P2, PT, R19.reuse, R16.reuse, PT ;  /* 0x000000101300720c */ /* 0x0d0fe20003f46270 */
[C---:B------:R-:W-:Y:S02]  /*44d0*/  VIADD R3, R19.reuse, 0x100 ;  /* 0x0000010013037836 */ /* 0x040fe40000000000 */
[C---:B0123--:R-:W-:Y:S02]  /*44e0*/  VIADD R5, R19.reuse, 0x180 ;  /* 0x0000018013057836 */ /* 0x04ffe40000000000 */
[----:B------:R-:W-:Y:S01]  /*44f0*/  VIADD R23, R19, 0x80 ;  /* 0x0000008013177836 */ /* 0x000fe20000000000 */
[-C--:B------:R-:W-:Y:S02]  /*4500*/  ISETP.GE.AND P0, PT, R3, R16.reuse, PT ;  /* 0x000000100300720c */ /* 0x080fe40003f06270 */
[----:B------:R-:W-:-:S02]  /*4510*/  ISETP.GE.AND P1, PT, R5, R16, PT ;  /* 0x000000100500720c */ /* 0x000fc40003f26270 */
[----:B------:R-:W-:-:S03]  /*4520*/  ISETP.GE.AND P3, PT, R23, R16, PT ;  /* 0x000000101700720c */ /* 0x000fc60003f66270 */
[----:B------:R-:W-:Y:S10]  /*4530*/  @P2 BRA `(.L_x_4424) ;  /* 0x0000000000282947 */ /* 0x000ff40003800000 */
[----:B-----5:R-:W-:Y:S01]  /*4540*/  HADD2.F32 R25, -RZ, R25.H0_H0 ;  /* 0x20000019ff197230 */ /* 0x020fe20000004100 */
        /* <DEDUP_REMOVED lines=8> */
[----:B------:R-:W-:-:S07]  /*45d0*/  F2FP.F16.F32.PACK_AB R0, RZ, R0 ;  /* 0x00000000ff00723e */ /* 0x000fce00000000ff */
.L_x_4424:
[----:B------:R-:W-:Y:S05]  /*45e0*/  BSYNC B0 ;  /* 0x0000000000007941 */ /* 0x000fea0003800000 */
.L_x_4423:
[----:B------:R-:W-:Y:S04]  /*45f0*/  BSSY B0, `(.L_x_4425) ;  /* 0x000000c000007945 */ /* 0x000fe80003800000 */
[----:B------:R-:W-:Y:S05]  /*4600*/  @P3 BRA `(.L_x_4426) ;  /* 0x0000000000283947 */ /* 0x000fea0003800000 */
        /* <DEDUP_REMOVED lines=10> */
.L_x_4426:
[----:B------:R-:W-:Y:S05]  /*46b0*/  BSYNC B0 ;  /* 0x0000000000007941 */ /* 0x000fea0003800000 */
.L_x_4425:
        /* <DEDUP_REMOVED lines=12> */
.L_x_4428:
[----:B------:R-:W-:Y:S05]  /*4780*/  BSYNC B0 ;  /* 0x0000000000007941 */ /* 0x000fea0003800000 */
.L_x_4427:
        /* <DEDUP_REMOVED lines=12> */
.L_x_4430:
[----:B------:R-:W-:Y:S05]  /*4850*/  BSYNC B0 ;  /* 0x0000000000007941 */ /* 0x000fea0003800000 */
.L_x_4429:
[----:B------:R-:W-:Y:S04]  /*4860*/  BSSY B6, `(.L_x_4431) ;  /* 0x0000112000067945 */ /* 0x000fe80003800000 */
[----:B------:R-:W-:Y:S05]  /*4870*/  @P2 BRA `(.L_x_4432) ;  /* 0x0000001000402947 */ /* 0x000fea0003800000 */
[----:B-----5:R-:W0:Y:S01]  /*4880*/  LDC.64 R2, c[0x0][0x230] ;  /* 0x00008c00ff027b82 */ /* 0x020e220000000a00 */
        /* <DEDUP_REMOVED lines=21> */
.L_x_4436:
[----:B------:R-:W-:Y:S02]  /*49e0*/  HADD2.F32 R5, -RZ, R0.H0_H0 ;  /* 0x20000000ff057230 */ /* 0x000fe40000004100 */
[----:B------:R-:W-:-:S04]  /*49f0*/  IMAD.MOV.U32 R19, RZ, RZ, R23 ;  /* 0x000000ffff137224 */ /* 0x000fc800078e0017 */
[----:B------:R-:W0:Y:S02]  /*4a00*/  F2I.S64.TRUNC R4, R5 ;  /* 0x0000000500047311 */ /* 0x000e24000020d900 */
[----:B0-----:R4:W-:Y:S01]  /*4a10*/  STG.E.U8 desc[UR36][R2.64], R4 ;  /* 0x0000000402007986 */ /* 0x0019e2000c101124 */
[----:B------:R-:W-:Y:S05]  /*4a20*/  BRA `(.L_x_4432) ;  /* 0x0000000c00d47947 */ /* 0x000fea0003800000 */
.L_x_4435:
        /* <DEDUP_REMOVED lines=11> */
.L_x_4439:
[----:B------:R-:W-:Y:S02]  /*4ae0*/  HADD2.F32 R0, -RZ, R0.H0_H0 ;  /* 0x20000000ff007230 */ /* 0x000fe40000004100 */
[----:B------:R-:W-:Y:S02]  /*4af0*/  IMAD.MOV.U32 R19, RZ, RZ, R23 ;  /* 0x000000ffff137224 */ /* 0x000fe400078e0017 */
[----:B------:R-:W0:Y:S02]  /*4b00*/  F2I.FTZ.TRUNC.NTZ R5, R0 ;  /* 0x0000000000057305 */ /* 0x000e24000021f100 */
[----:B0-----:R2:W-:Y:S01]  /*4b10*/  STG.E desc[UR36][R2.64], R5 ;  /* 0x0000000502007986 */ /* 0x0015e2000c101924 */
[----:B------:R-:W-:Y:S05]  /*4b20*/  BRA `(.L_x_4432) ;  /* 0x0000000c00947947 */ /* 0x000fea0003800000 */
.L_x_4438:
[----:B------:R-:W-:Y:S02]  /*4b30*/  HADD2.F32 R0, -RZ, R0.H0_H0 ;  /* 0x20000000ff007230 */ /* 0x000fe40000004100 */
[----:B------:R-:W-:Y:S02]  /*4b40*/  IMAD.MOV.U32 R19, RZ, RZ, R23 ;  /* 0x000000ffff137224 */ /* 0x000fe400078e0017 */
[----:B------:R-:W0:Y:S02]  /*4b50*/  F2I.FTZ.TRUNC.NTZ R5, R0 ;  /* 0x0000000000057305 */ /* 0x000e24000021f100 */
[----:B0-----:R0:W-:Y:S01]  /*4b60*/  STG.E.U16 desc[UR36][R2.64], R5 ;  /* 0x0000000502007986 */ /* 0x0011e2000c101524 */
[----:B------:R-:W-:Y:S05]  /*4b70*/  BRA `(.L_x_4432) ;  /* 0x0000000c00807947 */ /* 0x000fea0003800000 */
.L_x_4434:
        /* <DEDUP_REMOVED lines=10> */
.L_x_4441:
[----:B------:R0:W-:Y:S01]  /*4c20*/  STG.E.U16 desc[UR36][R2.64], R0 ;  /* 0x0000000002007986 */ /* 0x0001e2000c101524 */
[----:B------:R-:W-:Y:S01]  /*4c30*/  IMAD.MOV.U32 R19, RZ, RZ, R23 ;  /* 0x000000ffff137224 */ /* 0x000fe200078e0017 */
[----:B------:R-:W-:Y:S06]  /*4c40*/  BRA `(.L_x_4432) ;  /* 0x0000000c004c7947 */ /* 0x000fec0003800000 */
.L_x_4440:
        /* <DEDUP_REMOVED lines=11> */
.L_x_4443:
[----:B------:R-:W-:Y:S02]  /*4d00*/  HADD2.F32 R0, -RZ, R0.H0_H0 ;  /* 0x20000000ff007230 */ /* 0x000fe40000004100 */
[----:B------:R-:W-:-:S03]  /*4d10*/  IMAD.MOV.U32 R19, RZ, RZ, R23 ;  /* 0x000000ffff137224 */ /* 0x000fc600078e0017 */
[----:B------:R-:W-:-:S04]  /*4d20*/  F2FP.F16.F32.PACK_AB R0, RZ, R0 ;  /* 0x00000000ff00723e */ /* 0x000fc800000000ff */
[----:B------:R-:W-:-:S05]  /*4d30*/  PRMT R0, R0, 0x5410, RZ ;  /* 0x0000541000007816 */ /* 0x000fca00000000ff */
[----:B------:R0:W-:Y:S01]  /*4d40*/  STG.E desc[UR36][R2.64], R0 ;  /* 0x0000000002007986 */ /* 0x0001e2000c101924 */
[----:B------:R-:W-:Y:S05]  /*4d50*/  BRA `(.L_x_4432) ;  /* 0x0000000c00087947 */ /* 0x000fea0003800000 */
.L_x_4442:
[----:B------:R-:W-:Y:S02]  /*4d60*/  HADD2.F32 R4, -RZ, R0.H0_H0 ;  /* 0x20000000ff047230 */ /* 0x000fe40000004100 */
[----:B------:R-:W-:-:S03]  /*4d70*/  IMAD.MOV.U32 R19, RZ, RZ, R23 ;  /* 0x000000ffff137224 */ /* 0x000fc600078e0017 */
[----:B------:R-:W-:-:S06]  /*4d80*/  FMUL.FTZ R4, R4, 1 ;  /* 0x3f80000004047820 */ /* 0x000fcc0000410000 */
[----:B------:R-:W0:Y:S02]  /*4d90*/  F2F.F64.F32 R4, R4 ;  /* 0x0000000400047310 */ /* 0x000e240000201800 */
[----:B0-----:R0:W-:Y:S01]  /*4da0*/  STG.E.64 desc[UR36][R2.64], R4 ;  /* 0x0000000402007986 */ /* 0x0011e2000c101b24 */
[----:B------:R-:W-:Y:S05]  /*4db0*/  BRA `(.L_x_4432) ;  /* 0x0000000800f07947 */ /* 0x000fea0003800000 */
.L_x_4433:
        /* <DEDUP_REMOVED lines=14> */
.L_x_4446:
[----:B------:R-:W-:Y:S01]  /*4ea0*/  HADD2.F32 R0, -RZ, R0.H0_H0 ;  /* 0x20000000ff007230 */ /* 0x000fe20000004100 */
[----:B------:R-:W-:Y:S01]  /*4eb0*/  CS2R R6, SRZ ;  /* 0x0000000000067805 */ /* 0x000fe2000001ff00 */
[----:B------:R-:W-:-:S03]  /*4ec0*/  IMAD.MOV.U32 R19, RZ, RZ, R23 ;  /* 0x000000ffff137224 */ /* 0x000fc600078e0017 */
[----:B------:R-:W-:-:S04]  /*4ed0*/  FMUL.FTZ R0, R0, 1 ;  /* 0x3f80000000007820 */ /* 0x000fc80000410000 */
[----:B------:R-:W0:Y:S02]  /*4ee0*/  F2F.F64.F32 R4, R0 ;  /* 0x0000000000047310 */ /* 0x000e240000201800 */
[----:B0-----:R0:W-:Y:S01]  /*4ef0*/  STG.E.128 desc[UR36][R2.64], R4 ;  /* 0x0000000402007986 */ /* 0x0011e2000c101d24 */
[----:B------:R-:W-:Y:S05]  /*4f00*/  BRA `(.L_x_4432) ;  /* 0x00000008009c7947 */ /* 0x000fea0003800000 */
.L_x_4445:
        /* <DEDUP_REMOVED lines=21> */
.L_x_4450:
[----:B------:R-:W-:Y:S05]  /*5060*/  BSYNC B0 ;  /* 0x0000000000007941 */ /* 0x000fea0003800000 */
.L_x_4449:
[----:B------:R-:W-:Y:S01]  /*5070*/  LOP3.LUT R5, R0, R5, RZ, 0xfc, !PT ;  /* 0x0000000500057212 */ /* 0x000fe200078efcff */
[----:B------:R-:W-:-:S04]  /*5080*/  IMAD.MOV.U32 R19, RZ, RZ, R23 ;  /* 0x000000ffff137224 */ /* 0x000fc800078e0017 */
[----:B------:R0:W-:Y:S01]  /*5090*/  STG.E.U8 desc[UR36][R2.64], R5 ;  /* 0x0000000502007986 */ /* 0x0001e2000c101124 */
[----:B------:R-:W-:Y:S05]  /*50a0*/  BRA `(.L_x_4432) ;  /* 0x0000000800347947 */ /* 0x000fea0003800000 */
.L_x_4448:
        /* <DEDUP_REMOVED lines=13> */
.L_x_4452:
[----:B------:R-:W-:Y:S01]  /*5180*/  IMAD.MOV.U32 R0, RZ, RZ, 0x7f ;  /* 0x0000007fff007424 */ /* 0x000fe200078e00ff */
[----:B------:R-:W-:-:S04]  /*5190*/  ISETP.GT.U32.AND P0, PT, R4, 0x7f800000, PT ;  /* 0x7f8000000400780c */ /* 0x000fc80003f04070 */
[----:B------:R-:W-:-:S09]  /*51a0*/  SEL R0, R0, 0x7c, P0 ;  /* 0x0000007c00007807 */ /* 0x000fd20000000000 */
.L_x_4453:
[----:B------:R-:W-:Y:S05]  /*51b0*/  BSYNC B0 ;  /* 0x0000000000007941 */ /* 0x000fea0003800000 */
.L_x_4451:
[----:B------:R-:W-:Y:S01]  /*51c0*/  LOP3.LUT R4, R5, 0x80000000, RZ, 0xc0, !PT ;  /* 0x8000000005047812 */ /* 0x000fe200078ec0ff */
[----:B------:R-:W-:-:S03]  /*51d0*/  IMAD.MOV.U32 R19, RZ, RZ, R23 ;  /* 0x000000ffff137224 */ /* 0x000fc600078e0017 */
[----:B------:R-:W-:-:S04]  /*51e0*/  SHF.R.U32.HI R5, RZ, 0x18, R4 ;  /* 0x00000018ff057819 */ /* 0x000fc80000011604 */
[----:B------:R-:W-:-:S05]  /*51f0*/  LOP3.LUT R5, R0, R5, RZ, 0xfc, !PT ;  /* 0x0000000500057212 */ /* 0x000fca00078efcff */
[----:B------:R0:W-:Y:S01]  /*5200*/  STG.E.U8 desc[UR36][R2.64], R5 ;  /* 0x0000000502007986 */ /* 0x0001e2000c101124 */
[----:B------:R-:W-:Y:S05]  /*5210*/  BRA `(.L_x_4432) ;  /* 0x0000000400d87947 */ /* 0x000fea0003800000 */
.L_x_4447:
[----:B------:R-:W-:Y:S02]  /*5220*/  HADD2.F32 R0, -RZ, R0.H0_H0 ;  /* 0x20000000ff007230 */ /* 0x000fe40000004100 */
[----:B------:R-:W-:-:S03]  /*5230*/  IMAD.MOV.U32 R19, RZ, RZ, R23 ;  /* 0x000000ffff137224 */ /* 0x000fc600078e0017 */
[----:B------:R-:W-:-:S05]  /*5240*/  F2FP.BF16.F32.PACK_AB R0, RZ, R0 ;  /* 0x00000000ff00723e */ /* 0x000fca00000010ff */
[----:B------:R0:W-:Y:S01]  /*5250*/  STG.E.U16 desc[UR36][R2.64], R0 ;  /* 0x0000000002007986 */ /* 0x0001e2000c101524 */
[----:B------:R-:W-:Y:S05]  /*5260*/  BRA `(.L_x_4432) ;  /* 0x0000000400c47947 */ /* 0x000fea0003800000 */
.L_x_4444:
        /* <DEDUP_REMOVED lines=13> */
.L_x_4456:
        /* <DEDUP_REMOVED lines=17> */
.L_x_4459:
[----:B------:R-:W-:-:S04]  /*5450*/  LOP3.LUT R0, R7, 0x80000000, RZ, 0xc0, !PT ;  /* 0x8000000007007812 */ /* 0x000fc800078ec0ff */
[----:B------:R-:W-:-:S04]  /*5460*/  SHF.R.U32.HI R5, RZ, 0x18, R0 ;  /* 0x00000018ff057819 */ /* 0x000fc80000011600 */
[----:B------:R-:W-:-:S04]  /*5470*/  LOP3.LUT R4, R4, R5, RZ, 0xfc, !PT ;  /* 0x0000000504047212 */ /* 0x000fc800078efcff */
[----:B------:R-:W-:-:S07]  /*5480*/  PRMT R0, R4, 0x7610, R0 ;  /* 0x0000761004007816 */ /* 0x000fce0000000000 */
.L_x_4458:
[----:B------:R-:W-:Y:S05]  /*5490*/  BSYNC B0 ;  /* 0x0000000000007941 */ /* 0x000fea0003800000 */
.L_x_4457:
[----:B------:R0:W-:Y:S01]  /*54a0*/  STG.E.U8 desc[UR36][R2.64], R0 ;  /* 0x0000000002007986 */ /* 0x0001e2000c101124 */
[----:B------:R-:W-:Y:S01]  /*54b0*/  IMAD.MOV.U32 R19, RZ, RZ, R23 ;  /* 0x000000ffff137224 */ /* 0x000fe200078e0017 */
[----:B------:R-:W-:Y:S06]  /*54c0*/  BRA `(.L_x_4432) ;  /* 0x00000004002c7947 */ /* 0x000fec0003800000 */
.L_x_4455:
        /* <DEDUP_REMOVED lines=17> */
.L_x_4462:
[----:B------:R-:W-:-:S04]  /*55e0*/  LOP3.LUT R0, R7, 0x80000000, RZ, 0xc0, !PT ;  /* 0x8000000007007812 */ /* 0x000fc800078ec0ff */
[----:B------:R-:W-:-:S04]  /*55f0*/  SHF.R.U32.HI R5, RZ, 0x18, R0 ;  /* 0x00000018ff057819 */ /* 0x000fc80000011600 */
[----:B------:R-:W-:-:S04]  /*5600*/  LOP3.LUT R4, R4, R5, RZ, 0xfc, !PT ;  /* 0x0000000504047212 */ /* 0x000fc800078efcff */
[----:B------:R-:W-:-:S07]  /*5610*/  PRMT R0, R4, 0x7610, R0 ;  /* 0x0000761004007816 */ /* 0x000fce0000000000 */
.L_x_4461:
[----:B------:R-:W-:Y:S05]  /*5620*/  BSYNC B0 ;  /* 0x0000000000007941 */ /* 0x000fea0003800000 */
.L_x_4460:
[----:B------:R0:W-:Y:S01]  /*5630*/  STG.E.U8 desc[UR36][R2.64], R0 ;  /* 0x0000000002007986 */ /* 0x0001e2000c101124 */
[----:B------:R-:W-:Y:S01]  /*5640*/  IMAD.MOV.U32 R19, RZ, RZ, R23 ;  /* 0x000000ffff137224 */ /* 0x000fe200078e0017 */
[----:B------:R-:W-:Y:S06]  /*5650*/  BRA `(.L_x_4432) ;  /* 0x0000000000c87947 */ /* 0x000fec0003800000 */
.L_x_4454:
        /* <DEDUP_REMOVED lines=23> */
.L_x_4437:
        /* <DEDUP_REMOVED lines=16> */
.L_x_4465:
[----:B------:R-:W-:Y:S01]  /*58d0*/  IMAD.MOV.U32 R19, RZ, RZ, R23 ;  /* 0x000000ffff137224 */ /* 0x000fe200078e0017 */
[----:B------:R-:W-:Y:S06]  /*58e0*/  BRA `(.L_x_4432) ;  /* 0x0000000000247947 */ /* 0x000fec0003800000 */
.L_x_4464:
[----:B------:R-:W-:Y:S02]  /*58f0*/  HADD2.F32 R4, -RZ, R0.H0_H0 ;  /* 0x20000000ff047230 */ /* 0x000fe40000004100 */
[----:B------:R-:W-:-:S04]  /*5900*/  IMAD.MOV.U32 R19, RZ, RZ, R23 ;  /* 0x000000ffff137224 */ /* 0x000fc800078e0017 */
[----:B------:R-:W0:Y:S02]  /*5910*/  F2I.U64.TRUNC R4, R4 ;  /* 0x0000000400047311 */ /* 0x000e24000020d800 */
[----:B0-----:R0:W-:Y:S01]  /*5920*/  STG.E.64 desc[UR36][R2.64], R4 ;  /* 0x0000000402007986 */ /* 0x0011e2000c101b24 */
[----:B------:R-:W-:Y:S05]  /*5930*/  BRA `(.L_x_4432) ;  /* 0x0000000000107947 */ /* 0x000fea0003800000 */
.L_x_4463:
[----:B------:R-:W-:Y:S02]  /*5940*/  HADD2.F32 R0, -RZ, R0.H0_H0 ;  /* 0x20000000ff007230 */ /* 0x000fe40000004100 */
[----:B------:R-:W-:Y:S02]  /*5950*/  IMAD.MOV.U32 R19, RZ, RZ, R23 ;  /* 0x000000ffff137224 */ /* 0x000fe400078e0017 */
[----:B------:R-:W0:Y:S02]  /*5960*/  F2I.FTZ.U32.TRUNC.NTZ R5, R0 ;  /* 0x0000000000057305 */ /* 0x000e24000021f000 */
[----:B0-----:R0:W-:Y:S03]  /*5970*/  STG.E desc[UR36][R2.64], R5 ;  /* 0x0000000502007986 */ /* 0x0011e6000c101924 */
.L_x_4432:
[----:B------:R-:W-:Y:S05]  /*5980*/  BSYNC B6 ;  /* 0x0000000000067941 */ /* 0x000fea0003800000 */
.L_x_4431:
[----:B------:R-:W-:Y:S01]  /*5990*/  ISETP.GE.AND P0, PT, R19, R16, PT ;  /* 0x000000101300720c */ /* 0x000fe20003f06270 */
[----:B------:R-:W-:-:S12]  /*59a0*/  BSSY B6, `(.L_x_4466) ;  /* 0x00001fc000067945 */ /* 0x000fd80003800000 */
[----:B------:R-:W-:Y:S05]  /*59b0*/  @P0 BRA `(.L_x_4467) ;  /* 0x0000001c00e80947 */ /* 0x000fea0003800000 */
[----:B012345:R-:W0:Y:S01]  /*59c0*/  LDC.64 R2, c[0x0][0x230] ;  /* 0x00008c00ff027b82 */ /* 0x03fe220000000a00 */
        /* <DEDUP_REMOVED lines=21> */
.L_x_4471:
[----:B------:R-:W-:-:S06]  /*5b20*/  HADD2.F32 R5, -RZ, R25.H0_H0 ;  /* 0x20000019ff057230 */ /* 0x000fcc0000004100 */
[----:B------:R-:W0:Y:S02]  /*5b30*/  F2I.S64.TRUNC R4, R5 ;  /* 0x0000000500047311 */ /* 0x000e24000020d900 */
[----:B0-----:R4:W-:Y:S01]  /*5b40*/  STG.E.U8 desc[UR36][R2.64], R4 ;  /* 0x0000000402007986 */ /* 0x0019e2000c101124 */
[----:B------:R-:W-:Y:S05]  /*5b50*/  BRA `(.L_x_4473) ;  /* 0x0000000c00847947 */ /* 0x000fea0003800000 */
.L_x_4470:
        /* <DEDUP_REMOVED lines=10> */
.L_x_4475:
[----:B------:R-:W-:-:S06]  /*5c00*/  HADD2.F32 R25, -RZ, R25.H0_H0 ;  /* 0x20000019ff197230 */ /* 0x000fcc0000004100 */
[----:B------:R-:W0:Y:S02]  /*5c10*/  F2I.FTZ.TRUNC.NTZ R25, R25 ;  /* 0x0000001900197305 */ /* 0x000e24000021f100 */
[----:B0-----:R2:W-:Y:S01]  /*5c20*/  STG.E desc[UR36][R2.64], R25 ;  /* 0x0000001902007986 */ /* 0x0015e2000c101924 */
[----:B------:R-:W-:Y:S05]  /*5c30*/  BRA `(.L_x_4473) ;  /* 0x0000000c004c7947 */ /* 0x000fea0003800000 */
.L_x_4474:
[----:B------:R-:W-:-:S06]  /*5c40*/  HADD2.F32 R25, -RZ, R25.H0_H0 ;  /* 0x20000019ff197230 */ /* 0x000fcc0000004100 */
[----:B------:R-:W0:Y:S02]  /*5c50*/  F2I.FTZ.TRUNC.NTZ R25, R25 ;  /* 0x0000001900197305 */ /* 0x000e24000021f100 */
[----:B0-----:R0:W-:Y:S01]  /*5c60*/  STG.E.U16 desc[UR36][R2.64], R25 ;  /* 0x0000001902007986 */ /* 0x0011e2000c101524 */
[----:B------:R-:W-:Y:S05]  /*5c70*/  BRA `(.L_x_4473) ;  /* 0x0000000c003c7947 */ /* 0x000fea0003800000 */
.L_x_4469:
        /* <DEDUP_REMOVED lines=9> */
.L_x_4477:
[----:B------:R0:W-:Y:S01]  /*5d10*/  STG.E.U16 desc[UR36][R2.64], R25 ;  /* 0x0000001902007986 */ /* 0x0001e2000c101524 */
[----:B------:R-:W-:Y:S05]  /*5d20*/  BRA `(.L_x_4473) ;  /* 0x0000000c00107947 */ /* 0x000fea0003800000 */
.L_x_4476:
        /* <DEDUP_REMOVED lines=10> */
.L_x_4479:
[----:B------:R-:W-:-:S05]  /*5dd0*/  HADD2.F32 R0, -RZ, R25.H0_H0 ;  /* 0x20000019ff007230 */ /* 0x000fca0000004100 */
[----:B------:R-:W-:-:S04]  /*5de0*/  F2FP.F16.F32.PACK_AB R0, RZ, R0 ;  /* 0x00000000ff00723e */ /* 0x000fc800000000ff */
[----:B------:R-:W-:-:S05]  /*5df0*/  PRMT R0, R0, 0x5410, RZ ;  /* 0x0000541000007816 */ /* 0x000fca00000000ff */
[----:B------:R0:W-:Y:S01]  /*5e00*/  STG.E desc[UR36][R2.64], R0 ;  /* 0x0000000002007986 */ /* 0x0001e2000c101924 */
[----:B------:R-:W-:Y:S05]  /*5e10*/  BRA `(.L_x_4473) ;  /* 0x0000000800d47947 */ /* 0x000fea0003800000 */
.L_x_4478:
[----:B------:R-:W-:-:S05]  /*5e20*/  HADD2.F32 R4, -RZ, R25.H0_H0 ;  /* 0x20000019ff047230 */ /* 0x000fca0000004100 */
[----:B------:R-:W-:-:S06]  /*5e30*/  FMUL.FTZ R4, R4, 1 ;  /* 0x3f80000004047820 */ /* 0x000fcc0000410000 */
[----:B------:R-:W0:Y:S02]  /*5e40*/  F2F.F64.F32 R4, R4 ;  /* 0x0000000400047310 */ /* 0x000e240000201800 */
[----:B0-----:R0:W-:Y:S01]  /*5e50*/  STG.E.64 desc[UR36][R2.64], R4 ;  /* 0x0000000402007986 */ /* 0x0011e2000c101b24 */
[----:B------:R-:W-:Y:S05]  /*5e60*/  BRA `(.L_x_4473) ;  /* 0x0000000800c07947 */ /* 0x000fea0003800000 */
.L_x_4468:
        /* <DEDUP_REMOVED lines=13> */
.L_x_4482:
[----:B------:R-:W-:Y:S01]  /*5f40*/  HADD2.F32 R25, -RZ, R25.H0_H0 ;  /* 0x20000019ff197230 */ /* 0x000fe20000004100 */
[----:B------:R-:W-:-:S04]  /*5f50*/  CS2R R6, SRZ ;  /* 0x0000000000067805 */ /* 0x000fc8000001ff00 */
[----:B------:R-:W-:-:S06]  /*5f60*/  FMUL.FTZ R4, R25, 1 ;  /* 0x3f80000019047820 */ /* 0x000fcc0000410000 */
[----:B------:R-:W0:Y:S02]  /*5f70*/  F2F.F64.F32 R4, R4 ;  /* 0x0000000400047310 */ /* 0x000e240000201800 */
[----:B0-----:R0:W-:Y:S01]  /*5f80*/  STG.E.128 desc[UR36][R2.64], R4 ;  /* 0x0000000402007986 */ /* 0x0011e2000c101d24 */
[----:B------:R-:W-:Y:S05]  /*5f90*/  BRA `(.L_x_4473) ;  /* 0x0000000800747947 */ /* 0x000fea0003800000 */
.L_x_4481:
        /* <DEDUP_REMOVED lines=21> */
.L_x_4486:
[----:B------:R-:W-:Y:S05]  /*60f0*/  BSYNC B0 ;  /* 0x0000000000007941 */ /* 0x000fea0003800000 */
.L_x_4485:
[----:B------:R-:W-:-:S05]  /*6100*/  LOP3.LUT R5, R0, R5, RZ, 0xfc, !PT ;  /* 0x0000000500057212 */ /* 0x000fca00078efcff */
[----:B------:R0:W-:Y:S01]  /*6110*/  STG.E.U8 desc[UR36][R2.64], R5 ;  /* 0x0000000502007986 */ /* 0x0001e2000c101124 */
[----:B------:R-:W-:Y:S05]  /*6120*/  BRA `(.L_x_4473) ;  /* 0x0000000800107947 */ /* 0x000fea0003800000 */
.L_x_4484:
        /* <DEDUP_REMOVED lines=13> */
.L_x_4488:
[----:B------:R-:W-:Y:S01]  /*6200*/  IMAD.MOV.U32 R0, RZ, RZ, 0x7f ;  /* 0x0000007fff007424 */ /* 0x000fe200078e00ff */
[----:B------:R-:W-:-:S04]  /*6210*/  ISETP.GT.U32.AND P0, PT, R4, 0x7f800000, PT ;  /* 0x7f8000000400780c */ /* 0x000fc80003f04070 */
[----:B------:R-:W-:-:S09]  /*6220*/  SEL R0, R0, 0x7c, P0 ;  /* 0x0000007c00007807 */ /* 0x000fd20000000000 */
.L_x_4489:
[----:B------:R-:W-:Y:S05]  /*6230*/  BSYNC B0 ;  /* 0x0000000000007941 */ /* 0x000fea0003800000 */
.L_x_4487:
[----:B------:R-:W-:-:S04]  /*6240*/  LOP3.LUT R4, R25, 0x80000000, RZ, 0xc0, !PT ;  /* 0x8000000019047812 */ /* 0x000fc800078ec0ff */
[----:B------:R-:W-:-:S04]  /*6250*/  SHF.R.U32.HI R5, RZ, 0x18, R4 ;  /* 0x00000018ff057819 */ /* 0x000fc80000011604 */
[----:B------:R-:W-:-:S05]  /*6260*/  LOP3.LUT R5, R0, R5, RZ, 0xfc, !PT ;  /* 0x0000000500057212 */ /* 0x000fca00078efcff */
[----:B------:R0:W-:Y:S01]  /*6270*/  STG.E.U8 desc[UR36][R2.64], R5 ;  /* 0x0000000502007986 */ /* 0x0001e2000c101124 */
[----:B------:R-:W-:Y:S05]  /*6280*/  BRA `(.L_x_4473) ;  /* 0x0000000400b87947 */ /* 0x000fea0003800000 */
.L_x_4483:
[----:B------:R-:W-:-:S05]  /*6290*/  HADD2.F32 R0, -RZ, R25.H0_H0 ;  /* 0x20000019ff007230 */ /* 0x000fca0000004100 */
[----:B------:R-:W-:-:S05]  /*62a0*/  F2FP.BF16.F32.PACK_AB R0, RZ, R0 ;  /* 0x00000000ff00723e */ /* 0x000fca00000010ff */
[----:B------:R0:W-:Y:S01]  /*62b0*/  STG.E.U16 desc[UR36][R2.64], R0 ;  /* 0x0000000002007986 */ /* 0x0001e2000c101524 */
[----:B------:R-:W-:Y:S05]  /*62c0*/  BRA `(.L_x_4473) ;  /* 0x0000000400a87947 */ /* 0x000fea0003800000 */
.L_x_4480:
        /* <DEDUP_REMOVED lines=12> */
.L_x_4492:
        /* <DEDUP_REMOVED lines=17> */
.L_x_4495:
[----:B------:R-:W-:-:S04]  /*64a0*/  LOP3.LUT R0, R25, 0x80000000, RZ, 0xc0, !PT ;  /* 0x8000000019007812 */ /* 0x000fc800078ec0ff */
[----:B------:R-:W-:-:S04]  /*64b0*/  SHF.R.U32.HI R5, RZ, 0x18, R0 ;  /* 0x00000018ff057819 */ /* 0x000fc80000011600 */
[----:B------:R-:W-:-:S04]  /*64c0*/  LOP3.LUT R4, R4, R5, RZ, 0xfc, !PT ;  /* 0x0000000504047212 */ /* 0x000fc800078efcff */
[----:B------:R-:W-:-:S07]  /*64d0*/  PRMT R0, R4, 0x7610, R0 ;  /* 0x0000761004007816 */ /* 0x000fce0000000000 */
.L_x_4494:
[----:B------:R-:W-:Y:S05]  /*64e0*/  BSYNC B0 ;  /* 0x0000000000007941 */ /* 0x000fea0003800000 */
.L_x_4493:
[----:B------:R0:W-:Y:S01]  /*64f0*/  STG.E.U8 desc[UR36][R2.64], R0 ;  /* 0x0000000002007986 */ /* 0x0001e2000c101124 */
[----:B------:R-:W-:Y:S05]  /*6500*/  BRA `(.L_x_4473) ;  /* 0x0000000400187947 */ /* 0x000fea0003800000 */
.L_x_4491:
        /* <DEDUP_REMOVED lines=17> */
.L_x_4498:
[----:B------:R-:W-:-:S04]  /*6620*/  LOP3.LUT R0, R25, 0x80000000, RZ, 0xc0, !PT ;  /* 0x8000000019007812 */ /* 0x000fc800078ec0ff */
[----:B------:R-:W-:-:S04]  /*6630*/  SHF.R.U32.HI R5, RZ, 0x18, R0 ;  /* 0x00000018ff057819 */ /* 0x000fc80000011600 */
[----:B------:R-:W-:-:S04]  /*6640*/  LOP3.LUT R4, R4, R5, RZ, 0xfc, !PT ;  /* 0x0000000504047212 */ /* 0x000fc800078efcff */
[----:B------:R-:W-:-:S07]  /*6650*/  PRMT R0, R4, 0x7610, R0 ;  /* 0x0000761004007816 */ /* 0x000fce0000000000 */
.L_x_4497:
[----:B------:R-:W-:Y:S05]  /*6660*/  BSYNC B0 ;  /* 0x0000000000007941 */ /* 0x000fea0003800000 */
.L_x_4496:
[----:B------:R0:W-:Y:S01]  /*6670*/  STG.E.U8 desc[UR36][R2.64], R0 ;  /* 0x0000000002007986 */ /* 0x0001e2000c101124 */
[----:B------:R-:W-:Y:S05]  /*6680*/  BRA `(.L_x_4473) ;  /* 0x0000000000b87947 */ /* 0x000fea0003800000 */
.L_x_4490:
        /* <DEDUP_REMOVED lines=22> */
.L_x_4472:
        /* <DEDUP_REMOVED lines=16> */
.L_x_4501:
[----:B------:R-:W-:Y:S05]  /*68f0*/  BRA `(.L_x_4473) ;  /* 0x00000000001c7947 */ /* 0x000fea0003800000 */
.L_x_4500:
[----:B------:R-:W-:-:S06]  /*6900*/  HADD2.F32 R4, -RZ, R25.H0_H0 ;  /* 0x20000019ff047230 */ /* 0x000fcc0000004100 */
[----:B------:R-:W0:Y:S02]  /*6910*/  F2I.U64.TRUNC R4, R4 ;  /* 0x0000000400047311 */ /* 0x000e24000020d800 */
[----:B0-----:R0:W-:Y:S01]  /*6920*/  STG.E.64 desc[UR36][R2.64], R4 ;  /* 0x0000000402007986 */ /* 0x0011e2000c101b24 */
[----:B------:R-:W-:Y:S05]  /*6930*/  BRA `(.L_x_4473) ;  /* 0x00000000000c7947 */ /* 0x000fea0003800000 */
.L_x_4499:
[----:B------:R-:W-:-:S06]  /*6940*/  HADD2.F32 R25, -RZ, R25.H0_H0 ;  /* 0x20000019ff197230 */ /* 0x000fcc0000004100 */
[----:B------:R-:W0:Y:S02]  /*6950*/  F2I.FTZ.U32.TRUNC.NTZ R25, R25 ;  /* 0x0000001900197305 */ /* 0x000e24000021f000 */
[----:B0-----:R0:W-:Y:S02]  /*6960*/  STG.E desc[UR36][R2.64], R25 ;  /* 0x0000001902007986 */ /* 0x0011e4000c101924 */
.L_x_4473:
        /* <DEDUP_REMOVED lines=25> */
.L_x_4505:
[----:B------:R-:W-:-:S06]  /*6b00*/  HADD2.F32 R5, -RZ, R24.H0_H0 ;  /* 0x20000018ff057230 */ /* 0x000fcc0000004100 */
[----:B------:R-:W0:Y:S02]  /*6b10*/  F2I.S64.TRUNC R4, R5 ;  /* 0x0000000500047311 */ /* 0x000e24000020d900 */
[----:B0-----:R0:W-:Y:S01]  /*6b20*/  STG.E.U8 desc[UR36][R2.64], R4 ;  /* 0x0000000402007986 */ /* 0x0011e2000c101124 */
[----:B------:R-:W-:Y:S05]  /*6b30*/  BRA `(.L_x_4507) ;  /* 0x0000000c00847947 */ /* 0x000fea0003800000 */
.L_x_4504:
        /* <DEDUP_REMOVED lines=10> */
.L_x_4509:
[----:B------:R-:W-:-:S04]  /*6be0*/  HADD2.F32 R24, -RZ, R24.H0_H0 ;  /* 0x20000018ff187230 */ /* 0x000fc80000004100 */
[----:B------:R-:W0:Y:S02]  /*6bf0*/  F2I.FTZ.TRUNC.NTZ R5, R24 ;  /* 0x0000001800057305 */ /* 0x000e24000021f100 */
[----:B0-----:R0:W-:Y:S01]  /*6c00*/  STG.E desc[UR36][R2.64], R5 ;  /* 0x0000000502007986 */ /* 0x0011e2000c101924 */
[----:B------:R-:W-:Y:S05]  /*6c10*/  BRA `(.L_x_4507) ;  /* 0x0000000c004c7947 */ /* 0x000fea0003800000 */
.L_x_4508:
[----:B------:R-:W-:-:S04]  /*6c20*/  HADD2.F32 R24, -RZ, R24.H0_H0 ;  /* 0x20000018ff187230 */ /* 0x000fc80000004100 */
[----:B------:R-:W0:Y:S02]  /*6c30*/  F2I.FTZ.TRUNC.NTZ R5, R24 ;  /* 0x0000001800057305 */ /* 0x000e24000021f100 */
[----:B0-----:R0:W-:Y:S01]  /*6c40*/  STG.E.U16 desc[UR36][R2.64], R5 ;  /* 0x0000000502007986 */ /* 0x0011e2000c101524 */
[----:B------:R-:W-:Y:S05]  /*6c50*/  BRA `(.L_x_4507) ;  /* 0x0000000c003c7947 */ /* 0x000fea0003800000 */
.L_x_4503:
        /* <DEDUP_REMOVED lines=9> */
.L_x_4511:
[----:B------:R0:W-:Y:S01]  /*6cf0*/  STG.E.U16 desc[UR36][R2.64], R24 ;  /* 0x0000001802007986 */ /* 0x0001e2000c101524 */
[----:B------:R-:W-:Y:S05]  /*6d00*/  BRA `(.L_x_4507) ;  /* 0x0000000c00107947 */ /* 0x000fea0003800000 */
.L_x_4510:
        /* <DEDUP_REMOVED lines=10> */
.L_x_4513:
[----:B------:R-:W-:-:S05]  /*6db0*/  HADD2.F32 R0, -RZ, R24.H0_H0 ;  /* 0x20000018ff007230 */ /* 0x000fca0000004100 */
[----:B------:R-:W-:-:S04]  /*6dc0*/  F2FP.F16.F32.PACK_AB R0, RZ, R0 ;  /* 0x00000000ff00723e */ /* 0x000fc800000000ff */
[----:B------:R-:W-:-:S05]  /*6dd0*/  PRMT R0, R0, 0x5410, RZ ;  /* 0x0000541000007816 */ /* 0x000fca00000000ff */
[----:B------:R0:W-:Y:S01]  /*6de0*/  STG.E desc[UR36][R2.64], R0 ;  /* 0x0000000002007986 */ /* 0x0001e2000c101924 */
[----:B------:R-:W-:Y:S05]  /*6df0*/  BRA `(.L_x_4507) ;  /* 0x0000000800d47947 */ /* 0x000fea0003800000 */
.L_x_4512:
[----:B------:R-:W-:-:S05]  /*6e00*/  HADD2.F32 R4, -RZ, R24.H0_H0 ;  /* 0x20000018ff047230 */ /* 0x000fca0000004100 */
[----:B------:R-:W-:-:S06]  /*6e10*/  FMUL.FTZ R4, R4, 1 ;  /* 0x3f80000004047820 */ /* 0x000fcc0000410000 */
[----:B------:R-:W0:Y:S02]  /*6e20*/  F2F.F64.F32 R4, R4 ;  /* 0x0000000400047310 */ /* 0x000e240000201800 */
[----:B0-----:R0:W-:Y:S01]  /*6e30*/  STG.E.64 desc[UR36][R2.64], R4 ;  /* 0x0000000402007986 */ /* 0x0011e2000c101b24 */
[----:B------:R-:W-:Y:S05]  /*6e40*/  BRA `(.L_x_4507) ;  /* 0x0000000800c07947 */ /* 0x000fea0003800000 */
.L_x_4502:
        /* <DEDUP_REMOVED lines=13> */
.L_x_4516:
[----:B------:R-:W-:Y:S01]  /*6f20*/  HADD2.F32 R24, -RZ, R24.H0_H0 ;  /* 0x20000018ff187230 */ /* 0x000fe20000004100 */
[----:B------:R-:W-:-:S04]  /*6f30*/  CS2R R6, SRZ ;  /* 0x0000000000067805 */ /* 0x000fc8000001ff00 */
[----:B------:R-:W-:-:S06]  /*6f40*/  FMUL.FTZ R4, R24, 1 ;  /* 0x3f80000018047820 */ /* 0x000fcc0000410000 */
[----:B------:R-:W0:Y:S02]  /*6f50*/  F2F.F64.F32 R4, R4 ;  /* 0x0000000400047310 */ /* 0x000e240000201800 */
[----:B0-----:R0:W-:Y:S01]  /*6f60*/  STG.E.128 desc[UR36][R2.64], R4 ;  /* 0x0000000402007986 */ /* 0x0011e2000c101d24 */
[----:B------:R-:W-:Y:S05]  /*6f70*/  BRA `(.L_x_4507) ;  /* 0x0000000800747947 */ /* 0x000fea0003800000 */
.L_x_4515:
        /* <DEDUP_REMOVED lines=21> */
.L_x_4520:
[----:B------:R-:W-:Y:S05]  /*70d0*/  BSYNC B0 ;  /* 0x0000000000007941 */ /* 0x000fea0003800000 */
.L_x_4519:
[----:B------:R-:W-:-:S05]  /*70e0*/  LOP3.LUT R5, R0, R5, RZ, 0xfc, !PT ;  /* 0x0000000500057212 */ /* 0x000fca00078efcff */
[----:B------:R0:W-:Y:S01]  /*70f0*/  STG.E.U8 desc[UR36][R2.64], R5 ;  /* 0x0000000502007986 */ /* 0x0001e2000c101124 */
[----:B------:R-:W-:Y:S05]  /*7100*/  BRA `(.L_x_4507) ;  /* 0x0000000800107947 */ /* 0x000fea0003800000 */
.L_x_4518:
        /* <DEDUP_REMOVED lines=13> */
.L_x_4522:
[----:B------:R-:W-:Y:S01]  /*71e0*/  IMAD.MOV.U32 R0, RZ, RZ, 0x7f ;  /* 0x0000007fff007424 */ /* 0x000fe200078e00ff */
[----:B------:R-:W-:-:S04]  /*71f0*/  ISETP.GT.U32.AND P0, PT, R4, 0x7f800000, PT ;  /* 0x7f8000000400780c */ /* 0x000fc80003f04070 */
[----:B------:R-:W-:-:S09]  /*7200*/  SEL R0, R0, 0x7c, P0 ;  /* 0x0000007c00007807 */ /* 0x000fd20000000000 */
.L_x_4523:
[----:B------:R-:W-:Y:S05]  /*7210*/  BSYNC B0 ;  /* 0x0000000000007941 */ /* 0x000fea0003800000 */
.L_x_4521:
[----:B------:R-:W-:-:S04]  /*7220*/  LOP3.LUT R4, R5, 0x80000000, RZ, 0xc0, !PT ;  /* 0x8000000005047812 */ /* 0x000fc800078ec0ff */
[----:B------:R-:W-:-:S04]  /*7230*/  SHF.R.U32.HI R5, RZ, 0x18, R4 ;  /* 0x00000018ff057819 */ /* 0x000fc80000011604 */
[----:B------:R-:W-:-:S05]  /*7240*/  LOP3.LUT R5, R0, R5, RZ, 0xfc, !PT ;  /* 0x0000000500057212 */ /* 0x000fca00078efcff */
[----:B------:R0:W-:Y:S01]  /*7250*/  STG.E.U8 desc[UR36][R2.64], R5 ;  /* 0x0000000502007986 */ /* 0x0001e2000c101124 */
[----:B------:R-:W-:Y:S05]  /*7260*/  BRA `(.L_x_4507) ;  /* 0x0000000400b87947 */ /* 0x000fea0003800000 */
.L_x_4517:
[----:B------:R-:W-:-:S05]  /*7270*/  HADD2.F32 R0, -RZ, R24.H0_H0 ;  /* 0x20000018ff007230 */ /* 0x000fca0000004100 */
[----:B------:R-:W-:-:S05]  /*7280*/  F2FP.BF16.F32.PACK_AB R0, RZ, R0 ;  /* 0x00000000ff00723e */ /* 0x000fca00000010ff */
[----:B------:R0:W-:Y:S01]  /*7290*/  STG.E.U16 desc[UR36][R2.64], R0 ;  /* 0x0000000002007986 */ /* 0x0001e2000c101524 */
[----:B------:R-:W-:Y:S05]  /*72a0*/  BRA `(.L_x_4507) ;  /* 0x0000000400a87947 */ /* 0x000fea0003800000 */
.L_x_4514:
        /* <DEDUP_REMOVED lines=12> */
.L_x_4526:
        /* <DEDUP_REMOVED lines=17> */
.L_x_4529:
[----:B------:R-:W-:-:S04]  /*7480*/  LOP3.LUT R0, R7, 0x80000000, RZ, 0xc0, !PT ;  /* 0x8000000007007812 */ /* 0x000fc800078ec0ff */
[----:B------:R-:W-:-:S04]  /*7490*/  SHF.R.U32.HI R5, RZ, 0x18, R0 ;  /* 0x00000018ff057819 */ /* 0x000fc80000011600 */
[----:B------:R-:W-:-:S04]  /*74a0*/  LOP3.LUT R4, R4, R5, RZ, 0xfc, !PT ;  /* 0x0000000504047212 */ /* 0x000fc800078efcff */
[----:B------:R-:W-:-:S07]  /*74b0*/  PRMT R0, R4, 0x7610, R0 ;  /* 0x0000761004007816 */ /* 0x000fce0000000000 */
.L_x_4528:
[----:B------:R-:W-:Y:S05]  /*74c0*/  BSYNC B0 ;  /* 0x0000000000007941 */ /* 0x000fea0003800000 */
.L_x_4527:
[----:B------:R3:W-:Y:S01]  /*74d0*/  STG.E.U8 desc[UR36][R2.64], R0 ;  /* 0x0000000002007986 */ /* 0x0007e2000c101124 */
[----:B------:R-:W-:Y:S05]  /*74e0*/  BRA `(.L_x_4507) ;  /* 0x0000000400187947 */ /* 0x000fea0003800000 */
.L_x_4525:
        /* <DEDUP_REMOVED lines=17> */
.L_x_4532:
[----:B------:R-:W-:-:S04]  /*7600*/  LOP3.LUT R0, R7, 0x80000000, RZ, 0xc0, !PT ;  /* 0x8000000007007812 */ /* 0x000fc800078ec0ff */
[----:B------:R-:W-:-:S04]  /*7610*/  SHF.R.U32.HI R5, RZ, 0x18, R0 ;  /* 0x00000018ff057819 */ /* 0x000fc80000011600 */
[----:B------:R-:W-:-:S04]  /*7620*/  LOP3.LUT R4, R4, R5, RZ, 0xfc, !PT ;  /* 0x0000000504047212 */ /* 0x000fc800078efcff */
[----:B------:R-:W-:-:S07]  /*7630*/  PRMT R0, R4, 0x7610, R0 ;  /* 0x0000761004007816 */ /* 0x000fce0000000000 */
.L_x_4531:
[----:B------:R-:W-:Y:S05]  /*7640*/  BSYNC B0 ;  /* 0x0000000000007941 */ /* 0x000fea0003800000 */
.L_x_4530:
[----:B------:R0:W-:Y:S01]  /*7650*/  STG.E.U8 desc[UR36][R2.64], R0 ;  /* 0x0000000002007986 */ /* 0x0001e2000c101124 */
[----:B------:R-:W-:Y:S05]  /*7660*/  BRA `(.L_x_4507) ;  /* 0x0000000000b87947 */ /* 0x000fea0003800000 */
.L_x_4524:
        /* <DEDUP_REMOVED lines=22> */
.L_x_4506:
        /* <DEDUP_REMOVED lines=16> */
.L_x_4535:
[----:B------:R-:W-:Y:S05]  /*78d0*/  BRA `(.L_x_4507) ;  /* 0x00000000001c7947 */ /* 0x000fea0003800000 */
.L_x_4534:
[----:B------:R-:W-:-:S06]  /*78e0*/  HADD2.F32 R4, -RZ, R24.H0_H0 ;  /* 0x20000018ff047230 */ /* 0x000fcc0000004100 */
[----:B------:R-:W0:Y:S02]  /*78f0*/  F2I.U64.TRUNC R4, R4 ;  /* 0x0000000400047311 */ /* 0x000e24000020d800 */
[----:B0-----:R1:W-:Y:S01]  /*7900*/  STG.E.64 desc[UR36][R2.64], R4 ;  /* 0x0000000402007986 */ /* 0x0013e2000c101b24 */
[----:B------:R-:W-:Y:S05]  /*7910*/  BRA `(.L_x_4507) ;  /* 0x00000000000c7947 */ /* 0x000fea0003800000 */
.L_x_4533:
[----:B------:R-:W-:-:S04]  /*7920*/  HADD2.F32 R24, -RZ, R24.H0_H0 ;  /* 0x20000018ff187230 */ /* 0x000fc80000004100 */
[----:B------:R-:W0:Y:S02]  /*7930*/  F2I.FTZ.U32.TRUNC.NTZ R5, R24 ;  /* 0x0000001800057305 */ /* 0x000e24000021f000 */
[----:B0-----:R2:W-:Y:S02]  /*7940*/  STG.E desc[UR36][R2.64], R5 ;  /* 0x0000000502007986 */ /* 0x0015e4000c101924 */
.L_x_4507:
[----:B------:R-:W-:-:S07]  /*7950*/  VIADD R19, R19, 0x80 ;  /* 0x0000008013137836 */ /* 0x000fce0000000000 */
.L_x_4467:
[----:B------:R-:W-:Y:S05]  /*7960*/  BSYNC B6 ;  /* 0x0000000000067941 */ /* 0x000fea0003800000 */
.L_x_4466:
[----:B------:R-:W-:-:S13]  /*7970*/  ISETP.GE.AND P0, PT, R19, R16, PT ;  /* 0x000000101300720c */ /* 0x000fda0003f06270 */
[----:B------:R-:W-:Y:S05]  /*7980*/  @P0 EXIT ;  /* 0x000000000000094d */ /* 0x000fea0003800000 */
[----:B012345:R-:W0:Y:S01]  /*7990*/  LDC.64 R2, c[0x0][0x230] ;  /* 0x00008c00ff027b82 */ /* 0x03fe220000000a00 */
        /* <DEDUP_REMOVED lines=20> */
.L_x_4539:
[----:B------:R-:W-:-:S06]  /*7ae0*/  HADD2.F32 R5, -RZ, R22.H0_H0 ;  /* 0x20000016ff057230 */ /* 0x000fcc0000004100 */
[----:B------:R-:W0:Y:S02]  /*7af0*/  F2I.S64.TRUNC R4, R5 ;  /* 0x0000000500047311 */ /* 0x000e24000020d900 */
[----:B0-----:R-:W-:Y:S01]  /*7b00*/  STG.E.U8 desc[UR36][R2.64], R4 ;  /* 0x0000000402007986 */ /* 0x001fe2000c101124 */
[----:B------:R-:W-:Y:S05]  /*7b10*/  EXIT ;  /* 0x000000000000794d */ /* 0x000fea0003800000 */
.L_x_4538:
        /* <DEDUP_REMOVED lines=10> */
.L_x_4542:
[----:B------:R-:W-:-:S04]  /*7bc0*/  HADD2.F32 R22, -RZ, R22.H0_H0 ;  /* 0x20000016ff167230 */ /* 0x000fc80000004100 */
[----:B------:R-:W0:Y:S02]  /*7bd0*/  F2I.FTZ.TRUNC.NTZ R5, R22 ;  /* 0x0000001600057305 */ /* 0x000e24000021f100 */
[----:B0-----:R-:W-:Y:S01]  /*7be0*/  STG.E desc[UR36][R2.64], R5 ;  /* 0x0000000502007986 */ /* 0x001fe2000c101924 */
[----:B------:R-:W-:Y:S05]  /*7bf0*/  EXIT ;  /* 0x000000000000794d */ /* 0x000fea0003800000 */
.L_x_4541:
[----:B------:R-:W-:-:S04]  /*7c00*/  HADD2.F32 R22, -RZ, R22.H0_H0 ;  /* 0x20000016ff167230 */ /* 0x000fc80000004100 */
[----:B------:R-:W0:Y:S02]  /*7c10*/  F2I.FTZ.TRUNC.NTZ R5, R22 ;  /* 0x0000001600057305 */ /* 0x000e24000021f100 */
[----:B0-----:R-:W-:Y:S01]  /*7c20*/  STG.E.U16 desc[UR36][R2.64], R5 ;  /* 0x0000000502007986 */ /* 0x001fe2000c101524 */
[----:B------:R-:W-:Y:S05]  /*7c30*/  EXIT ;  /* 0x000000000000794d */ /* 0x000fea0003800000 */
.L_x_4537:
        /* <DEDUP_REMOVED lines=9> */
.L_x_4544:
[----:B------:R-:W-:Y:S01]  /*7cd0*/  STG.E.U16 desc[UR36][R2.64], R22 ;  /* 0x0000001602007986 */ /* 0x000fe2000c101524 */
[----:B------:R-:W-:Y:S05]  /*7ce0*/  EXIT ;  /* 0x000000000000794d */ /* 0x000fea0003800000 */
.L_x_4543:
        /* <DEDUP_REMOVED lines=10> */
.L_x_4546:
[----:B------:R-:W-:-:S05]  /*7d90*/  HADD2.F32 R0, -RZ, R22.H0_H0 ;  /* 0x20000016ff007230 */ /* 0x000fca0000004100 */
[----:B------:R-:W-:-:S04]  /*7da0*/  F2FP.F16.F32.PACK_AB R0, RZ, R0 ;  /* 0x00000000ff00723e */ /* 0x000fc800000000ff */
[----:B------:R-:W-:-:S05]  /*7db0*/  PRMT R0, R0, 0x5410, RZ ;  /* 0x0000541000007816 */ /* 0x000fca00000000ff */
[----:B------:R-:W-:Y:S01]  /*7dc0*/  STG.E desc[UR36][R2.64], R0 ;  /* 0x0000000002007986 */ /* 0x000fe2000c101924 */
[----:B------:R-:W-:Y:S05]  /*7dd0*/  EXIT ;  /* 0x000000000000794d */ /* 0x000fea0003800000 */
.L_x_4545:
[----:B------:R-:W-:-:S05]  /*7de0*/  HADD2.F32 R4, -RZ, R22.H0_H0 ;  /* 0x20000016ff047230 */ /* 0x000fca0000004100 */
[----:B------:R-:W-:-:S06]  /*7df0*/  FMUL.FTZ R4, R4, 1 ;  /* 0x3f80000004047820 */ /* 0x000fcc0000410000 */
[----:B------:R-:W0:Y:S02]  /*7e00*/  F2F.F64.F32 R4, R4 ;  /* 0x0000000400047310 */ /* 0x000e240000201800 */
[----:B0-----:R-:W-:Y:S01]  /*7e10*/  STG.E.64 desc[UR36][R2.64], R4 ;  /* 0x0000000402007986 */ /* 0x001fe2000c101b24 */
[----:B------:R-:W-:Y:S05]  /*7e20*/  EXIT ;  /* 0x000000000000794d */ /* 0x000fea0003800000 */
.L_x_4536:
        /* <DEDUP_REMOVED lines=13> */
.L_x_4549:
[----:B------:R-:W-:Y:S01]  /*7f00*/  HADD2.F32 R22, -RZ, R22.H0_H0 ;  /* 0x20000016ff167230 */ /* 0x000fe20000004100 */
[----:B------:R-:W-:-:S04]  /*7f10*/  CS2R R6, SRZ ;  /* 0x0000000000067805 */ /* 0x000fc8000001ff00 */
[----:B------:R-:W-:-:S06]  /*7f20*/  FMUL.FTZ R4, R22, 1 ;  /* 0x3f80000016047820 */ /* 0x000fcc0000410000 */
[----:B------:R-:W0:Y:S02]  /*7f30*/  F2F.F64.F32 R4, R4 ;  /* 0x0000000400047310 */ /* 0x000e240000201800 */
[----:B0-----:R-:W-:Y:S01]  /*7f40*/  STG.E.128 desc[UR36][R2.64], R4 ;  /* 0x0000000402007986 */ /* 0x001fe2000c101d24 */
[----:B------:R-:W-:Y:S05]  /*7f50*/  EXIT ;  /* 0x000000000000794d */ /* 0x000fea0003800000 */
.L_x_4548:
        /* <DEDUP_REMOVED lines=21> */
.L_x_4553:
[----:B------:R-:W-:Y:S05]  /*80b0*/  BSYNC B0 ;  /* 0x0000000000007941 */ /* 0x000fea0003800000 */
.L_x_4552:
[----:B------:R-:W-:-:S05]  /*80c0*/  LOP3.LUT R5, R0, R5, RZ, 0xfc, !PT ;  /* 0x0000000500057212 */ /* 0x000fca00078efcff */
[----:B------:R-:W-:Y:S01]  /*80d0*/  STG.E.U8 desc[UR36][R2.64], R5 ;  /* 0x0000000502007986 */ /* 0x000fe2000c101124 */
[----:B------:R-:W-:Y:S05]  /*80e0*/  EXIT ;  /* 0x000000000000794d */ /* 0x000fea0003800000 */
.L_x_4551:
        /* <DEDUP_REMOVED lines=13> */
.L_x_4555:
[----:B------:R-:W-:Y:S01]  /*81c0*/  IMAD.MOV.U32 R0, RZ, RZ, 0x7f ;  /* 0x0000007fff007424 */ /* 0x000fe200078e00ff */
[----:B------:R-:W-:-:S04]  /*81d0*/  ISETP.GT.U32.AND P0, PT, R4, 0x7f800000, PT ;  /* 0x7f8000000400780c */ /* 0x000fc80003f04070 */
[----:B------:R-:W-:-:S09]  /*81e0*/  SEL R0, R0, 0x7c, P0 ;  /* 0x0000007c00007807 */ /* 0x000fd20000000000 */
.L_x_4556:
[----:B------:R-:W-:Y:S05]  /*81f0*/  BSYNC B0 ;  /* 0x0000000000007941 */ /* 0x000fea0003800000 */
.L_x_4554:
[----:B------:R-:W-:-:S04]  /*8200*/  LOP3.LUT R4, R5, 0x80000000, RZ, 0xc0, !PT ;  /* 0x8000000005047812 */ /* 0x000fc800078ec0ff */
[----:B------:R-:W-:-:S04]  /*8210*/  SHF.R.U32.HI R5, RZ, 0x18, R4 ;  /* 0x00000018ff057819 */ /* 0x000fc80000011604 */
[----:B------:R-:W-:-:S05]  /*8220*/  LOP3.LUT R5, R0, R5, RZ, 0xfc, !PT ;  /* 0x0000000500057212 */ /* 0x000fca00078efcff */
[----:B------:R-:W-:Y:S01]  /*8230*/  STG.E.U8 desc[UR36][R2.64], R5 ;  /* 0x0000000502007986 */ /* 0x000fe2000c101124 */
[----:B------:R-:W-:Y:S05]  /*8240*/  EXIT ;  /* 0x000000000000794d */ /* 0x000fea0003800000 */
.L_x_4550:
[----:B------:R-:W-:-:S05]  /*8250*/  HADD2.F32 R0, -RZ, R22.H0_H0 ;  /* 0x20000016ff007230 */ /* 0x000fca0000004100 */
[----:B------:R-:W-:-:S05]  /*8260*/  F2FP.BF16.F32.PACK_AB R0, RZ, R0 ;  /* 0x00000000ff00723e */ /* 0x000fca00000010ff */
[----:B------:R-:W-:Y:S01]  /*8270*/  STG.E.U16 desc[UR36][R2.64], R0 ;  /* 0x0000000002007986 */ /* 0x000fe2000c101524 */
[----:B------:R-:W-:Y:S05]  /*8280*/  EXIT ;  /* 0x000000000000794d */ /* 0x000fea0003800000 */
.L_x_4547:
        /* <DEDUP_REMOVED lines=12> */
.L_x_4559:
        /* <DEDUP_REMOVED lines=17> */
.L_x_4562:
[----:B------:R-:W-:-:S04]  /*8460*/  LOP3.LUT R0, R7, 0x80000000, RZ, 0xc0, !PT ;  /* 0x8000000007007812 */ /* 0x000fc800078ec0ff */
[----:B------:R-:W-:-:S04]  /*8470*/  SHF.R.U32.HI R5, RZ, 0x18, R0 ;  /* 0x00000018ff057819 */ /* 0x000fc80000011600 */
[----:B------:R-:W-:-:S04]  /*8480*/  LOP3.LUT R4, R4, R5, RZ, 0xfc, !PT ;  /* 0x0000000504047212 */ /* 0x000fc800078efcff */
[----:B------:R-:W-:-:S07]  /*8490*/  PRMT R0, R4, 0x7610, R0 ;  /* 0x0000761004007816 */ /* 0x000fce0000000000 */
.L_x_4561:
[----:B------:R-:W-:Y:S05]  /*84a0*/  BSYNC B0 ;  /* 0x0000000000007941 */ /* 0x000fea0003800000 */
.L_x_4560:
[----:B------:R-:W-:Y:S01]  /*84b0*/  STG.E.U8 desc[UR36][R2.64], R0 ;  /* 0x0000000002007986 */ /* 0x000fe2000c101124 */
[----:B------:R-:W-:Y:S05]  /*84c0*/  EXIT ;  /* 0x000000000000794d */ /* 0x000fea0003800000 */
.L_x_4558:
        /* <DEDUP_REMOVED lines=17> */
.L_x_4565:
[----:B------:R-:W-:-:S04]  /*85e0*/  LOP3.LUT R0, R7, 0x80000000, RZ, 0xc0, !PT ;  /* 0x8000000007007812 */ /* 0x000fc800078ec0ff */
[----:B------:R-:W-:-:S04]  /*85f0*/  SHF.R.U32.HI R5, RZ, 0x18, R0 ;  /* 0x00000018ff057819 */ /* 0x000fc80000011600 */
[----:B------:R-:W-:-:S04]  /*8600*/  LOP3.LUT R4, R4, R5, RZ, 0xfc, !PT ;  /* 0x0000000504047212 */ /* 0x000fc800078efcff */
[----:B------:R-:W-:-:S07]  /*8610*/  PRMT R0, R4, 0x7610, R0 ;  /* 0x0000761004007816 */ /* 0x000fce0000000000 */
.L_x_4564:
[----:B------:R-:W-:Y:S05]  /*8620*/  BSYNC B0 ;  /* 0x0000000000007941 */ /* 0x000fea0003800000 */
.L_x_4563:
[----:B------:R-:W-:Y:S01]  /*8630*/  STG.E.U8 desc[UR36][R2.64], R0 ;  /* 0x0000000002007986 */ /* 0x000fe2000c101124 */
[----:B------:R-:W-:Y:S05]  /*8640*/  EXIT ;  /* 0x000000000000794d */ /* 0x000fea0003800000 */
.L_x_4557:
        /* <DEDUP_REMOVED lines=22> */
.L_x_4540:
        /* <DEDUP_REMOVED lines=16> */
.L_x_4568:
[----:B------:R-:W-:Y:S05]  /*88b0*/  EXIT ;  /* 0x000000000000794d */ /* 0x000fea0003800000 */
.L_x_4567:
[----:B------:R-:W-:-:S06]  /*88c0*/  HADD2.F32 R4, -RZ, R22.H0_H0 ;  /* 0x20000016ff047230 */ /* 0x000fcc0000004100 */
[----:B------:R-:W0:Y:S02]  /*88d0*/  F2I.U64.TRUNC R4, R4 ;  /* 0x0000000400047311 */ /* 0x000e24000020d800 */
[----:B0-----:R-:W-:Y:S01]  /*88e0*/  STG.E.64 desc[UR36][R2.64], R4 ;  /* 0x0000000402007986 */ /* 0x001fe2000c101b24 */
[----:B------:R-:W-:Y:S05]  /*88f0*/  EXIT ;  /* 0x000000000000794d */ /* 0x000fea0003800000 */
.L_x_4566:
[----:B------:R-:W-:-:S04]  /*8900*/  HADD2.F32 R22, -RZ, R22.H0_H0 ;  /* 0x20000016ff167230 */ /* 0x000fc80000004100 */
[----:B------:R-:W0:Y:S02]  /*8910*/  F2I.FTZ.U32.TRUNC.NTZ R5, R22 ;  /* 0x0000001600057305 */ /* 0x000e24000021f000 */
[----:B0-----:R-:W-:Y:S01]  /*8920*/  STG.E desc[UR36][R2.64], R5 ;  /* 0x0000000502007986 */ /* 0x001fe2000c101924 */
[----:B------:R-:W-:Y:S05]  /*8930*/  EXIT ;  /* 0x000000000000794d */ /* 0x000fea0003800000 */
.L_x_4569:
        /* <DEDUP_REMOVED lines=12> */
.L_x_5850:


//--------------------- .text._ZN2at6native18elementwise_kernelILi128ELi4EZNS0_22gpu_kernel_impl_nocastIZZZNS0_68_GLOBAL__N__08176361_30_ActivationHardsigmoidKernel_cu_f5210f67_354618hardsigmoid_kernelERNS_18TensorIteratorBaseEENKUlvE_clEvENKUlvE1_clEvEUlN3c104HalfEE_EEvS5_RKT_EUliE_EEviT1_ --------------------------
	.section	.text._ZN2at6native18elementwise_kernelILi128ELi4EZNS0_22gpu_kernel_impl_nocastIZZZNS0_68_GLOBAL__N__08176361_30_ActivationHardsigmoidKernel_cu_f5210f67_354618hardsigmoid_kernelERNS_18TensorIteratorBaseEENKUlvE_clEvENKUlvE1_clEvEUlN3c104HalfEE_EEvS5_RKT_EUliE_EEviT1_,"ax",@progbits
	.align	128
        .global         _ZN2at6native18elementwise_kernelILi128ELi4EZNS0_22gpu_kernel_impl_nocastIZZZNS0_68_GLOBAL__N__08176361_30_ActivationHardsigmoidKernel_cu_f5210f67_354618hardsigmoid_kernelERNS_18TensorIteratorBaseEENKUlvE_clEvENKUlvE1_clEvEUlN3c104HalfEE_EEvS5_RKT_EUliE_EEviT1_
        .type           _ZN2at6native18elementwise_kernelILi128ELi4EZNS0_22gpu_kernel_impl_nocastIZZZNS0_68_GLOBAL__N__08176361_30_ActivationHardsigmoidKernel_cu_f5210f67_354618hardsigmoid_kernelERNS_18TensorIteratorBaseEENKUlvE_clEvENKUlvE1_clEvEUlN3c104HalfEE_EEvS5_RKT_EUliE_EEviT1_,@function
        .size           _ZN2at6native18elementwise_kernelILi128ELi4EZNS0_22gpu_kernel_impl_nocastIZZZNS0_68_GLOBAL__N__08176361_30_ActivationHardsigmoidKernel_cu_f5210f67_354618hardsigmoid_kernelERNS_18TensorIteratorBaseEENKUlvE_clEvENKUlvE1_clEvEUlN3c104HalfEE_EEvS5_RKT_EUliE_EEviT1_,(.L_x_5851 - _ZN2at6native18elementwise_kernelILi128ELi4EZNS0_22gpu_kernel_impl_nocastIZZZNS0_68_GLOBAL__N__08176361_30_ActivationHardsigmoidKernel_cu_f5210f67_354618hardsigmoid_kernelERNS_18TensorIteratorBaseEENKUlvE_clEvENKUlvE1_clEvEUlN3c104HalfEE_EEvS5_RKT_EUliE_EEviT1_)
        .other          _ZN2at6native18elementwise_kernelILi128ELi4EZNS0_22gpu_kernel_impl_nocastIZZZNS0_68_GLOBAL__N__08176361_30_ActivationHardsigmoidKernel_cu_f5210f67_354618hardsigmoid_kernelERNS_18TensorIteratorBaseEENKUlvE_clEvENKUlvE1_clEvEUlN3c104HalfEE_EEvS5_RKT_EUliE_EEviT1_,@"STO_CUDA_ENTRY STV_DEFAULT"
_ZN2at6native18elementwise_kernelILi128ELi4EZNS0_22gpu_kernel_impl_nocastIZZZNS0_68_GLOBAL__N__08176361_30_ActivationHardsigmoidKernel_cu_f5210f67_354618hardsigmoid_kernelERNS_18TensorIteratorBaseEENKUlvE_clEvENKUlvE1_clEvEUlN3c104HalfEE_EEvS5_RKT_EUliE_EEviT1_:
.text._ZN2at6native18elementwise_kernelILi128ELi4EZNS0_22gpu_kernel_impl_nocastIZZZNS0_68_GLOBAL__N__08176361_30_ActivationHardsigmoidKernel_cu_f5210f67_354618hardsigmoid_kernelERNS_18TensorIteratorBaseEENKUlvE_clEvENKUlvE1_clEvEUlN3c104HalfEE_EEvS5_RKT_EUliE_EEviT1_:
        /* <DEDUP_REMOVED lines=297> */
[----:B------:R-:W-:Y:S02]  /*1290*/  @P0 IMAD.MOV.U32 R10, RZ, RZ, RZ ;  /* 0x000000ffff0a0224 */ /* 0x000fe400078e00ff */
        /* <DEDUP_REMOVED lines=13> */
.L_x_4572:
[----:B------:R-:W-:Y:S01]  /*1370*/  ULDC.64 UR8, c[0x0][0x418] ;  /* 0x0001060000087ab9 */ /* 0x000fe20000000a00 */
[----:B------:R-:W-:Y:S01]  /*1380*/  ULDC UR7, c[0x0][0x420] ;  /* 0x0001080000077ab9 */ /* 0x000fe20000000800 */
[----:B------:R-:W-:-:S04]  /*1390*/  IADD3 R6, P0, R0, UR8, RZ ;  /* 0x0000000800067c10 */ /* 0x000fc8000ff1e0ff */
[----:B------:R-:W-:Y:S01]  /*13a0*/  IADD3.X R7, RZ, UR9, RZ, P0, !PT ;  /* 0x00000009ff077c10 */ /* 0x000fe200087fe4ff */
[----:B------:R-:W-:-:S04]  /*13b0*/  ULDC.64 UR8, c[0x0][0x410] ;  /* 0x0001040000087ab9 */ /* 0x000fc80000000a00 */
[----:B------:R-:W2:Y:S01]  /*13c0*/  LDG.E.U16 R6, desc[UR4][R6.64] ;  /* 0x0000000406067981 */ /* 0x000ea2000c1e1500 */
[----:B------:R-:W-:Y:S01]  /*13d0*/  IADD3 R3, R3, 0x80, RZ ;  /* 0x0000008003037810 */ /* 0x000fe20007ffe0ff */
[----:B--2---:R-:W-:-:S05]  /*13e0*/  HADD2.F32 R0, -RZ, R6.H0_H0 ;  /* 0x20000006ff007230 */ /* 0x004fca0000004100 */
        /* <DEDUP_REMOVED lines=9> */
[----:B------:R-:W-:-:S05]  /*1480*/  F2FP.F16.F32.PACK_AB R0, RZ, R0 ;  /* 0x00000000ff00723e */ /* 0x000fca00000000ff */
[----:B------:R0:W-:Y:S02]  /*1490*/  STG.E.U16 desc[UR4][R4.64], R0 ;  /* 0x0000000004007986 */ /* 0x0001e4000c101504 */
.L_x_4571:
[----:B------:R-:W-:Y:S05]  /*14a0*/  BSYNC B0 ;  /* 0x0000000000007941 */ /* 0x000fea0003800000 */
.L_x_4570:
        /* <DEDUP_REMOVED lines=291> */
[----:B------:R-:W-:Y:S02]  /*26e0*/  @P0 MOV R10, RZ ;  /* 0x000000ff000a0202 */ /* 0x000fe40000000f00 */
[----:B------:R-:W-:Y:S01]  /*26f0*/  IADD3 R6, -R11, RZ, RZ ;  /* 0x000000ff0b067210 */ /* 0x000fe20007ffe1ff */
[----:B------:R-:W1:Y:S04]  /*2700*/  @P0 LDC R15, c[0x0][0x33c] ;  /* 0x0000cf00ff0f0b82 */ /* 0x000e680000000800 */
[----:B------:R-:W-:Y:S01]  /*2710*/  IMAD R6, R6, UR8, R7 ;  /* 0x0000000806067c24 */ /* 0x000fe2000f8e0207 */
[----:B------:R-:W-:-:S03]  /*2720*/  ULDC.64 UR8, c[0x0][0x400] ;  /* 0x0001000000087ab9 */ /* 0x000fc60000000a00 */
        /* <DEDUP_REMOVED lines=9> */
.L_x_4575:
[----:B------:R-:W-:Y:S01]  /*27c0*/  ULDC.64 UR8, c[0x0][0x418] ;  /* 0x0001060000087ab9 */ /* 0x000fe20000000a00 */
[----:B------:R-:W-:Y:S01]  /*27d0*/  ULDC UR7, c[0x0][0x420] ;  /* 0x0001080000077ab9 */ /* 0x000fe20000000800 */
[----:B------:R-:W-:-:S04]  /*27e0*/  IADD3 R6, P0, R0, UR8, RZ ;  /* 0x0000000800067c10 */ /* 0x000fc8000ff1e0ff */
[----:B------:R-:W-:Y:S01]  /*27f0*/  IADD3.X R7, RZ, UR9, RZ, P0, !PT ;  /* 0x00000009ff077c10 */ /* 0x000fe200087fe4ff */
[----:B------:R-:W-:-:S04]  /*2800*/  ULDC.64 UR8, c[0x0][0x410] ;  /* 0x0001040000087ab9 */ /* 0x000fc80000000a00 */
[----:B------:R-:W2:Y:S01]  /*2810*/  LDG.E.U16 R6, desc[UR4][R6.64] ;  /* 0x0000000406067981 */ /* 0x000ea2000c1e1500 */
[----:B------:R-:W-:Y:S02]  /*2820*/  VIADD R3, R3, 0x80 ;  /* 0x0000008003037836 */ /* 0x000fe40000000000 */
        /* <DEDUP_REMOVED lines=11> */
[----:B------:R-:W-:-:S05]  /*28e0*/  F2FP.F16.F32.PACK_AB R0, RZ, R0 ;  /* 0x00000000ff00723e */ /* 0x000fca00000000ff */
        /* <DEDUP_REMOVED lines=304> */
.L_x_4576:
        /* <DEDUP_REMOVED lines=19> */
.L_x_4574:
[----:B------:R-:W-:Y:S05]  /*3d20*/  BSYNC B0 ;  /* 0x0000000000007941 */ /* 0x000fea0003800000 */
.L_x_4573:
[----:B------:R-:W-:-:S13]  /*3d30*/  ISETP.GE.AND P0, PT, R3, UR6, PT ;  /* 0x0000000603007c0c */ /* 0x000fda000bf06270 */
[----:B------:R-:W-:Y:S05]  /*3d40*/  @P0 EXIT ;  /* 0x000000000000094d */ /* 0x000fea0003800000 */
[----:B012---:R-:W0:Y:S01]  /*3d50*/  LDC R4, c[0x0][0x218] ;  /* 0x00008600ff047b82 */ /* 0x007e220000000800 */
[----:B------:R-:W-:Y:S01]  /*3d60*/  HFMA2.MMA R0, -RZ, RZ, 0, 0 ;  /* 0x00000000ff007435 */ /* 0x000fe200000001ff */
[----:B------:R-:W-:Y:S02]  /*3d70*/  MOV R5, RZ ;  /* 0x000000ff00057202 */ /* 0x000fe40000000f00 */
[----:B0-----:R-:W-:-:S13]  /*3d80*/  ISETP.NE.AND P0, PT, R4, RZ, PT ;  /* 0x000000ff0400720c */ /* 0x001fda0003f05270 */
[----:B------:R-:W-:Y:S05]  /*3d90*/  @!P0 BRA `(.L_x_4577) ;  /* 0x0000001000a48947 */ /* 0x000fea0003800000 */
        /* <DEDUP_REMOVED lines=283> */
[----:B------:R-:W-:Y:S01]  /*4f50*/  ULDC.64 UR6, c[0x0][0x400] ;  /* 0x0001000000067ab9 */ /* 0x000fe20000000a00 */
[----:B------:R-:W-:Y:S02]  /*4f60*/  @P0 MOV R6, RZ ;  /* 0x000000ff00060202 */ /* 0x000fe40000000f00 */
[C---:B------:R-:W-:Y:S01]  /*4f70*/  IADD3 R9, -R7.reuse, RZ, RZ ;  /* 0x000000ff07097210 */ /* 0x040fe20007ffe1ff */
        /* <DEDUP_REMOVED lines=11> */
.L_x_4577:
[----:B------:R-:W-:Y:S02]  /*5030*/  ULDC.64 UR6, c[0x0][0x418] ;  /* 0x0001060000067ab9 */ /* 0x000fe40000000a00 */
[----:B------:R-:W-:Y:S01]  /*5040*/  IADD3 R2, P0, R0, UR6, RZ ;  /* 0x0000000600027c10 */ /* 0x000fe2000ff1e0ff */
[----:B------:R-:W-:-:S03]  /*5050*/  ULDC UR6, c[0x0][0x420] ;  /* 0x0001080000067ab9 */ /* 0x000fc60000000800 */
[----:B------:R-:W-:-:S05]  /*5060*/  IADD3.X R3, RZ, UR7, RZ, P0, !PT ;  /* 0x00000007ff037c10 */ /* 0x000fca00087fe4ff */
[----:B------:R-:W2:Y:S02]  /*5070*/  LDG.E.U16 R2, desc[UR4][R2.64] ;  /* 0x0000000402027981 */ /* 0x000ea4000c1e1500 */
[----:B--2---:R-:W-:-:S05]  /*5080*/  HADD2.F32 R0, -RZ, R2.H0_H0 ;  /* 0x20000002ff007230 */ /* 0x004fca0000004100 */
        /* <DEDUP_REMOVED lines=10> */
[----:B------:R-:W-:-:S05]  /*5130*/  F2FP.F16.F32.PACK_AB R0, RZ, R0 ;  /* 0x00000000ff00723e */ /* 0x000fca00000000ff */
[----:B------:R-:W-:Y:S01]  /*5140*/  STG.E.U16 desc[UR4][R2.64], R0 ;  /* 0x0000000002007986 */ /* 0x000fe2000c101504 */
[----:B------:R-:W-:Y:S05]  /*5150*/  EXIT ;  /* 0x000000000000794d */ /* 0x000fea0003800000 */
.L_x_4578:
        /* <DEDUP_REMOVED lines=10> */
.L_x_5851:


//--------------------- .text._ZN2at6native27unrolled_elementwise_kernelIZZZNS0_68_GLOBAL__N__08176361_30_ActivationHardsigmoidKernel_cu_f5210f67_354618hardsigmoid_kernelERNS_18TensorIteratorBaseEENKUlvE_clEvENKUlvE1_clEvEUlN3c104HalfEE_St5arrayIPcLm2EELi4E23TrivialOffsetCalculatorILi1EjESE_NS0_6memory15LoadWithoutCastENSF_16StoreWithoutCastEEEviT_T0_T2_T3_T4_T5_ --------------------------
	.section	.text._ZN2at6native27unrolled_elementwise_kernelIZZZNS0_68_GLOBAL__N__08176361_30_ActivationHardsigmoidKernel_cu_f5210f67_354618hardsigmoid_kernelERNS_18TensorIteratorBaseEENKUlvE_clEvENKUlvE1_clEvEUlN3c104HalfEE_St5arrayIPcLm2EELi4E23TrivialOffsetCalculatorILi1EjESE_NS0_6memory15LoadWithoutCastENSF_16StoreWithoutCastEEEviT_T0_T2_T3_T4_T5_,"ax",@progbits
	.align	128
        .global         _ZN2at6native27unrolled_elementwise_kernelIZZZNS0_68_GLOBAL__N__08176361_30_ActivationHardsigmoidKernel_cu_f5210f67_354618hardsigmoid_kernelERNS_18TensorIteratorBaseEENKUlvE_clEvENKUlvE1_clEvEUlN3c104HalfEE_St5arrayIPcLm2EELi4E23TrivialOffsetCalculatorILi1EjESE_NS0_6memory15LoadWithoutCastENSF_16StoreWithoutCastEEEviT_T0_T2_T3_T4_T5_
        .type           _ZN2at6native27unrolled_elementwise_kernelIZZZNS0_68_GLOBAL__N__08176361_30_ActivationHardsigmoidKernel_cu_f5210f67_354618hardsigmoid_kernelERNS_18TensorIteratorBaseEENKUlvE_clEvENKUlvE1_clEvEUlN3c104HalfEE_St5arrayIPcLm2EELi4E23TrivialOffsetCalculatorILi1EjESE_NS0_6memory15LoadWithoutCastENSF_16StoreWithoutCastEEEviT_T0_T2_T3_T4_T5_,@function
        .size           _ZN2at6native27unrolled_elementwise_kernelIZZZNS0_68_GLOBAL__N__08176361_30_ActivationHardsigmoidKernel_cu_f5210f67_354618hardsigmoid_kernelERNS_18TensorIteratorBaseEENKUlvE_clEvENKUlvE1_clEvEUlN3c104HalfEE_St5arrayIPcLm2EELi4E23TrivialOffsetCalculatorILi1EjESE_NS0_6memory15LoadWithoutCastENSF_16StoreWithoutCastEEEviT_T0_T2_T3_T4_T5_,(.L_x_5852 - _ZN2at6native27unrolled_elementwise_kernelIZZZNS0_68_GLOBAL__N__08176361_30_ActivationHardsigmoidKernel_cu_f5210f67_354618hardsigmoid_kernelERNS_18TensorIteratorBaseEENKUlvE_clEvENKUlvE1_clEvEUlN3c104HalfEE_St5arrayIPcLm2EELi4E23TrivialOffsetCalculatorILi1EjESE_NS0_6memory15LoadWithoutCastENSF_16StoreWithoutCastEEEviT_T0_T2_T3_T4_T5_)
        .other          _ZN2at6native27unrolled_elementwise_kernelIZZZNS0_68_GLOBAL__N__08176361_30_ActivationHardsigmoidKernel_cu_f5210f67_354618hardsigmoid_kernelERNS_18TensorIteratorBaseEENKUlvE_clEvENKUlvE1_clEvEUlN3c104HalfEE_St5arrayIPcLm2EELi4E23TrivialOffsetCalculatorILi1EjESE_NS0_6memory15LoadWithoutCastENSF_16StoreWithoutCastEEEviT_T0_T2_T3_T4_T5_,@"STO_CUDA_ENTRY STV_DEFAULT"
_ZN2at6native27unrolled_elementwise_kernelIZZZNS0_68_GLOBAL__N__08176361_30_ActivationHardsigmoidKernel_cu_f5210f67_354618hardsigmoid_kernelERNS_18TensorIteratorBaseEENKUlvE_clEvENKUlvE1_clEvEUlN3c104HalfEE_St5arrayIPcLm2EELi4E23TrivialOffsetCalculatorILi1EjESE_NS0_6memory15LoadWithoutCastENSF_16StoreWithoutCastEEEviT_T0_T2_T3_T4_T5_:
.text._ZN2at6native27unrolled_elementwise_kernelIZZZNS0_68_GLOBAL__N__08176361_30_ActivationHardsigmoidKernel_cu_f5210f67_354618hardsigmoid_kernelERNS_18TensorIteratorBaseEENKUlvE_clEvENKUlvE1_clEvEUlN3c104HalfEE_St5arrayIPcLm2EELi4E23TrivialOffsetCalculatorILi1EjESE_NS0_6memory15LoadWithoutCastENSF_16StoreWithoutCastEEEviT_T0_T2_T3_T4_T5_:
        /* <DEDUP_REMOVED lines=18> */
[----:B------:R-:W-:Y:S01]  /*0120*/  @!P3 LEA R17, R0, R7, 0x9 ;  /* 0x000000070011b211 */ /* 0x000fe200078e48ff */
[----:B------:R-:W-:Y:S02]  /*0130*/  @!P3 VIADD R7, R7, 0x80 ;  /* 0x000000800707b836 */ /* 0x000fe40000000000 */
[----:B-1----:R-:W-:-:S03]  /*0140*/  @!P1 IMAD.WIDE.U32 R10, R9, 0x2, R10 ;  /* 0x00000002090a9825 */ /* 0x002fc600078e000a */
[----:B------:R-:W-:Y:S01]  /*0150*/  ISETP.GE.AND P2, PT, R7, R2, PT ;  /* 0x000000020700720c */ /* 0x000fe20003f46270 */
[----:B--2---:R-:W-:-:S12]  /*0160*/  @!P3 IMAD.WIDE.U32 R16, R17, 0x2, R4 ;  /* 0x000000021110b825 */ /* 0x004fd800078e0004 */
[----:B------:R-:W1:Y:S01]  /*0170*/  @!P2 LDC.64 R12, c[0x0][0x238] ;  /* 0x00008e00ff0cab82 */ /* 0x000e620000000a00 */
[C---:B------:R-:W-:Y:S01]  /*0180*/  IADD3 R21, R3.reuse, 0x80, RZ ;  /* 0x0000008003157810 */ /* 0x040fe20007ffe0ff */
[----:B------:R2:W5:Y:S01]  /*0190*/  @!P1 LDG.E.U16 R8, desc[UR4][R10.64] ;  /* 0x000000040a089981 */ /* 0x000562000c1e1500 */
[C---:B------:R-:W-:Y:S02]  /*01a0*/  @!P2 IMAD R7, R0.reuse, 0x200, R7 ;  /* 0x000002000007a824 */ /* 0x040fe400078e0207 */
[----:B------:R-:W-:Y:S01]  /*01b0*/  @!P0 IMAD R9, R0, 0x200, R3 ;  /* 0x0000020000098824 */ /* 0x000fe200078e0203 */
[----:B------:R3:W5:Y:S02]  /*01c0*/  @!P3 LDG.E.U16 R6, desc[UR4][R16.64] ;  /* 0x000000041006b981 */ /* 0x000764000c1e1500 */
[----:B------:R-:W4:Y:S01]  /*01d0*/  @!P0 LDC.64 R4, c[0x0][0x238] ;  /* 0x00008e00ff048b82 */ /* 0x000f220000000a00 */
[C---:B------:R-:W-:Y:S01]  /*01e0*/  VIADD R19, R3.reuse, 0x100 ;  /* 0x0000010003137836 */ /* 0x040fe20000000000 */
[----:B------:R-:W-:Y:S01]  /*01f0*/  BSSY B0, `(.L_x_4579) ;  /* 0x000001a000007945 */ /* 0x000fe20003800000 */
[----:B--2---:R-:W-:-:S02]  /*0200*/  VIADD R11, R3, 0x180 ;  /* 0x00000180030b7836 */ /* 0x004fc40000000000 */
[----:B---3--:R-:W-:Y:S01]  /*0210*/  @!P0 IMAD R17, R0, 0x200, R3 ;  /* 0x0000020000118824 */ /* 0x008fe200078e0203 */
[----:B------:R-:W-:Y:S01]  /*0220*/  @!P0 MOV R3, R21 ;  /* 0x0000001500038202 */ /* 0x000fe20000000f00 */
        /* <DEDUP_REMOVED lines=22> */
.L_x_4580:
[----:B------:R-:W-:Y:S05]  /*0390*/  BSYNC B0 ;  /* 0x0000000000007941 */ /* 0x000fea0003800000 */
.L_x_4579:
        /* <DEDUP_REMOVED lines=12> */
.L_x_4582:
[----:B------:R-:W-:Y:S05]  /*0460*/  BSYNC B0 ;  /* 0x0000000000007941 */ /* 0x000fea0003800000 */
.L_x_4581:
        /* <DEDUP_REMOVED lines=12> */
.L_x_4584:
[----:B------:R-:W-:Y:S05]  /*0530*/  BSYNC B0 ;  /* 0x0000000000007941 */ /* 0x000fea0003800000 */
.L_x_4583:
        /* <DEDUP_REMOVED lines=12> */
.L_x_4586:
[----:B------:R-:W-:Y:S05]  /*0600*/  BSYNC B0 ;  /* 0x0000000000007941 */ /* 0x000fea0003800000 */
.L_x_4585:
[----:B-----5:R0:W-:Y:S01]  /*0610*/  @!P0 STG.E.U16 desc[UR4][R4.64], R9 ;  /* 0x0000000904008986 */ /* 0x0201e2000c101504 */
[----:B------:R-:W-:Y:S04]  /*0620*/  BSSY B0, `(.L_x_4587) ;  /* 0x000000c000007945 */ /* 0x000fe80003800000 */
[----:B------:R-:W-:Y:S05]  /*0630*/  @P3 BRA `(.L_x_4588) ;  /* 0x0000000000283947 */ /* 0x000fea0003800000 */
[----:B0-----:R-:W0:Y:S01]  /*0640*/  LDC.64 R4, c[0x0][0x230] ;  /* 0x00008c00ff047b82 */ /* 0x001e220000000a00 */
        /* <DEDUP_REMOVED lines=9> */
.L_x_4588:
[----:B------:R-:W-:Y:S05]  /*06e0*/  BSYNC B0 ;  /* 0x0000000000007941 */ /* 0x000fea0003800000 */
.L_x_4587:
[----:B------:R-:W-:-:S13]  /*06f0*/  ISETP.GE.AND P0, PT, R3, R2, PT ;  /* 0x000000020300720c */ /* 0x000fda0003f06270 */
[----:B------:R-:W-:Y:S05]  /*0700*/  @P0 EXIT ;  /* 0x000000000000094d */ /* 0x000fea0003800000 */
[----:B01----:R-:W0:Y:S01]  /*0710*/  LDC.64 R4, c[0x0][0x230] ;  /* 0x00008c00ff047b82 */ /* 0x003e220000000a00 */
[----:B------:R-:W-:-:S04]  /*0720*/  IMAD R3, R0, 0x200, R3 ;  /* 0x0000020000037824 */ /* 0x000fc800078e0203 */
[----:B0-----:R-:W-:-:S05]  /*0730*/  IMAD.WIDE.U32 R2, R3, 0x2, R4 ;  /* 0x0000000203027825 */ /* 0x001fca00078e0004 */
[----:B------:R-:W-:Y:S01]  /*0740*/  STG.E.U16 desc[UR4][R2.64], R11 ;  /* 0x0000000b02007986 */ /* 0x000fe2000c101504 */
[----:B------:R-:W-:Y:S05]  /*0750*/  EXIT ;  /* 0x000000000000794d */ /* 0x000fea0003800000 */
.L_x_4589:
        /* <DEDUP_REMOVED lines=10> */
.L_x_5852:


//--------------------- .text._ZN2at6native29vectorized_elementwise_kernelILi2EZZZNS0_68_GLOBAL__N__08176361_30_ActivationHardsigmoidKernel_cu_f5210f67_354618hardsigmoid_kernelERNS_18TensorIteratorBaseEENKUlvE_clEvENKUlvE1_clEvEUlN3c104HalfEE_St5arrayIPcLm2EEEEviT0_T1_ --------------------------
	.section	.text._ZN2at6native29vectorized_elementwise_kernelILi2EZZZNS0_68_GLOBAL__N__08176361_30_ActivationHardsigmoidKernel_cu_f5210f67_354618hardsigmoid_kernelERNS_18TensorIteratorBaseEENKUlvE_clEvENKUlvE1_clEvEUlN3c104HalfEE_St5arrayIPcLm2EEEEviT0_T1_,"ax",@progbits
	.align	128
        .global         _ZN2at6native29vectorized_elementwise_kernelILi2EZZZNS0_68_GLOBAL__N__08176361_30_ActivationHardsigmoidKernel_cu_f5210f67_354618hardsigmoid_kernelERNS_18TensorIteratorBaseEENKUlvE_clEvENKUlvE1_clEvEUlN3c104HalfEE_St5arrayIPcLm2EEEEviT0_T1_
        .type           _ZN2at6native29vectorized_elementwise_kernelILi2EZZZNS0_68_GLOBAL__N__08176361_30_ActivationHardsigmoidKernel_cu_f5210f67_354618hardsigmoid_kernelERNS_18TensorIteratorBaseEENKUlvE_clEvENKUlvE1_clEvEUlN3c104HalfEE_St5arrayIPcLm2EEEEviT0_T1_,@function
        .size           _ZN2at6native29vectorized_elementwise_kernelILi2EZZZNS0_68_GLOBAL__N__08176361_30_ActivationHardsigmoidKernel_cu_f5210f67_354618hardsigmoid_kernelERNS_18TensorIteratorBaseEENKUlvE_clEvENKUlvE1_clEvEUlN3c104HalfEE_St5arrayIPcLm2EEEEviT0_T1_,(.L_x_5853 - _ZN2at6native29vectorized_elementwise_kernelILi2EZZZNS0_68_GLOBAL__N__08176361_30_ActivationHardsigmoidKernel_cu_f5210f67_354618hardsigmoid_kernelERNS_18TensorIteratorBaseEENKUlvE_clEvENKUlvE1_clEvEUlN3c104HalfEE_St5arrayIPcLm2EEEEviT0_T1_)
        .other          _ZN2at6native29vectorized_elementwise_kernelILi2EZZZNS0_68_GLOBAL__N__08176361_30_ActivationHardsigmoidKernel_cu_f5210f67_354618hardsigmoid_kernelERNS_18TensorIteratorBaseEENKUlvE_clEvENKUlvE1_clEvEUlN3c104HalfEE_St5arrayIPcLm2EEEEviT0_T1_,@"STO_CUDA_ENTRY STV_DEFAULT"
_ZN2at6native29vectorized_elementwise_kernelILi2EZZZNS0_68_GLOBAL__N__08176361_30_ActivationHardsigmoidKernel_cu_f5210f67_354618hardsigmoid_kernelERNS_18TensorIteratorBaseEENKUlvE_clEvENKUlvE1_clEvEUlN3c104HalfEE_St5arrayIPcLm2EEEEviT0_T1_:
.text._ZN2at6native29vectorized_elementwise_kernelILi2EZZZNS0_68_GLOBAL__N__08176361_30_ActivationHardsigmoidKernel_cu_f5210f67_354618hardsigmoid_kernelERNS_18TensorIteratorBaseEENKUlvE_clEvENKUlvE1_clEvEUlN3c104HalfEE_St5arrayIPcLm2EEEEviT0_T1_:
        /* <DEDUP_REMOVED lines=20> */
[----:B------:R-:W-:-:S04]  /*0140*/  IMAD.WIDE R2, R5, 0x4, R2 ;  /* 0x0000000405027825 */ /* 0x000fc800078e0202 */
[--C-:B--2---:R-:W-:Y:S02]  /*0150*/  HADD2.F32 R0, -RZ, R4.reuse.H0_H0 ;  /* 0x20000004ff007230 */ /* 0x104fe40000004100 */
[----:B------:R-:W-:Y:S02]  /*0160*/  HADD2.F32 R4, -RZ, R4.H1_H1 ;  /* 0x30000004ff047230 */ /* 0x000fe40000004100 */
[--C-:B---3--:R-:W-:Y:S02]  /*0170*/  HADD2.F32 R8, -RZ, R10.reuse.H0_H0 ;  /* 0x2000000aff087230 */ /* 0x108fe40000004100 */
[----:B------:R-:W-:Y:S01]  /*0180*/  FADD.FTZ R0, R0, 3 ;  /* 0x4040000000007421 */ /* 0x000fe20000010000 */
[----:B------:R-:W-:Y:S02]  /*0190*/  HADD2.F32 R9, -RZ, R10.H1_H1 ;  /* 0x3000000aff097230 */ /* 0x000fe40000004100 */
[----:B------:R-:W-:Y:S01]  /*01a0*/  FADD.FTZ R4, R4, 3 ;  /* 0x4040000004047421 */ /* 0x000fe20000010000 */
[----:B----4-:R-:W-:-:S02]  /*01b0*/  HADD2.F32 R10, -RZ, R11.H0_H0 ;  /* 0x2000000bff0a7230 */ /* 0x010fc40000004100 */
[----:B------:R-:W-:Y:S01]  /*01c0*/  FADD.FTZ R8, R8, 3 ;  /* 0x4040000008087421 */ /* 0x000fe20000010000 */
[----:B------:R-:W-:Y:S02]  /*01d0*/  HADD2.F32 R11, -RZ, R11.H1_H1 ;  /* 0x3000000bff0b7230 */ /* 0x000fe40000004100 */
[----:B------:R-:W-:Y:S01]  /*01e0*/  FADD.FTZ R9, R9, 3 ;  /* 0x4040000009097421 */ /* 0x000fe20000010000 */
[--C-:B-----5:R-:W-:Y:S02]  /*01f0*/  HADD2.F32 R6, -RZ, R12.reuse.H0_H0 ;  /* 0x2000000cff067230 */ /* 0x120fe40000004100 */
[----:B------:R-:W-:Y:S01]  /*0200*/  FADD.FTZ R10, R10, 3 ;  /* 0x404000000a0a7421 */ /* 0x000fe20000010000 */
[----:B------:R-:W-:Y:S02]  /*0210*/  HADD2.F32 R7, -RZ, R12.H1_H1 ;  /* 0x3000000cff077230 */ /* 0x000fe40000004100 */
[----:B------:R-:W-:Y:S01]  /*0220*/  FADD.FTZ R11, R11, 3 ;  /* 0x404000000b0b7421 */ /* 0x000fe20000010000 */
[----:B------:R-:W-:Y:S01]  /*0230*/  FSETP.GEU.FTZ.AND P6, PT, R0, UR6, PT ;  /* 0x0000000600007c0b */ /* 0x000fe2000bfde000 */
[----:B------:R-:W-:Y:S01]  /*0240*/  FADD.FTZ R6, R6, 3 ;  /* 0x4040000006067421 */ /* 0x000fe20000010000 */
[----:B------:R-:W-:Y:S01]  /*0250*/  FSETP.GEU.FTZ.AND P5, PT, R4, UR6, PT ;  /* 0x0000000604007c0b */ /* 0x000fe2000bfbe000 */
[----:B------:R-:W-:Y:S01]  /*0260*/  FADD.FTZ R7, R7, 3 ;  /* 0x4040000007077421 */ /* 0x000fe20000010000 */
[----:B------:R-:W-:-:S02]  /*0270*/  FSEL R0, R0, UR6, P6 ;  /* 0x0000000600007c08 */ /* 0x000fc4000b000000 */
[----:B------:R-:W-:Y:S02]  /*0280*/  FSETP.GEU.FTZ.AND P4, PT, R8, UR6, PT ;  /* 0x0000000608007c0b */ /* 0x000fe4000bf9e000 */
[----:B------:R-:W-:Y:S02]  /*0290*/  FSETP.GEU.FTZ.AND P3, PT, R9, UR6, PT ;  /* 0x0000000609007c0b */ /* 0x000fe4000bf7e000 */
[----:B------:R-:W-:Y:S02]  /*02a0*/  FSETP.GEU.FTZ.AND P2, PT, R10, UR6, PT ;  /* 0x000000060a007c0b */ /* 0x000fe4000bf5e000 */
[----:B------:R-:W-:Y:S02]  /*02b0*/  FSETP.GEU.FTZ.AND P1, PT, R11, UR6, PT ;  /* 0x000000060b007c0b */ /* 0x000fe4000bf3e000 */
[----:B------:R-:W-:Y:S02]  /*02c0*/  FSETP.GEU.FTZ.AND P0, PT, R6, UR6, PT ;  /* 0x0000000606007c0b */ /* 0x000fe4000bf1e000 */
[----:B------:R-:W-:-:S02]  /*02d0*/  FSETP.GEU.FTZ.AND P6, PT, R7, UR6, PT ;  /* 0x0000000607007c0b */ /* 0x000fc4000bfde000 */
[----:B------:R-:W-:Y:S02]  /*02e0*/  FSEL R4, R4, UR6, P5 ;  /* 0x0000000604047c08 */ /* 0x000fe4000a800000 */
[----:B------:R-:W-:Y:S02]  /*02f0*/  FSETP.GT.FTZ.AND P5, PT, R0, UR7, PT ;  /* 0x0000000700007c0b */ /* 0x000fe4000bfb4000 */
[----:B------:R-:W-:Y:S02]  /*0300*/  FSEL R8, R8, UR6, P4 ;  /* 0x0000000608087c08 */ /* 0x000fe4000a000000 */
[----:B------:R-:W-:Y:S02]  /*0310*/  FSEL R9, R9, UR6, P3 ;  /* 0x0000000609097c08 */ /* 0x000fe40009800000 */
[----:B------:R-:W-:Y:S02]  /*0320*/  FSEL R10, R10, UR6, P2 ;  /* 0x000000060a0a7c08 */ /* 0x000fe40009000000 */
[----:B------:R-:W-:-:S02]  /*0330*/  FSEL R11, R11, UR6, P1 ;  /* 0x000000060b0b7c08 */ /* 0x000fc40008800000 */
[----:B------:R-:W-:Y:S02]  /*0340*/  FSEL R6, R6, UR6, P0 ;  /* 0x0000000606067c08 */ /* 0x000fe40008000000 */
[----:B------:R-:W-:Y:S02]  /*0350*/  FSEL R7, R7, UR6, P6 ;  /* 0x0000000607077c08 */ /* 0x000fe4000b000000 */
[----:B------:R-:W-:Y:S02]  /*0360*/  FSEL R0, R0, UR7, !P5 ;  /* 0x0000000700007c08 */ /* 0x000fe4000e800000 */
[----:B------:R-:W-:Y:S02]  /*0370*/  FSETP.GT.FTZ.AND P4, PT, R4, UR7, PT ;  /* 0x0000000704007c0b */ /* 0x000fe4000bf94000 */
[----:B------:R-:W-:Y:S01]  /*0380*/  FSETP.GT.FTZ.AND P3, PT, R8, UR7, PT ;  /* 0x0000000708007c0b */ /* 0x000fe2000bf74000 */
[----:B------:R-:W-:Y:S01]  /*0390*/  FMUL.FTZ R0, R0, 0.16666667163372039795 ;  /* 0x3e2aaaab00007820 */ /* 0x000fe20000410000 */
[----:B------:R-:W-:-:S02]  /*03a0*/  FSETP.GT.FTZ.AND P2, PT, R9, UR7, PT ;  /* 0x0000000709007c0b */ /* 0x000fc4000bf54000 */
[----:B------:R-:W-:Y:S02]  /*03b0*/  FSETP.GT.FTZ.AND P1, PT, R10, UR7, PT ;  /* 0x000000070a007c0b */ /* 0x000fe4000bf34000 */
[----:B------:R-:W-:Y:S02]  /*03c0*/  FSETP.GT.FTZ.AND P0, PT, R11, UR7, PT ;  /* 0x000000070b007c0b */ /* 0x000fe4000bf14000 */
[----:B------:R-:W-:Y:S02]  /*03d0*/  FSETP.GT.FTZ.AND P5, PT, R6, UR7, PT ;  /* 0x0000000706007c0b */ /* 0x000fe4000bfb4000 */
[----:B------:R-:W-:Y:S02]  /*03e0*/  FSETP.GT.FTZ.AND P6, PT, R7, UR7, PT ;  /* 0x0000000707007c0b */ /* 0x000fe4000bfd4000 */
[----:B------:R-:W-:Y:S02]  /*03f0*/  FSEL R4, R4, UR7, !P4 ;  /* 0x0000000704047c08 */ /* 0x000fe4000e000000 */
[----:B------:R-:W-:-:S02]  /*0400*/  FSEL R8, R8, UR7, !P3 ;  /* 0x0000000708087c08 */ /* 0x000fc4000d800000 */
[----:B------:R-:W-:Y:S02]  /*0410*/  FSEL R9, R9, UR7, !P2 ;  /* 0x0000000709097c08 */ /* 0x000fe4000d000000 */
[----:B------:R-:W-:Y:S01]  /*0420*/  FSEL R10, R10, UR7, !P1 ;  /* 0x000000070a0a7c08 */ /* 0x000fe2000c800000 */
[----:B------:R-:W-:Y:S01]  /*0430*/  FMUL.FTZ R8, R8, 0.16666667163372039795 ;  /* 0x3e2aaaab08087820 */ /* 0x000fe20000410000 */
[----:B------:R-:W-:Y:S01]  /*0440*/  FSEL R11, R11, UR7, !P0 ;  /* 0x000000070b0b7c08 */ /* 0x000fe2000c000000 */
[----:B------:R-:W-:Y:S01]  /*0450*/  FMUL.FTZ R9, R9, 0.16666667163372039795 ;  /* 0x3e2aaaab09097820 */ /* 0x000fe20000410000 */
[----:B------:R-:W-:Y:S01]  /*0460*/  FSEL R6, R6, UR7, !P5 ;  /* 0x0000000706067c08 */ /* 0x000fe2000e800000 */
[----:B------:R-:W-:Y:S01]  /*0470*/  FMUL.FTZ R10, R10, 0.16666667163372039795 ;  /* 0x3e2aaaab0a0a7820 */ /* 0x000fe20000410000 */
[----:B------:R-:W-:Y:S01]  /*0480*/  FSEL R12, R7, UR7, !P6 ;  /* 0x00000007070c7c08 */ /* 0x000fe2000f000000 */
[----:B------:R-:W-:Y:S01]  /*0490*/  FMUL.FTZ R7, R4, 0.16666667163372039795 ;  /* 0x3e2aaaab04077820 */ /* 0x000fe20000410000 */
[----:B------:R-:W-:Y:S01]  /*04a0*/  FMUL.FTZ R11, R11, 0.16666667163372039795 ;  /* 0x3e2aaaab0b0b7820 */ /* 0x000fe20000410000 */
[----:B------:R-:W-:Y:S01]  /*04b0*/  FMUL.FTZ R6, R6, 0.16666667163372039795 ;  /* 0x3e2aaaab06067820 */ /* 0x000fe20000410000 */
[----:B------:R-:W-:Y:S01]  /*04c0*/  F2FP.F16.F32.PACK_AB R9, R9, R8 ;  /* 0x000000080909723e */ /* 0x000fe200000000ff */
[----:B------:R-:W-:Y:S01]  /*04d0*/  FMUL.FTZ R13, R12, 0.16666667163372039795 ;  /* 0x3e2aaaab0c0d7820 */ /* 0x000fe20000410000 */
[----:B------:R-:W-:-:S02]  /*04e0*/  F2FP.F16.F32.PACK_AB R7, R7, R0 ;  /* 0x000000000707723e */ /* 0x000fc400000000ff */
[----:B------:R-:W-:Y:S01]  /*04f0*/  F2FP.F16.F32.PACK_AB R11, R11, R10 ;  /* 0x0000000a0b0b723e */ /* 0x000fe200000000ff */
[----:B------:R-:W-:Y:S01]  /*0500*/  STG.E desc[UR4][R2.64+0x200], R9 ;  /* 0x0002000902007986 */ /* 0x000fe2000c101904 */
[----:B------:R-:W-:-:S03]  /*0510*/  F2FP.F16.F32.PACK_AB R13, R13, R6 ;  /* 0x000000060d0d723e */ /* 0x000fc600000000ff */
[----:B------:R-:W-:Y:S04]  /*0520*/  STG.E desc[UR4][R2.64], R7 ;  /* 0x0000000702007986 */ /* 0x000fe8000c101904 */
[----:B------:R-:W-:Y:S04]  /*0530*/  STG.E desc[UR4][R2.64+0x400], R11 ;  /* 0x0004000b02007986 */ /* 0x000fe8000c101904 */
[----:B------:R-:W-:Y:S01]  /*0540*/  STG.E desc[UR4][R2.64+0x600], R13 ;  /* 0x0006000d02007986 */ /* 0x000fe2000c101904 */
[----:B------:R-:W-:Y:S05]  /*0550*/  EXIT ;  /* 0x000000000000794d */ /* 0x000fea0003800000 */
.L_x_4590:
        /* <DEDUP_REMOVED lines=81> */
.L_x_4592:
[----:B------:R-:W-:Y:S05]  /*0a70*/  BSYNC B0 ;  /* 0x0000000000007941 */ /* 0x000fea0003800000 */
.L_x_4591:
[----:B------:R-:W-:Y:S01]  /*0a80*/  BSSY B0, `(.L_x_4593) ;  /* 0x000000e000007945 */ /* 0x000fe20003800000 */
[----:B------:R-:W-:Y:S01]  /*0a90*/  ISETP.GE.AND P0, PT, R2, R7, PT ;  /* 0x000000070200720c */ /* 0x000fe20003f06270 */
[----:B------:R-:W-:Y:S02]  /*0aa0*/  VIADD R2, R6, 0x380 ;  /* 0x0000038006027836 */ /* 0x000fe40000000000 */
        /* <DEDUP_REMOVED lines=11> */
.L_x_4594:
[----:B------:R-:W-:Y:S05]  /*0b60*/  BSYNC B0 ;  /* 0x0000000000007941 */ /* 0x000fea0003800000 */
.L_x_4593:
[----:B------:R-:W-:Y:S01]  /*0b70*/  @!P5 IMAD.IADD R3, R9, 0x1, R6 ;  /* 0x000000010903d824 */ /* 0x000fe200078e0206 */
[----:B------:R-:W-:Y:S01]  /*0b80*/  BSSY B0, `(.L_x_4595) ;  /* 0x000000e000007945 */ /* 0x000fe20003800000 */
[----:B------:R-:W-:Y:S02]  /*0b90*/  ISETP.GE.AND P6, PT, R2, R7, PT ;  /* 0x000000070200720c */ /* 0x000fe40003fc6270 */
[----:B------:R-:W-:Y:S01]  /*0ba0*/  @!P5 IMAD.WIDE.U32 R2, R3, 0x2, R16 ;  /* 0x000000020302d825 */ /* 0x000fe200078e0010 */
        /* <DEDUP_REMOVED lines=11> */
.L_x_4596:
[----:B------:R-:W-:Y:S05]  /*0c60*/  BSYNC B0 ;  /* 0x0000000000007941 */ /* 0x000fea0003800000 */
.L_x_4595:
        /* <DEDUP_REMOVED lines=12> */
.L_x_4598:
[----:B------:R-:W-:Y:S05]  /*0d30*/  BSYNC B0 ;  /* 0x0000000000007941 */ /* 0x000fea0003800000 */
.L_x_4597:
        /* <DEDUP_REMOVED lines=12> */
.L_x_4600:
[----:B------:R-:W-:Y:S05]  /*0e00*/  BSYNC B0 ;  /* 0x0000000000007941 */ /* 0x000fea0003800000 */
.L_x_4599:
        /* <DEDUP_REMOVED lines=12> */
.L_x_4602:
[----:B------:R-:W-:Y:S05]  /*0ed0*/  BSYNC B0 ;  /* 0x0000000000007941 */ /* 0x000fea0003800000 */
.L_x_4601:
        /* <DEDUP_REMOVED lines=12> */
.L_x_4604:
[----:B------:R-:W-:Y:S05]  /*0fa0*/  BSYNC B0 ;  /* 0x0000000000007941 */ /* 0x000fea0003800000 */
.L_x_4603:
        /* <DEDUP_REMOVED lines=12> */
.L_x_4606:
[----:B------:R-:W-:Y:S05]  /*1070*/  BSYNC B0 ;  /* 0x0000000000007941 */ /* 0x000fea0003800000 */
.L_x_4605:
        /* <DEDUP_REMOVED lines=18> */
.L_x_4609:
[----:B------:R-:W-:-:S13]  /*11a0*/  ISETP.GE.AND P0, PT, R6, R7, PT ;  /* 0x000000070600720c */ /* 0x000fda0003f06270 */
[----:B------:R-:W-:Y:S05]  /*11b0*/  @P0 BRA `(.L_x_4611) ;  /* 0x0000000000300947 */ /* 0x000fea0003800000 */
[----:B0-----:R-:W0:Y:S01]  /*11c0*/  LDC.64 R2, c[0x0][0x230] ;  /* 0x00008c00ff027b82 */ /* 0x001e220000000a00 */
[----:B------:R-:W-:Y:S02]  /*11d0*/  IMAD.IADD R11, R9, 0x1, R6 ;  /* 0x00000001090b7824 */ /* 0x000fe400078e0206 */
[----:B------:R-:W-:Y:S02]  /*11e0*/  VIADD R6, R6, 0x80 ;  /* 0x0000008006067836 */ /* 0x000fe40000000000 */
[----:B0-----:R-:W-:-:S05]  /*11f0*/  IMAD.WIDE.U32 R2, R11, 0x2, R2 ;  /* 0x000000020b027825 */ /* 0x001fca00078e0002 */
[----:B------:R1:W-:Y:S02]  /*1200*/  STG.E.U16 desc[UR4][R2.64], R13 ;  /* 0x0000000d02007986 */ /* 0x0003e4000c101504 */
.L_x_4610:
[----:B------:R-:W-:-:S13]  /*1210*/  ISETP.GE.AND P0, PT, R6, R7, PT ;  /* 0x000000070600720c */ /* 0x000fda0003f06270 */
[----:B------:R-:W-:Y:S05]  /*1220*/  @P0 BRA `(.L_x_4612) ;  /* 0x0000000000340947 */ /* 0x000fea0003800000 */
[----:B01----:R-:W0:Y:S01]  /*1230*/  LDC.64 R2, c[0x0][0x230] ;  /* 0x00008c00ff027b82 */ /* 0x003e220000000a00 */
[----:B------:R-:W-:Y:S02]  /*1240*/  IMAD.IADD R11, R9, 0x1, R6 ;  /* 0x00000001090b7824 */ /* 0x000fe400078e0206 */
[----:B------:R-:W-:Y:S02]  /*1250*/  VIADD R6, R6, 0x80 ;  /* 0x0000008006067836 */ /* 0x000fe40000000000 */
[----:B0-----:R-:W-:-:S05]  /*1260*/  IMAD.WIDE.U32 R2, R11, 0x2, R2 ;  /* 0x000000020b027825 */ /* 0x001fca00078e0002 */
[----:B------:R1:W-:Y:S02]  /*1270*/  STG.E.U16 desc[UR4][R2.64], R4 ;  /* 0x0000000402007986 */ /* 0x0003e4000c101504 */
.L_x_4611:
        /* <DEDUP_REMOVED lines=8> */
.L_x_4612:
[----:B------:R-:W-:Y:S05]  /*1300*/  BSYNC B1 ;  /* 0x0000000000017941 */ /* 0x000fea0003800000 */
.L_x_4608:
[----:B------:R-:W-:-:S13]  /*1310*/  ISETP.GE.AND P0, PT, R6, R7, PT ;  /* 0x000000070600720c */ /* 0x000fda0003f06270 */
[----:B012---:R-:W0:Y:S01]  /*1320*/  @!P0 LDC.64 R2, c[0x0][0x230] ;  /* 0x00008c00ff028b82 */ /* 0x007e220000000a00 */
[----:B------:R-:W-:Y:S02]  /*1330*/  @!P0 IMAD.IADD R11, R9, 0x1, R6 ;  /* 0x00000001090b8824 */ /* 0x000fe400078e0206 */
[----:B------:R-:W-:Y:S02]  /*1340*/  @!P0 VIADD R6, R6, 0x80 ;  /* 0x0000008006068836 */ /* 0x000fe40000000000 */
[----:B0-----:R-:W-:-:S05]  /*1350*/  @!P0 IMAD.WIDE.U32 R2, R11, 0x2, R2 ;  /* 0x000000020b028825 */ /* 0x001fca00078e0002 */
[----:B-----5:R2:W-:Y:S02]  /*1360*/  @!P0 STG.E.U16 desc[UR4][R2.64], R8 ;  /* 0x0000000802008986 */ /* 0x0205e4000c101504 */
.L_x_4613:
[----:B------:R-:W-:Y:S05]  /*1370*/  BSYNC B0 ;  /* 0x0000000000007941 */ /* 0x000fea0003800000 */
.L_x_4607:
        /* <DEDUP_REMOVED lines=8> */
.L_x_4614:
        /* <DEDUP_REMOVED lines=16> */
.L_x_5853:


//--------------------- .text._ZN2at6native29vectorized_elementwise_kernelILi4EZZZNS0_68_GLOBAL__N__08176361_30_ActivationHardsigmoidKernel_cu_f5210f67_354618hardsigmoid_kernelERNS_18TensorIteratorBaseEENKUlvE_clEvENKUlvE1_clEvEUlN3c104HalfEE_St5arrayIPcLm2EEEEviT0_T1_ --------------------------
	.section	.text._ZN2at6native29vectorized_elementwise_kernelILi4EZZZNS0_68_GLOBAL__N__08176361_30_ActivationHardsigmoidKernel_cu_f5210f67_354618hardsigmoid_kernelERNS_18TensorIteratorBaseEENKUlvE_clEvENKUlvE1_clEvEUlN3c104HalfEE_St5arrayIPcLm2EEEEviT0_T1_,"ax",@progbits
	.align	128
        .global         _ZN2at6native29vectorized_elementwise_kernelILi4EZZZNS0_68_GLOBAL__N__08176361_30_ActivationHardsigmoidKernel_cu_f5210f67_354618hardsigmoid_kernelERNS_18TensorIteratorBaseEENKUlvE_clEvENKUlvE1_clEvEUlN3c104HalfEE_St5arrayIPcLm2EEEEviT0_T1_
        .type           _ZN2at6native29vectorized_elementwise_kernelILi4EZZZNS0_68_GLOBAL__N__08176361_30_ActivationHardsigmoidKernel_cu_f5210f67_354618hardsigmoid_kernelERNS_18TensorIteratorBaseEENKUlvE_clEvENKUlvE1_clEvEUlN3c104HalfEE_St5arrayIPcLm2EEEEviT0_T1_,@function
        .size           _ZN2at6native29vectorized_elementwise_kernelILi4EZZZNS0_68_GLOBAL__N__08176361_30_ActivationHardsigmoidKernel_cu_f5210f67_354618hardsigmoid_kernelERNS_18TensorIteratorBaseEENKUlvE_clEvENKUlvE1_clEvEUlN3c104HalfEE_St5arrayIPcLm2EEEEviT0_T1_,(.L_x_5854 - _ZN2at6native29vectorized_elementwise_kernelILi4EZZZNS0_68_GLOBAL__N__08176361_30_ActivationHardsigmoidKernel_cu_f5210f67_354618hardsigmoid_kernelERNS_18TensorIteratorBaseEENKUlvE_clEvENKUlvE1_clEvEUlN3c104HalfEE_St5arrayIPcLm2EEEEviT0_T1_)
        .other          _ZN2at6native29vectorized_elementwise_kernelILi4EZZZNS0_68_GLOBAL__N__08176361_30_ActivationHardsigmoidKernel_cu_f5210f67_354618hardsigmoid_kernelERNS_18TensorIteratorBaseEENKUlvE_clEvENKUlvE1_clEvEUlN3c104HalfEE_St5arrayIPcLm2EEEEviT0_T1_,@"STO_CUDA_ENTRY STV_DEFAULT"
_ZN2at6native29vectorized_elementwise_kernelILi4EZZZNS0_68_GLOBAL__N__08176361_30_ActivationHardsigmoidKernel_cu_f5210f67_354618hardsigmoid_kernelERNS_18TensorIteratorBaseEENKUlvE_clEvENKUlvE1_clEvEUlN3c104HalfEE_St5arrayIPcLm2EEEEviT0_T1_:
.text._ZN2at6native29vectorized_elementwise_kernelILi4EZZZNS0_68_GLOBAL__N__08176361_30_ActivationHardsigmoidKernel_cu_f5210f67_354618hardsigmoid_kernelERNS_18TensorIteratorBaseEENKUlvE_clEvENKUlvE1_clEvEUlN3c104HalfEE_St5arrayIPcLm2EEEEviT0_T1_:
        /* <DEDUP_REMOVED lines=18> */
[----:B------:R-:W-:-:S04]  /*0120*/  IMAD.WIDE R2, R5, 0x8, R2 ;  /* 0x0000000805027825 */ /* 0x000fc800078e0202 */
[--C-:B--2---:R-:W-:Y:S02]  /*0130*/  HADD2.F32 R0, -RZ, R10.reuse.H0_H0 ;  /* 0x2000000aff007230 */ /* 0x104fe40000004100 */
[----:B------:R-:W-:Y:S02]  /*0140*/  HADD2.F32 R4, -RZ, R10.H1_H1 ;  /* 0x3000000aff047230 */ /* 0x000fe40000004100 */
[--C-:B------:R-:W-:Y:S02]  /*0150*/  HADD2.F32 R8, -RZ, R11.reuse.H0_H0 ;  /* 0x2000000bff087230 */ /* 0x100fe40000004100 */
[----:B------:R-:W-:Y:S01]  /*0160*/  FADD.FTZ R0, R0, 3 ;  /* 0x4040000000007421 */ /* 0x000fe20000010000 */
[----:B------:R-:W-:Y:S02]  /*0170*/  HADD2.F32 R9, -RZ, R11.H1_H1 ;  /* 0x3000000bff097230 */ /* 0x000fe40000004100 */
[----:B------:R-:W-:Y:S01]  /*0180*/  FADD.FTZ R4, R4, 3 ;  /* 0x4040000004047421 */ /* 0x000fe20000010000 */
[----:B---3--:R-:W-:-:S02]  /*0190*/  HADD2.F32 R10, -RZ, R12.H0_H0 ;  /* 0x2000000cff0a7230 */ /* 0x008fc40000004100 */
[----:B------:R-:W-:Y:S01]  /*01a0*/  FADD.FTZ R8, R8, 3 ;  /* 0x4040000008087421 */ /* 0x000fe20000010000 */
[----:B------:R-:W-:Y:S02]  /*01b0*/  HADD2.F32 R11, -RZ, R12.H1_H1 ;  /* 0x3000000cff0b7230 */ /* 0x000fe40000004100 */
[----:B------:R-:W-:Y:S01]  /*01c0*/  FADD.FTZ R9, R9, 3 ;  /* 0x4040000009097421 */ /* 0x000fe20000010000 */
[--C-:B------:R-:W-:Y:S02]  /*01d0*/  HADD2.F32 R12, -RZ, R13.reuse.H0_H0 ;  /* 0x2000000dff0c7230 */ /* 0x100fe40000004100 */
[----:B------:R-:W-:Y:S01]  /*01e0*/  FADD.FTZ R10, R10, 3 ;  /* 0x404000000a0a7421 */ /* 0x000fe20000010000 */
[----:B------:R-:W-:Y:S02]  /*01f0*/  HADD2.F32 R13, -RZ, R13.H1_H1 ;  /* 0x3000000dff0d7230 */ /* 0x000fe40000004100 */
[----:B------:R-:W-:Y:S01]  /*0200*/  FADD.FTZ R11, R11, 3 ;  /* 0x404000000b0b7421 */ /* 0x000fe20000010000 */
[----:B------:R-:W-:Y:S01]  /*0210*/  FSETP.GEU.FTZ.AND P6, PT, R0, UR6, PT ;  /* 0x0000000600007c0b */ /* 0x000fe2000bfde000 */
[----:B------:R-:W-:Y:S01]  /*0220*/  FADD.FTZ R12, R12, 3 ;  /* 0x404000000c0c7421 */ /* 0x000fe20000010000 */
[----:B------:R-:W-:Y:S01]  /*0230*/  FSETP.GEU.FTZ.AND P5, PT, R4, UR6, PT ;  /* 0x0000000604007c0b */ /* 0x000fe2000bfbe000 */
[----:B------:R-:W-:Y:S01]  /*0240*/  FADD.FTZ R13, R13, 3 ;  /* 0x404000000d0d7421 */ /* 0x000fe20000010000 */
[----:B------:R-:W-:-:S02]  /*0250*/  FSETP.GEU.FTZ.AND P2, PT, R10, UR6, PT ;  /* 0x000000060a007c0b */ /* 0x000fc4000bf5e000 */
[----:B------:R-:W-:Y:S02]  /*0260*/  FSETP.GEU.FTZ.AND P1, PT, R11, UR6, PT ;  /* 0x000000060b007c0b */ /* 0x000fe4000bf3e000 */
[----:B------:R-:W-:Y:S02]  /*0270*/  FSEL R0, R0, UR6, P6 ;  /* 0x0000000600007c08 */ /* 0x000fe4000b000000 */
[----:B------:R-:W-:Y:S02]  /*0280*/  FSETP.GEU.FTZ.AND P4, PT, R8, UR6, PT ;  /* 0x0000000608007c0b */ /* 0x000fe4000bf9e000 */
[----:B------:R-:W-:Y:S02]  /*0290*/  FSETP.GEU.FTZ.AND P3, PT, R9, UR6, PT ;  /* 0x0000000609007c0b */ /* 0x000fe4000bf7e000 */
[----:B------:R-:W-:Y:S02]  /*02a0*/  FSETP.GEU.FTZ.AND P0, PT, R12, UR6, PT ;  /* 0x000000060c007c0b */ /* 0x000fe4000bf1e000 */
[----:B------:R-:W-:-:S02]  /*02b0*/  FSETP.GEU.FTZ.AND P6, PT, R13, UR6, PT ;  /* 0x000000060d007c0b */ /* 0x000fc4000bfde000 */
[----:B------:R-:W-:Y:S02]  /*02c0*/  FSEL R4, R4, UR6, P5 ;  /* 0x0000000604047c08 */ /* 0x000fe4000a800000 */
[----:B------:R-:W-:Y:S02]  /*02d0*/  FSEL R10, R10, UR6, P2 ;  /* 0x000000060a0a7c08 */ /* 0x000fe40009000000 */
[----:B------:R-:W-:Y:S02]  /*02e0*/  FSEL R11, R11, UR6, P1 ;  /* 0x000000060b0b7c08 */ /* 0x000fe40008800000 */
[----:B------:R-:W-:Y:S02]  /*02f0*/  FSETP.GT.FTZ.AND P5, PT, R0, UR7, PT ;  /* 0x0000000700007c0b */ /* 0x000fe4000bfb4000 */
[----:B------:R-:W-:Y:S02]  /*0300*/  FSEL R8, R8, UR6, P4 ;  /* 0x0000000608087c08 */ /* 0x000fe4000a000000 */
[----:B------:R-:W-:-:S02]  /*0310*/  FSEL R9, R9, UR6, P3 ;  /* 0x0000000609097c08 */ /* 0x000fc40009800000 */
[----:B------:R-:W-:Y:S02]  /*0320*/  FSEL R12, R12, UR6, P0 ;  /* 0x000000060c0c7c08 */ /* 0x000fe40008000000 */
[----:B------:R-:W-:Y:S02]  /*0330*/  FSEL R13, R13, UR6, P6 ;  /* 0x000000060d0d7c08 */ /* 0x000fe4000b000000 */
[----:B------:R-:W-:Y:S02]  /*0340*/  FSETP.GT.FTZ.AND P1, PT, R10, UR7, PT ;  /* 0x000000070a007c0b */ /* 0x000fe4000bf34000 */
[----:B------:R-:W-:Y:S02]  /*0350*/  FSETP.GT.FTZ.AND P0, PT, R11, UR7, PT ;  /* 0x000000070b007c0b */ /* 0x000fe4000bf14000 */
[----:B------:R-:W-:Y:S02]  /*0360*/  FSEL R0, R0, UR7, !P5 ;  /* 0x0000000700007c08 */ /* 0x000fe4000e800000 */
[----:B------:R-:W-:-:S02]  /*0370*/  FSETP.GT.FTZ.AND P4, PT, R4, UR7, PT ;  /* 0x0000000704007c0b */ /* 0x000fc4000bf94000 */
[----:B------:R-:W-:Y:S01]  /*0380*/  FSETP.GT.FTZ.AND P3, PT, R8, UR7, PT ;  /* 0x0000000708007c0b */ /* 0x000fe2000bf74000 */
[----:B------:R-:W-:Y:S01]  /*0390*/  FMUL.FTZ R0, R0, 0.16666667163372039795 ;  /* 0x3e2aaaab00007820 */ /* 0x000fe20000410000 */
[----:B------:R-:W-:Y:S02]  /*03a0*/  FSETP.GT.FTZ.AND P2, PT, R9, UR7, PT ;  /* 0x0000000709007c0b */ /* 0x000fe4000bf54000 */
[----:B------:R-:W-:Y:S02]  /*03b0*/  FSETP.GT.FTZ.AND P5, PT, R12, UR7, PT ;  /* 0x000000070c007c0b */ /* 0x000fe4000bfb4000 */
[----:B------:R-:W-:Y:S02]  /*03c0*/  FSETP.GT.FTZ.AND P6, PT, R13, UR7, PT ;  /* 0x000000070d007c0b */ /* 0x000fe4000bfd4000 */
[----:B------:R-:W-:Y:S02]  /*03d0*/  FSEL R10, R10, UR7, !P1 ;  /* 0x000000070a0a7c08 */ /* 0x000fe4000c800000 */
[----:B------:R-:W-:-:S02]  /*03e0*/  FSEL R11, R11, UR7, !P0 ;  /* 0x000000070b0b7c08 */ /* 0x000fc4000c000000 */
        /* <DEDUP_REMOVED lines=10> */
[----:B------:R-:W-:Y:S01]  /*0490*/  F2FP.F16.F32.PACK_AB R10, R11, R10 ;  /* 0x0000000a0b0a723e */ /* 0x000fe200000000ff */
[----:B------:R-:W-:Y:S01]  /*04a0*/  FMUL.FTZ R12, R12, 0.16666667163372039795 ;  /* 0x3e2aaaab0c0c7820 */ /* 0x000fe20000410000 */
[----:B------:R-:W-:Y:S01]  /*04b0*/  F2FP.F16.F32.PACK_AB R4, R7, R0 ;  /* 0x000000000704723e */ /* 0x000fe200000000ff */
[----:B------:R-:W-:Y:S01]  /*04c0*/  FMUL.FTZ R13, R13, 0.16666667163372039795 ;  /* 0x3e2aaaab0d0d7820 */ /* 0x000fe20000410000 */
[----:B------:R-:W-:-:S04]  /*04d0*/  F2FP.F16.F32.PACK_AB R5, R9, R8 ;  /* 0x000000080905723e */ /* 0x000fc800000000ff */
[----:B------:R-:W-:Y:S01]  /*04e0*/  F2FP.F16.F32.PACK_AB R11, R13, R12 ;  /* 0x0000000c0d0b723e */ /* 0x000fe200000000ff */
[----:B------:R-:W-:Y:S04]  /*04f0*/  STG.E.64 desc[UR4][R2.64], R4 ;  /* 0x0000000402007986 */ /* 0x000fe8000c101b04 */
[----:B------:R-:W-:Y:S01]  /*0500*/  STG.E.64 desc[UR4][R2.64+0x400], R10 ;  /* 0x0004000a02007986 */ /* 0x000fe2000c101b04 */
[----:B------:R-:W-:Y:S05]  /*0510*/  EXIT ;  /* 0x000000000000794d */ /* 0x000fea0003800000 */
.L_x_4615:
        /* <DEDUP_REMOVED lines=81> */
.L_x_4617:
[----:B------:R-:W-:Y:S05]  /*0a30*/  BSYNC B0 ;  /* 0x0000000000007941 */ /* 0x000fea0003800000 */
.L_x_4616:
        /* <DEDUP_REMOVED lines=14> */
.L_x_4619:
[----:B------:R-:W-:Y:S05]  /*0b20*/  BSYNC B0 ;  /* 0x0000000000007941 */ /* 0x000fea0003800000 */
.L_x_4618:
        /* <DEDUP_REMOVED lines=15> */
.L_x_4621:
[----:B------:R-:W-:Y:S05]  /*0c20*/  BSYNC B0 ;  /* 0x0000000000007941 */ /* 0x000fea0003800000 */
.L_x_4620:
        /* <DEDUP_REMOVED lines=12> */
.L_x_4623:
[----:B------:R-:W-:Y:S05]  /*0cf0*/  BSYNC B0 ;  /* 0x0000000000007941 */ /* 0x000fea0003800000 */
.L_x_4622:
        /* <DEDUP_REMOVED lines=12> */
.L_x_4625:
[----:B------:R-:W-:Y:S05]  /*0dc0*/  BSYNC B0 ;  /* 0x0000000000007941 */ /* 0x000fea0003800000 */
.L_x_4624:
        /* <DEDUP_REMOVED lines=12> */
.L_x_4627:
[----:B------:R-:W-:Y:S05]  /*0e90*/  BSYNC B0 ;  /* 0x0000000000007941 */ /* 0x000fea0003800000 */
.L_x_4626:
        /* <DEDUP_REMOVED lines=12> */
.L_x_4629:
[----:B------:R-:W-:Y:S05]  /*0f60*/  BSYNC B0 ;  /* 0x0000000000007941 */ /* 0x000fea0003800000 */
.L_x_4628:
        /* <DEDUP_REMOVED lines=12> */
.L_x_4631:
[----:B------:R-:W-:Y:S05]  /*1030*/  BSYNC B0 ;  /* 0x0000000000007941 */ /* 0x000fea0003800000 */
.L_x_4630:
        /* <DEDUP_REMOVED lines=18> */
.L_x_4634:
[----:B------:R-:W-:-:S13]  /*1160*/  ISETP.GE.AND P0, PT, R6, R7, PT ;  /* 0x000000070600720c */ /* 0x000fda0003f06270 */
[----:B------:R-:W-:Y:S05]  /*1170*/  @P0 BRA `(.L_x_4636) ;  /* 0x0000000000300947 */ /* 0x000fea0003800000 */
[----:B0-----:R-:W0:Y:S01]  /*1180*/  LDC.64 R2, c[0x0][0x230] ;  /* 0x00008c00ff027b82 */ /* 0x001e220000000a00 */
[----:B------:R-:W-:Y:S02]  /*1190*/  IMAD.IADD R11, R9, 0x1, R6 ;  /* 0x00000001090b7824 */ /* 0x000fe400078e0206 */
[----:B------:R-:W-:Y:S02]  /*11a0*/  VIADD R6, R6, 0x80 ;  /* 0x0000008006067836 */ /* 0x000fe40000000000 */
[----:B0-----:R-:W-:-:S05]  /*11b0*/  IMAD.WIDE.U32 R2, R11, 0x2, R2 ;  /* 0x000000020b027825 */ /* 0x001fca00078e0002 */
[----:B------:R1:W-:Y:S02]  /*11c0*/  STG.E.U16 desc[UR4][R2.64], R13 ;  /* 0x0000000d02007986 */ /* 0x0003e4000c101504 */
.L_x_4635:
[----:B------:R-:W-:-:S13]  /*11d0*/  ISETP.GE.AND P0, PT, R6, R7, PT ;  /* 0x000000070600720c */ /* 0x000fda0003f06270 */
[----:B------:R-:W-:Y:S05]  /*11e0*/  @P0 BRA `(.L_x_4637) ;  /* 0x0000000000340947 */ /* 0x000fea0003800000 */
[----:B01----:R-:W0:Y:S01]  /*11f0*/  LDC.64 R2, c[0x0][0x230] ;  /* 0x00008c00ff027b82 */ /* 0x003e220000000a00 */
[----:B------:R-:W-:Y:S02]  /*1200*/  IMAD.IADD R11, R9, 0x1, R6 ;  /* 0x00000001090b7824 */ /* 0x000fe400078e0206 */
[----:B------:R-:W-:Y:S02]  /*1210*/  VIADD R6, R6, 0x80 ;  /* 0x0000008006067836 */ /* 0x000fe40000000000 */
[----:B0-----:R-:W-:-:S05]  /*1220*/  IMAD.WIDE.U32 R2, R11, 0x2, R2 ;  /* 0x000000020b027825 */ /* 0x001fca00078e0002 */
[----:B------:R1:W-:Y:S02]  /*1230*/  STG.E.U16 desc[UR4][R2.64], R4 ;  /* 0x0000000402007986 */ /* 0x0003e4000c101504 */
.L_x_4636:
        /* <DEDUP_REMOVED lines=8> */
.L_x_4637:
[----:B------:R-:W-:Y:S05]  /*12c0*/  BSYNC B1 ;  /* 0x0000000000017941 */ /* 0x000fea0003800000 */
.L_x_4633:
[----:B------:R-:W-:-:S13]  /*12d0*/  ISETP.GE.AND P0, PT, R6, R7, PT ;  /* 0x000000070600720c */ /* 0x000fda0003f06270 */
[----:B012---:R-:W0:Y:S01]  /*12e0*/  @!P0 LDC.64 R2, c[0x0][0x230] ;  /* 0x00008c00ff028b82 */ /* 0x007e220000000a00 */
[----:B------:R-:W-:Y:S02]  /*12f0*/  @!P0 IMAD.IADD R11, R9, 0x1, R6 ;  /* 0x00000001090b8824 */ /* 0x000fe400078e0206 */
[----:B------:R-:W-:Y:S02]  /*1300*/  @!P0 VIADD R6, R6, 0x80 ;  /* 0x0000008006068836 */ /* 0x000fe40000000000 */
[----:B0-----:R-:W-:-:S05]  /*1310*/  @!P0 IMAD.WIDE.U32 R2, R11, 0x2, R2 ;  /* 0x000000020b028825 */ /* 0x001fca00078e0002 */
[----:B-----5:R2:W-:Y:S02]  /*1320*/  @!P0 STG.E.U16 desc[UR4][R2.64], R8 ;  /* 0x0000000802008986 */ /* 0x0205e4000c101504 */
.L_x_4638:
[----:B------:R-:W-:Y:S05]  /*1330*/  BSYNC B0 ;  /* 0x0000000000007941 */ /* 0x000fea0003800000 */
.L_x_4632:
        /* <DEDUP_REMOVED lines=8> */
.L_x_4639:
        /* <DEDUP_REMOVED lines=12> */
.L_x_5854:


//--------------------- .text._ZN2at6native29vectorized_elementwise_kernelILi8EZZZNS0_68_GLOBAL__N__08176361_30_ActivationHardsigmoidKernel_cu_f5210f67_354618hardsigmoid_kernelERNS_18TensorIteratorBaseEENKUlvE_clEvENKUlvE1_clEvEUlN3c104HalfEE_St5arrayIPcLm2EEEEviT0_T1_ --------------------------
	.section	.text._ZN2at6native29vectorized_elementwise_kernelILi8EZZZNS0_68_GLOBAL__N__08176361_30_ActivationHardsigmoidKernel_cu_f5210f67_354618hardsigmoid_kernelERNS_18TensorIteratorBaseEENKUlvE_clEvENKUlvE1_clEvEUlN3c104HalfEE_St5arrayIPcLm2EEEEviT0_T1_,"ax",@progbits
	.align	128
        .global         _ZN2at6native29vectorized_elementwise_kernelILi8EZZZNS0_68_GLOBAL__N__08176361_30_ActivationHardsigmoidKernel_cu_f5210f67_354618hardsigmoid_kernelERNS_18TensorIteratorBaseEENKUlvE_clEvENKUlvE1_clEvEUlN3c104HalfEE_St5arrayIPcLm2EEEEviT0_T1_
        .type           _ZN2at6native29vectorized_elementwise_kernelILi8EZZZNS0_68_GLOBAL__N__08176361_30_ActivationHardsigmoidKernel_cu_f5210f67_354618hardsigmoid_kernelERNS_18TensorIteratorBaseEENKUlvE_clEvENKUlvE1_clEvEUlN3c104HalfEE_St5arrayIPcLm2EEEEviT0_T1_,@function
        .size           _ZN2at6native29vectorized_elementwise_kernelILi8EZZZNS0_68_GLOBAL__N__08176361_30_ActivationHardsigmoidKernel_cu_f5210f67_354618hardsigmoid_kernelERNS_18TensorIteratorBaseEENKUlvE_clEvENKUlvE1_clEvEUlN3c104HalfEE_St5arrayIPcLm2EEEEviT0_T1_,(.L_x_5855 - _ZN2at6native29vectorized_elementwise_kernelILi8EZZZNS0_68_GLOBAL__N__08176361_30_ActivationHardsigmoidKernel_cu_f5210f67_354618hardsigmoid_kernelERNS_18TensorIteratorBaseEENKUlvE_clEvENKUlvE1_clEvEUlN3c104HalfEE_St5arrayIPcLm2EEEEviT0_T1_)
        .other          _ZN2at6native29vectorized_elementwise_kernelILi8EZZZNS0_68_GLOBAL__N__08176361_30_ActivationHardsigmoidKernel_cu_f5210f67_354618hardsigmoid_kernelERNS_18TensorIteratorBaseEENKUlvE_clEvENKUlvE1_clEvEUlN3c104HalfEE_St5arrayIPcLm2EEEEviT0_T1_,@"STO_CUDA_ENTRY STV_DEFAULT"
_ZN2at6native29vectorized_elementwise_kernelILi8EZZZNS0_68_GLOBAL__N__08176361_30_ActivationHardsigmoidKernel_cu_f5210f67_354618hardsigmoid_kernelERNS_18TensorIteratorBaseEENKUlvE_clEvENKUlvE1_clEvEUlN3c104HalfEE_St5arrayIPcLm2EEEEviT0_T1_:
.text._ZN2at6native29vectorized_elementwise_kernelILi8EZZZNS0_68_GLOBAL__N__08176361_30_ActivationHardsigmoidKernel_cu_f5210f67_354618hardsigmoid_kernelERNS_18TensorIteratorBaseEENKUlvE_clEvENKUlvE1_clEvEUlN3c104HalfEE_St5arrayIPcLm2EEEEviT0_T1_:
        /* <DEDUP_REMOVED lines=24> */
[----:B------:R-:W-:-:S02]  /*0180*/  HADD2.F32 R13, -RZ, R6.H0_H0 ;  /* 0x20000006ff0d7230 */ /* 0x000fc40000004100 */
[----:B------:R-:W-:Y:S01]  /*0190*/  FADD.FTZ R10, R10, 3 ;  /* 0x404000000a0a7421 */ /* 0x000fe20000010000 */
[--C-:B------:R-:W-:Y:S02]  /*01a0*/  HADD2.F32 R14, -RZ, R7.reuse.H0_H0 ;  /* 0x20000007ff0e7230 */ /* 0x100fe40000004100 */
[----:B------:R-:W-:Y:S01]  /*01b0*/  FADD.FTZ R12, R12, 3 ;  /* 0x404000000c0c7421 */ /* 0x000fe20000010000 */
[----:B------:R-:W-:Y:S02]  /*01c0*/  HADD2.F32 R6, -RZ, R6.H1_H1 ;  /* 0x30000006ff067230 */ /* 0x000fe40000004100 */
        /* <DEDUP_REMOVED lines=24> */
[----:B------:R-:W-:Y:S02]  /*0350*/  FSETP.GT.FTZ.AND P2, PT, R12, UR7, PT ;  /* 0x000000070c007c0b */ /* 0x000fe4000bf54000 */
[----:B------:R-:W-:-:S02]  /*0360*/  FSEL R0, R0, UR7, !P5 ;  /* 0x0000000700007c08 */ /* 0x000fc4000e800000 */
[----:B------:R-:W-:Y:S02]  /*0370*/  FSETP.GT.FTZ.AND P1, PT, R13, UR7, PT ;  /* 0x000000070d007c0b */ /* 0x000fe4000bf34000 */
[----:B------:R-:W-:Y:S01]  /*0380*/  FSETP.GT.FTZ.AND P0, PT, R6, UR7, PT ;  /* 0x0000000706007c0b */ /* 0x000fe2000bf14000 */
[----:B------:R-:W-:Y:S01]  /*0390*/  FMUL.FTZ R0, R0, 0.16666667163372039795 ;  /* 0x3e2aaaab00007820 */ /* 0x000fe20000410000 */
        /* <DEDUP_REMOVED lines=8> */
[----:B------:R-:W-:Y:S02]  /*0420*/  FSEL R4, R6, UR7, !P0 ;  /* 0x0000000706047c08 */ /* 0x000fe4000c000000 */
        /* <DEDUP_REMOVED lines=9> */
[----:B------:R-:W-:Y:S02]  /*04c0*/  F2FP.F16.F32.PACK_AB R6, R9, R6 ;  /* 0x000000060906723e */ /* 0x000fe400000000ff */
[----:B------:R-:W-:-:S05]  /*04d0*/  F2FP.F16.F32.PACK_AB R7, R15, R14 ;  /* 0x0000000e0f07723e */ /* 0x000fca00000000ff */
[----:B------:R-:W-:Y:S01]  /*04e0*/  STG.E.128 desc[UR4][R2.64], R4 ;  /* 0x0000000402007986 */ /* 0x000fe2000c101d04 */
[----:B------:R-:W-:Y:S05]  /*04f0*/  EXIT ;  /* 0x000000000000794d */ /* 0x000fea0003800000 */
.L_x_4640:
        /* <DEDUP_REMOVED lines=81> */
.L_x_4642:
[----:B------:R-:W-:Y:S05]  /*0a10*/  BSYNC B0 ;  /* 0x0000000000007941 */ /* 0x000fea0003800000 */
.L_x_4641:
        /* <DEDUP_REMOVED lines=14> */
.L_x_4644:
[----:B------:R-:W-:Y:S05]  /*0b00*/  BSYNC B0 ;  /* 0x0000000000007941 */ /* 0x000fea0003800000 */
.L_x_4643:
        /* <DEDUP_REMOVED lines=15> */
.L_x_4646:
[----:B------:R-:W-:Y:S05]  /*0c00*/  BSYNC B0 ;  /* 0x0000000000007941 */ /* 0x000fea0003800000 */
.L_x_4645:
        /* <DEDUP_REMOVED lines=12> */
.L_x_4648:
[----:B------:R-:W-:Y:S05]  /*0cd0*/  BSYNC B0 ;  /* 0x0000000000007941 */ /* 0x000fea0003800000 */
.L_x_4647:
        /* <DEDUP_REMOVED lines=12> */
.L_x_4650:
[----:B------:R-:W-:Y:S05]  /*0da0*/  BSYNC B0 ;  /* 0x0000000000007941 */ /* 0x000fea0003800000 */
.L_x_4649:
        /* <DEDUP_REMOVED lines=12> */
.L_x_4652:
[----:B------:R-:W-:Y:S05]  /*0e70*/  BSYNC B0 ;  /* 0x0000000000007941 */ /* 0x000fea0003800000 */
.L_x_4651:
        /* <DEDUP_REMOVED lines=12> */
.L_x_4654:
[----:B------:R-:W-:Y:S05]  /*0f40*/  BSYNC B0 ;  /* 0x0000000000007941 */ /* 0x000fea0003800000 */
.L_x_4653:
        /* <DEDUP_REMOVED lines=12> */
.L_x_4656:
[----:B------:R-:W-:Y:S05]  /*1010*/  BSYNC B0 ;  /* 0x0000000000007941 */ /* 0x000fea0003800000 */
.L_x_4655:
        /* <DEDUP_REMOVED lines=18> */
.L_x_4659:
[----:B------:R-:W-:-:S13]  /*1140*/  ISETP.GE.AND P0, PT, R6, R7, PT ;  /* 0x000000070600720c */ /* 0x000fda0003f06270 */
[----:B------:R-:W-:Y:S05]  /*1150*/  @P0 BRA `(.L_x_4661) ;  /* 0x0000000000300947 */ /* 0x000fea0003800000 */
[----:B0-----:R-:W0:Y:S01]  /*1160*/  LDC.64 R2, c[0x0][0x230] ;  /* 0x00008c00ff027b82 */ /* 0x001e220000000a00 */
[----:B------:R-:W-:Y:S02]  /*1170*/  IMAD.IADD R11, R9, 0x1, R6 ;  /* 0x00000001090b7824 */ /* 0x000fe400078e0206 */
[----:B------:R-:W-:Y:S02]  /*1180*/  VIADD R6, R6, 0x80 ;  /* 0x0000008006067836 */ /* 0x000fe40000000000 */
[----:B0-----:R-:W-:-:S05]  /*1190*/  IMAD.WIDE.U32 R2, R11, 0x2, R2 ;  /* 0x000000020b027825 */ /* 0x001fca00078e0002 */
[----:B------:R1:W-:Y:S02]  /*11a0*/  STG.E.U16 desc[UR4][R2.64], R13 ;  /* 0x0000000d02007986 */ /* 0x0003e4000c101504 */
.L_x_4660:
[----:B------:R-:W-:-:S13]  /*11b0*/  ISETP.GE.AND P0, PT, R6, R7, PT ;  /* 0x000000070600720c */ /* 0x000fda0003f06270 */
[----:B------:R-:W-:Y:S05]  /*11c0*/  @P0 BRA `(.L_x_4662) ;  /* 0x0000000000340947 */ /* 0x000fea0003800000 */
[----:B01----:R-:W0:Y:S01]  /*11d0*/  LDC.64 R2, c[0x0][0x230] ;  /* 0x00008c00ff027b82 */ /* 0x003e220000000a00 */
[----:B------:R-:W-:Y:S02]  /*11e0*/  IMAD.IADD R11, R9, 0x1, R6 ;  /* 0x00000001090b7824 */ /* 0x000fe400078e0206 */
[----:B------:R-:W-:Y:S02]  /*11f0*/  VIADD R6, R6, 0x80 ;  /* 0x0000008006067836 */ /* 0x000fe40000000000 */
[----:B0-----:R-:W-:-:S05]  /*1200*/  IMAD.WIDE.U32 R2, R11, 0x2, R2 ;  /* 0x000000020b027825 */ /* 0x001fca00078e0002 */
[----:B------:R1:W-:Y:S02]  /*1210*/  STG.E.U16 desc[UR4][R2.64], R4 ;  /* 0x0000000402007986 */ /* 0x0003e4000c101504 */
.L_x_4661:
        /* <DEDUP_REMOVED lines=8> */
.L_x_4662:
[----:B------:R-:W-:Y:S05]  /*12a0*/  BSYNC B1 ;  /* 0x0000000000017941 */ /* 0x000fea0003800000 */
.L_x_4658:
[----:B------:R-:W-:-:S13]  /*12b0*/  ISETP.GE.AND P0, PT, R6, R7, PT ;  /* 0x000000070600720c */ /* 0x000fda0003f06270 */
[----:B012---:R-:W0:Y:S01]  /*12c0*/  @!P0 LDC.64 R2, c[0x0][0x230] ;  /* 0x00008c00ff028b82 */ /* 0x007e220000000a00 */
[----:B------:R-:W-:Y:S02]  /*12d0*/  @!P0 IMAD.IADD R11, R9, 0x1, R6 ;  /* 0x00000001090b8824 */ /* 0x000fe400078e0206 */
[----:B------:R-:W-:Y:S02]  /*12e0*/  @!P0 VIADD R6, R6, 0x80 ;  /* 0x0000008006068836 */ /* 0x000fe40000000000 */
[----:B0-----:R-:W-:-:S05]  /*12f0*/  @!P0 IMAD.WIDE.U32 R2, R11, 0x2, R2 ;  /* 0x000000020b028825 */ /* 0x001fca00078e0002 */
[----:B-----5:R2:W-:Y:S02]  /*1300*/  @!P0 STG.E.U16 desc[UR4][R2.64], R8 ;  /* 0x0000000802008986 */ /* 0x0205e4000c101504 */
.L_x_4663:
[----:B------:R-:W-:Y:S05]  /*1310*/  BSYNC B0 ;  /* 0x0000000000007941 */ /* 0x000fea0003800000 */
.L_x_4657:
        /* <DEDUP_REMOVED lines=8> */
.L_x_4664:
        /* <DEDUP_REMOVED lines=14> */
.L_x_5855:


//--------------------- .text._ZN2at6native18elementwise_kernelILi128ELi4EZNS0_15gpu_kernel_implIZZZNS0_68_GLOBAL__N__08176361_30_ActivationHardsigmoidKernel_cu_f5210f67_354618hardsigmoid_kernelERNS_18TensorIteratorBaseEENKUlvE_clEvENKUlvE0_clEvEUlfE_EEvS5_RKT_EUliE_EEviT1_ --------------------------
	.section	.text._ZN2at6native18elementwise_kernelILi128ELi4EZNS0_15gpu_kernel_implIZZZNS0_68_GLOBAL__N__08176361_30_ActivationHardsigmoidKernel_cu_f5210f67_354618hardsigmoid_kernelERNS_18TensorIteratorBaseEENKUlvE_clEvENKUlvE0_clEvEUlfE_EEvS5_RKT_EUliE_EEviT1_,"ax",@progbits
	.align	128
        .global         _ZN2at6native18elementwise_kernelILi128ELi4EZNS0_15gpu_kernel_implIZZZNS0_68_GLOBAL__N__08176361_30_ActivationHardsigmoidKernel_cu_f5210f67_354618hardsigmoid_kernelERNS_18TensorIteratorBaseEENKUlvE_clEvENKUlvE0_clEvEUlfE_EEvS5_RKT_EUliE_EEviT1_
        .type           _ZN2at6native18elementwise_kernelILi128ELi4EZNS0_15gpu_kernel_implIZZZNS0_68_GLOBAL__N__08176361_30_ActivationHardsigmoidKernel_cu_f5210f67_354618hardsigmoid_kernelERNS_18TensorIteratorBaseEENKUlvE_clEvENKUlvE0_clEvEUlfE_EEvS5_RKT_EUliE_EEviT1_,@function
        .size           _ZN2at6native18elementwise_kernelILi128ELi4EZNS0_15gpu_kernel_implIZZZNS0_68_GLOBAL__N__08176361_30_ActivationHardsigmoidKernel_cu_f5210f67_354618hardsigmoid_kernelERNS_18TensorIteratorBaseEENKUlvE_clEvENKUlvE0_clEvEUlfE_EEvS5_RKT_EUliE_EEviT1_,(.L_x_5856 - _ZN2at6native18elementwise_kernelILi128ELi4EZNS0_15gpu_kernel_implIZZZNS0_68_GLOBAL__N__08176361_30_ActivationHardsigmoidKernel_cu_f5210f67_354618hardsigmoid_kernelERNS_18TensorIteratorBaseEENKUlvE_clEvENKUlvE0_clEvEUlfE_EEvS5_RKT_EUliE_EEviT1_)
        .other          _ZN2at6native18elementwise_kernelILi128ELi4EZNS0_15gpu_kernel_implIZZZNS0_68_GLOBAL__N__08176361_30_ActivationHardsigmoidKernel_cu_f5210f67_354618hardsigmoid_kernelERNS_18TensorIteratorBaseEENKUlvE_clEvENKUlvE0_clEvEUlfE_EEvS5_RKT_EUliE_EEviT1_,@"STO_CUDA_ENTRY STV_DEFAULT"
_ZN2at6native18elementwise_kernelILi128ELi4EZNS0_15gpu_kernel_implIZZZNS0_68_GLOBAL__N__08176361_30_ActivationHardsigmoidKernel_cu_f5210f67_354618hardsigmoid_kernelERNS_18TensorIteratorBaseEENKUlvE_clEvENKUlvE0_clEvEUlfE_EEvS5_RKT_EUliE_EEviT1_:
.text._ZN2at6native18elementwise_kernelILi128ELi4EZNS0_15gpu_kernel_implIZZZNS0_68_GLOBAL__N__08176361_30_ActivationHardsigmoidKernel_cu_f5210f67_354618hardsigmoid_kernelERNS_18TensorIteratorBaseEENKUlvE_clEvENKUlvE0_clEvEUlfE_EEvS5_RKT_EUliE_EEviT1_:
        /* <DEDUP_REMOVED lines=314> */
.L_x_4667:
        /* <DEDUP_REMOVED lines=22> */
.L_x_4672:
[----:B------:R-:W2:Y:S02]  /*1500*/  LDG.E.U8 R0, desc[UR36][R2.64] ;  /* 0x0000002402007981 */ /* 0x000ea4000c1e1100 */
[----:B--2---:R-:W-:Y:S01]  /*1510*/  I2FP.F32.U32 R0, R0 ;  /* 0x0000000000007245 */ /* 0x004fe20000201000 */
[----:B------:R-:W-:Y:S06]  /*1520*/  BRA `(.L_x_4674) ;  /* 0x0000000c002c7947 */ /* 0x000fec0003800000 */
.L_x_4671:
        /* <DEDUP_REMOVED lines=9> */
.L_x_4676:
[----:B------:R-:W2:Y:S02]  /*15c0*/  LDG.E R0, desc[UR36][R2.64] ;  /* 0x0000002402007981 */ /* 0x000ea4000c1e1900 */
[----:B--2---:R-:W-:Y:S01]  /*15d0*/  I2FP.F32.S32 R0, R0 ;  /* 0x0000000000007245 */ /* 0x004fe20000201400 */
[----:B------:R-:W-:Y:S06]  /*15e0*/  BRA `(.L_x_4674) ;  /* 0x0000000800fc7947 */ /* 0x000fec0003800000 */
.L_x_4675:
[----:B------:R-:W2:Y:S02]  /*15f0*/  LDG.E.U16 R0, desc[UR36][R2.64] ;  /* 0x0000002402007981 */ /* 0x000ea4000c1e1500 */
[----:B--2---:R-:W0:Y:S01]  /*1600*/  I2F.S16 R0, R0 ;  /* 0x0000000000007306 */ /* 0x004e220000101400 */
[----:B------:R-:W-:Y:S05]  /*1610*/  BRA `(.L_x_4674) ;  /* 0x0000000800f07947 */ /* 0x000fea0003800000 */
.L_x_4670:
        /* <DEDUP_REMOVED lines=8> */
.L_x_4678:
[----:B------:R-:W2:Y:S02]  /*16a0*/  LDG.E.U16 R0, desc[UR36][R2.64] ;  /* 0x0000002402007981 */ /* 0x000ea4000c1e1500 */
[----:B--2---:R-:W-:Y:S01]  /*16b0*/  HADD2.F32 R0, -RZ, R0.H0_H0 ;  /* 0x20000000ff007230 */ /* 0x004fe20000004100 */
[----:B------:R-:W-:Y:S06]  /*16c0*/  BRA `(.L_x_4674) ;  /* 0x0000000800c47947 */ /* 0x000fec0003800000 */
.L_x_4677:
        /* <DEDUP_REMOVED lines=8> */
.L_x_4680:
[----:B------:R-:W2:Y:S02]  /*1750*/  LDG.E.U16 R0, desc[UR36][R2.64] ;  /* 0x0000002402007981 */ /* 0x000ea4000c1e1500 */
[----:B--2---:R-:W-:Y:S01]  /*1760*/  HADD2.F32 R0, -RZ, R0.H0_H0 ;  /* 0x20000000ff007230 */ /* 0x004fe20000004100 */
[----:B------:R-:W-:Y:S06]  /*1770*/  BRA `(.L_x_4674) ;  /* 0x0000000800987947 */ /* 0x000fec0003800000 */
.L_x_4679:
[----:B------:R-:W2:Y:S01]  /*1780*/  LDG.E.64 R2, desc[UR36][R2.64] ;  /* 0x0000002402027981 */ /* 0x000ea2000c1e1b00 */
[----:B------:R-:W-:Y:S01]  /*1790*/  UMOV UR4, 0xf0000000 ;  /* 0xf000000000047882 */ /* 0x000fe20000000000 */
[----:B------:R-:W-:Y:S01]  /*17a0*/  UMOV UR5, 0x380fffff ;  /* 0x380fffff00057882 */ /* 0x000fe20000000000 */
[----:B--2---:R-:W0:Y:S01]  /*17b0*/  F2F.F32.F64 R0, R2 ;  /* 0x0000000200007310 */ /* 0x004e220000301000 */
[----:B------:R-:W-:-:S14]  /*17c0*/  DSETP.GEU.AND P0, PT, |R2|, UR4, PT ;  /* 0x0000000402007e2a */ /* 0x000fdc000bf0e200 */
[----:B0-----:R-:W-:Y:S01]  /*17d0*/  @!P0 FMUL R0, R0, 1.175494350822287508e-38 ;  /* 0x0080000000008820 */ /* 0x001fe20000400000 */
[----:B------:R-:W-:Y:S06]  /*17e0*/  BRA `(.L_x_4674) ;  /* 0x00000008007c7947 */ /* 0x000fec0003800000 */
.L_x_4669:
        /* <DEDUP_REMOVED lines=12> */
.L_x_4683:
[----:B------:R-:W2:Y:S01]  /*18b0*/  LDG.E.64 R2, desc[UR36][R2.64] ;  /* 0x0000002402027981 */ /* 0x000ea2000c1e1b00 */
[----:B------:R-:W-:Y:S01]  /*18c0*/  UMOV UR4, 0xf0000000 ;  /* 0xf000000000047882 */ /* 0x000fe20000000000 */
[----:B------:R-:W-:Y:S01]  /*18d0*/  UMOV UR5, 0x380fffff ;  /* 0x380fffff00057882 */ /* 0x000fe20000000000 */
[----:B--2---:R-:W0:Y:S01]  /*18e0*/  F2F.F32.F64 R0, R2 ;  /* 0x0000000200007310 */ /* 0x004e220000301000 */
[----:B------:R-:W-:-:S14]  /*18f0*/  DSETP.GEU.AND P0, PT, |R2|, UR4, PT ;  /* 0x0000000402007e2a */ /* 0x000fdc000bf0e200 */
[----:B0-----:R-:W-:Y:S01]  /*1900*/  @!P0 FMUL R0, R0, 1.175494350822287508e-38 ;  /* 0x0080000000008820 */ /* 0x001fe20000400000 */
[----:B------:R-:W-:Y:S06]  /*1910*/  BRA `(.L_x_4674) ;  /* 0x0000000800307947 */ /* 0x000fec0003800000 */
.L_x_4682:
        /* <DEDUP_REMOVED lines=26> */
.L_x_4685:
        /* <DEDUP_REMOVED lines=13> */
.L_x_4684:
[----:B------:R-:W2:Y:S02]  /*1b90*/  LDG.E.U16 R0, desc[UR36][R2.64] ;  /* 0x0000002402007981 */ /* 0x000ea4000c1e1500 */
[----:B--2---:R-:W-:Y:S01]  /*1ba0*/  IMAD.U32 R0, R0, 0x10000, RZ ;  /* 0x0001000000007824 */ /* 0x004fe200078e00ff */
[----:B------:R-:W-:Y:S06]  /*1bb0*/  BRA `(.L_x_4674) ;  /* 0x0000000400887947 */ /* 0x000fec0003800000 */
.L_x_4681:
        /* <DEDUP_REMOVED lines=11> */
.L_x_4688:
        /* <DEDUP_REMOVED lines=20> */
.L_x_4690:
[----:B------:R-:W-:Y:S05]  /*1db0*/  BSYNC B0 ;  /* 0x0000000000007941 */ /* 0x000fea0003800000 */
.L_x_4689:
[----:B------:R-:W-:Y:S01]  /*1dc0*/  LEA R3, R0, 0x3b800000, 0x17 ;  /* 0x3b80000000037811 */ /* 0x000fe200078eb8ff */
[----:B------:R-:W-:-:S05]  /*1dd0*/  IMAD.SHL.U32 R0, R2, 0x100000, RZ ;  /* 0x0010000002007824 */ /* 0x000fca00078e00ff */
[----:B------:R-:W-:Y:S01]  /*1de0*/  LOP3.LUT R0, R3, R0, R4, 0xfe, !PT ;  /* 0x0000000003007212 */ /* 0x000fe200078efe04 */
[----:B------:R-:W-:Y:S06]  /*1df0*/  BRA `(.L_x_4674) ;  /* 0x0000000000f87947 */ /* 0x000fec0003800000 */
.L_x_4687:
        /* <DEDUP_REMOVED lines=20> */
.L_x_4692:
[----:B------:R-:W-:Y:S05]  /*1f40*/  BSYNC B0 ;  /* 0x0000000000007941 */ /* 0x000fea0003800000 */
.L_x_4691:
[----:B------:R-:W-:Y:S01]  /*1f50*/  LEA R3, R0, 0x37800000, 0x17 ;  /* 0x3780000000037811 */ /* 0x000fe200078eb8ff */
[----:B------:R-:W-:-:S05]  /*1f60*/  IMAD.SHL.U32 R0, R2, 0x200000, RZ ;  /* 0x0020000002007824 */ /* 0x000fca00078e00ff */
[----:B------:R-:W-:Y:S01]  /*1f70*/  LOP3.LUT R0, R3, R0, R4, 0xfe, !PT ;  /* 0x0000000003007212 */ /* 0x000fe200078efe04 */
[----:B------:R-:W-:Y:S06]  /*1f80*/  BRA `(.L_x_4674) ;  /* 0x0000000000947947 */ /* 0x000fec0003800000 */
.L_x_4686:
        /* <DEDUP_REMOVED lines=14> */
.L_x_4673:
        /* <DEDUP_REMOVED lines=16> */
.L_x_4695:
[----:B------:R-:W-:Y:S01]  /*2170*/  IMAD.MOV.U32 R0, RZ, RZ, RZ ;  /* 0x000000ffff007224 */ /* 0x000fe200078e00ff */
[----:B------:R-:W-:Y:S06]  /*2180*/  BRA `(.L_x_4674) ;  /* 0x0000000000147947 */ /* 0x000fec0003800000 */
.L_x_4694:
[----:B------:R-:W2:Y:S02]  /*2190*/  LDG.E.64 R2, desc[UR36][R2.64] ;  /* 0x0000002402027981 */ /* 0x000ea4000c1e1b00 */
[----:B--2---:R0:W1:Y:S01]  /*21a0*/  I2F.U64 R0, R2 ;  /* 0x0000000200007312 */ /* 0x0040620000301000 */
[----:B------:R-:W-:Y:S05]  /*21b0*/  BRA `(.L_x_4674) ;  /* 0x0000000000087947 */ /* 0x000fea0003800000 */
.L_x_4693:
[----:B------:R-:W2:Y:S02]  /*21c0*/  LDG.E R0, desc[UR36][R2.64] ;  /* 0x0000002402007981 */ /* 0x000ea4000c1e1900 */
[----:B--2---:R-:W-:-:S07]  /*21d0*/  I2FP.F32.U32 R0, R0 ;  /* 0x0000000000007245 */ /* 0x004fce0000201000 */
.L_x_4674:
[----:B------:R-:W-:Y:S05]  /*21e0*/  BSYNC B6 ;  /* 0x0000000000067941 */ /* 0x000fea0003800000 */
.L_x_4668:
[----:B------:R-:W2:Y:S01]  /*21f0*/  LDC.U8 R4, c[0x0][0x438] ;  /* 0x00010e00ff047b82 */ /* 0x000ea20000000000 */
[----:B01---5:R-:W-:Y:S01]  /*2200*/  FADD.FTZ R0, R0, 3 ;  /* 0x4040000000007421 */ /* 0x023fe20000010000 */
[----:B------:R-:W-:-:S04]  /*2210*/  ULDC UR4, c[0x0][0x420] ;  /* 0x0001080000047ab9 */ /* 0x000fc80000000800 */
[----:B------:R-:W-:-:S04]  /*2220*/  FSETP.GEU.FTZ.AND P0, PT, R0, UR4, PT ;  /* 0x0000000400007c0b */ /* 0x000fc8000bf1e000 */
[----:B------:R-:W-:Y:S01]  /*2230*/  FSEL R0, R0, UR4, P0 ;  /* 0x0000000400007c08 */ /* 0x000fe20008000000 */
[----:B------:R-:W-:-:S03]  /*2240*/  ULDC UR4, c[0x0][0x42c] ;  /* 0x00010b0000047ab9 */ /* 0x000fc60000000800 */
[----:B------:R-:W-:-:S04]  /*2250*/  FSETP.GT.FTZ.AND P0, PT, R0, UR4, PT ;  /* 0x0000000400007c0b */ /* 0x000fc8000bf14000 */
[----:B--234-:R-:W-:-:S05]  /*2260*/  FSEL R2, R0, UR4, !P0 ;  /* 0x0000000400027c08 */ /* 0x01cfca000c000000 */
[----:B------:R-:W-:Y:S01]  /*2270*/  FMUL.FTZ R2, R2, 0.16666667163372039795 ;  /* 0x3e2aaaab02027820 */ /* 0x000fe20000410000 */
        /* <DEDUP_REMOVED lines=14> */
.L_x_4699:
[----:B------:R-:W0:Y:S02]  /*2360*/  F2I.S64.TRUNC R2, R2 ;  /* 0x0000000200027311 */ /* 0x000e24000020d900 */
[----:B0-----:R-:W-:-:S05]  /*2370*/  IMAD.MOV.U32 R5, RZ, RZ, R2 ;  /* 0x000000ffff057224 */ /* 0x001fca00078e0002 */
[----:B------:R0:W-:Y:S01]  /*2380*/  STG.E.U8 desc[UR36][R16.64], R5 ;  /* 0x0000000510007986 */ /* 0x0001e2000c101124 */
[----:B------:R-:W-:Y:S05]  /*2390*/  BRA `(.L_x_4701) ;  /* 0x0000000c00407947 */ /* 0x000fea0003800000 */
.L_x_4698:
        /* <DEDUP_REMOVED lines=9> */
.L_x_4703:
[----:B------:R-:W0:Y:S02]  /*2430*/  F2I.FTZ.TRUNC.NTZ R3, R2 ;  /* 0x0000000200037305 */ /* 0x000e24000021f100 */
[----:B0-----:R0:W-:Y:S01]  /*2440*/  STG.E desc[UR36][R16.64], R3 ;  /* 0x0000000310007986 */ /* 0x0011e2000c101924 */
[----:B------:R-:W-:Y:S05]  /*2450*/  BRA `(.L_x_4701) ;  /* 0x0000000c00107947 */ /* 0x000fea0003800000 */
.L_x_4702:
[----:B------:R-:W0:Y:S02]  /*2460*/  F2I.FTZ.TRUNC.NTZ R3, R2 ;  /* 0x0000000200037305 */ /* 0x000e24000021f100 */
[----:B0-----:R0:W-:Y:S01]  /*2470*/  STG.E.U16 desc[UR36][R16.64], R3 ;  /* 0x0000000310007986 */ /* 0x0011e2000c101524 */
[----:B------:R-:W-:Y:S05]  /*2480*/  BRA `(.L_x_4701) ;  /* 0x0000000c00047947 */ /* 0x000fea0003800000 */
.L_x_4697:
        /* <DEDUP_REMOVED lines=8> */
.L_x_4705:
[----:B------:R-:W-:-:S05]  /*2510*/  F2FP.F16.F32.PACK_AB R2, RZ, R2 ;  /* 0x00000002ff02723e */ /* 0x000fca00000000ff */
[----:B------:R0:W-:Y:S01]  /*2520*/  STG.E.U16 desc[UR36][R16.64], R2 ;  /* 0x0000000210007986 */ /* 0x0001e2000c101524 */
[----:B------:R-:W-:Y:S05]  /*2530*/  BRA `(.L_x_4701) ;  /* 0x0000000800d87947 */ /* 0x000fea0003800000 */
.L_x_4704:
        /* <DEDUP_REMOVED lines=9> */
.L_x_4707:
[----:B------:R-:W-:-:S04]  /*25d0*/  F2FP.F16.F32.PACK_AB R3, RZ, R2 ;  /* 0x00000002ff03723e */ /* 0x000fc800000000ff */
[----:B------:R-:W-:-:S05]  /*25e0*/  PRMT R3, R3, 0x5410, RZ ;  /* 0x0000541003037816 */ /* 0x000fca00000000ff */
[----:B------:R0:W-:Y:S01]  /*25f0*/  STG.E desc[UR36][R16.64], R3 ;  /* 0x0000000310007986 */ /* 0x0001e2000c101924 */
[----:B------:R-:W-:Y:S05]  /*2600*/  BRA `(.L_x_4701) ;  /* 0x0000000800a47947 */ /* 0x000fea0003800000 */
.L_x_4706:
[----:B------:R-:W-:-:S06]  /*2610*/  FMUL.FTZ R2, R2, 1 ;  /* 0x3f80000002027820 */ /* 0x000fcc0000410000 */
[----:B------:R-:W0:Y:S02]  /*2620*/  F2F.F64.F32 R2, R2 ;  /* 0x0000000200027310 */ /* 0x000e240000201800 */
[----:B0-----:R0:W-:Y:S01]  /*2630*/  STG.E.64 desc[UR36][R16.64], R2 ;  /* 0x0000000210007986 */ /* 0x0011e2000c101b24 */
[----:B------:R-:W-:Y:S05]  /*2640*/  BRA `(.L_x_4701) ;  /* 0x0000000800947947 */ /* 0x000fea0003800000 */
.L_x_4696:
        /* <DEDUP_REMOVED lines=12> */
.L_x_4710:
[----:B------:R-:W-:Y:S01]  /*2710*/  FMUL.FTZ R4, R2, 1 ;  /* 0x3f80000002047820 */ /* 0x000fe20000410000 */
[----:B------:R-:W-:-:S05]  /*2720*/  CS2R R6, SRZ ;  /* 0x0000000000067805 */ /* 0x000fca000001ff00 */
[----:B------:R-:W0:Y:S02]  /*2730*/  F2F.F64.F32 R4, R4 ;  /* 0x0000000400047310 */ /* 0x000e240000201800 */
[----:B0-----:R0:W-:Y:S01]  /*2740*/  STG.E.128 desc[UR36][R16.64], R4 ;  /* 0x0000000410007986 */ /* 0x0011e2000c101d24 */
[----:B------:R-:W-:Y:S05]  /*2750*/  BRA `(.L_x_4701) ;  /* 0x0000000800507947 */ /* 0x000fea0003800000 */
.L_x_4709:
        /* <DEDUP_REMOVED lines=20> */
.L_x_4714:
[----:B------:R-:W-:Y:S05]  /*28a0*/  BSYNC B0 ;  /* 0x0000000000007941 */ /* 0x000fea0003800000 */
.L_x_4713:
[----:B------:R-:W-:-:S05]  /*28b0*/  LOP3.LUT R5, R0, R5, RZ, 0xfc, !PT ;  /* 0x0000000500057212 */ /* 0x000fca00078efcff */
[----:B------:R0:W-:Y:S01]  /*28c0*/  STG.E.U8 desc[UR36][R16.64], R5 ;  /* 0x0000000510007986 */ /* 0x0001e2000c101124 */
[----:B------:R-:W-:Y:S05]  /*28d0*/  BRA `(.L_x_4701) ;  /* 0x0000000400f07947 */ /* 0x000fea0003800000 */
.L_x_4712:
        /* <DEDUP_REMOVED lines=12> */
.L_x_4716:
[----:B------:R-:W-:Y:S01]  /*29a0*/  IMAD.MOV.U32 R0, RZ, RZ, 0x7f ;  /* 0x0000007fff007424 */ /* 0x000fe200078e00ff */
[----:B------:R-:W-:-:S04]  /*29b0*/  ISETP.GT.U32.AND P0, PT, R4, 0x7f800000, PT ;  /* 0x7f8000000400780c */ /* 0x000fc80003f04070 */
[----:B------:R-:W-:-:S09]  /*29c0*/  SEL R0, R0, 0x7c, P0 ;  /* 0x0000007c00007807 */ /* 0x000fd20000000000 */
.L_x_4717:
[----:B------:R-:W-:Y:S05]  /*29d0*/  BSYNC B0 ;  /* 0x0000000000007941 */ /* 0x000fea0003800000 */
.L_x_4715:
[----:B------:R-:W-:-:S04]  /*29e0*/  LOP3.LUT R2, R2, 0x80000000, RZ, 0xc0, !PT ;  /* 0x8000000002027812 */ /* 0x000fc800078ec0ff */
[----:B------:R-:W-:-:S04]  /*29f0*/  SHF.R.U32.HI R3, RZ, 0x18, R2 ;  /* 0x00000018ff037819 */ /* 0x000fc80000011602 */
[----:B------:R-:W-:-:S05]  /*2a00*/  LOP3.LUT R3, R0, R3, RZ, 0xfc, !PT ;  /* 0x0000000300037212 */ /* 0x000fca00078efcff */
[----:B------:R0:W-:Y:S01]  /*2a10*/  STG.E.U8 desc[UR36][R16.64], R3 ;  /* 0x0000000310007986 */ /* 0x0001e2000c101124 */
[----:B------:R-:W-:Y:S05]  /*2a20*/  BRA `(.L_x_4701) ;  /* 0x00000004009c7947 */ /* 0x000fea0003800000 */
.L_x_4711:
[----:B------:R-:W-:-:S05]  /*2a30*/  F2FP.BF16.F32.PACK_AB R2, RZ, R2 ;  /* 0x00000002ff02723e */ /* 0x000fca00000010ff */
[----:B------:R0:W-:Y:S01]  /*2a40*/  STG.E.U16 desc[UR36][R16.64], R2 ;  /* 0x0000000210007986 */ /* 0x0001e2000c101524 */
[----:B------:R-:W-:Y:S05]  /*2a50*/  BRA `(.L_x_4701) ;  /* 0x0000000400907947 */ /* 0x000fea0003800000 */
.L_x_4708:
        /* <DEDUP_REMOVED lines=11> */
.L_x_4720:
        /* <DEDUP_REMOVED lines=16> */
.L_x_4723:
[----:B------:R-:W-:-:S04]  /*2c10*/  LOP3.LUT R2, R2, 0x80000000, RZ, 0xc0, !PT ;  /* 0x8000000002027812 */ /* 0x000fc800078ec0ff */
[----:B------:R-:W-:-:S04]  /*2c20*/  SHF.R.U32.HI R3, RZ, 0x18, R2 ;  /* 0x00000018ff037819 */ /* 0x000fc80000011602 */
[----:B------:R-:W-:-:S04]  /*2c30*/  LOP3.LUT R0, R0, R3, RZ, 0xfc, !PT ;  /* 0x0000000300007212 */ /* 0x000fc800078efcff */
[----:B------:R-:W-:-:S07]  /*2c40*/  PRMT R8, R0, 0x7610, R8 ;  /* 0x0000761000087816 */ /* 0x000fce0000000008 */
.L_x_4722:
[----:B------:R-:W-:Y:S05]  /*2c50*/  BSYNC B0 ;  /* 0x0000000000007941 */ /* 0x000fea0003800000 */
.L_x_4721:
[----:B------:R0:W-:Y:S01]  /*2c60*/  STG.E.U8 desc[UR36][R16.64], R8 ;  /* 0x0000000810007986 */ /* 0x0001e2000c101124 */
[----:B------:R-:W-:Y:S05]  /*2c70*/  BRA `(.L_x_4701) ;  /* 0x0000000400087947 */ /* 0x000fea0003800000 */
.L_x_4719:
        /* <DEDUP_REMOVED lines=16> */
.L_x_4726:
[----:B------:R-:W-:-:S04]  /*2d80*/  LOP3.LUT R2, R2, 0x80000000, RZ, 0xc0, !PT ;  /* 0x8000000002027812 */ /* 0x000fc800078ec0ff */
[----:B------:R-:W-:-:S04]  /*2d90*/  SHF.R.U32.HI R3, RZ, 0x18, R2 ;  /* 0x00000018ff037819 */ /* 0x000fc80000011602 */
[----:B------:R-:W-:-:S04]  /*2da0*/  LOP3.LUT R0, R0, R3, RZ, 0xfc, !PT ;  /* 0x0000000300007212 */ /* 0x000fc800078efcff */
[----:B------:R-:W-:-:S07]  /*2db0*/  PRMT R8, R0, 0x7610, R8 ;  /* 0x0000761000087816 */ /* 0x000fce0000000008 */
.L_x_4725:
[----:B------:R-:W-:Y:S05]  /*2dc0*/  BSYNC B0 ;  /* 0x0000000000007941 */ /* 0x000fea0003800000 */
.L_x_4724:
[----:B------:R3:W-:Y:S01]  /*2dd0*/  STG.E.U8 desc[UR36][R16.64], R8 ;  /* 0x0000000810007986 */ /* 0x0007e2000c101124 */
[----:B------:R-:W-:Y:S05]  /*2de0*/  BRA `(.L_x_4701) ;  /* 0x0000000000ac7947 */ /* 0x000fea0003800000 */
.L_x_4718:
        /* <DEDUP_REMOVED lines=21> */
.L_x_4700:
        /* <DEDUP_REMOVED lines=16> */
.L_x_4729:
[----:B------:R-:W-:Y:S05]  /*3040*/  BRA `(.L_x_4701) ;  /* 0x0000000000147947 */ /* 0x000fea0003800000 */
.L_x_4728:
[----:B------:R-:W0:Y:S02]  /*3050*/  F2I.U64.TRUNC R2, R2 ;  /* 0x0000000200027311 */ /* 0x000e24000020d800 */
[----:B0-----:R2:W-:Y:S01]  /*3060*/  STG.E.64 desc[UR36][R16.64], R2 ;  /* 0x0000000210007986 */ /* 0x0015e2000c101b24 */
[----:B------:R-:W-:Y:S05]  /*3070*/  BRA `(.L_x_4701) ;  /* 0x0000000000087947 */ /* 0x000fea0003800000 */
.L_x_4727:
[----:B------:R-:W0:Y:S02]  /*3080*/  F2I.FTZ.U32.TRUNC.NTZ R3, R2 ;  /* 0x0000000200037305 */ /* 0x000e24000021f000 */
[----:B0-----:R0:W-:Y:S02]  /*3090*/  STG.E desc[UR36][R16.64], R3 ;  /* 0x0000000310007986 */ /* 0x0011e4000c101924 */
.L_x_4701:
[----:B------:R-:W-:-:S04]  /*30a0*/  IMAD R18, R23, 0x200, R18 ;  /* 0x0000020017127824 */ /* 0x000fc800078e0212 */
[----:B------:R-:W-:-:S07]  /*30b0*/  VIADD R19, R18, 0x80 ;  /* 0x0000008012137836 */ /* 0x000fce0000000000 */
.L_x_4666:
[----:B------:R-:W-:Y:S05]  /*30c0*/  BSYNC B7 ;  /* 0x0000000000077941 */ /* 0x000fea0003800000 */
.L_x_4665:
        /* <DEDUP_REMOVED lines=307> */
.L_x_4732:
        /* <DEDUP_REMOVED lines=22> */
.L_x_4737:
[----:B------:R-:W2:Y:S02]  /*4560*/  LDG.E.U8 R0, desc[UR36][R2.64] ;  /* 0x0000002402007981 */ /* 0x000ea4000c1e1100 */
[----:B--2---:R-:W-:Y:S01]  /*4570*/  I2FP.F32.U32 R0, R0 ;  /* 0x0000000000007245 */ /* 0x004fe20000201000 */
[----:B------:R-:W-:Y:S06]  /*4580*/  BRA `(.L_x_4739) ;  /* 0x0000000c002c7947 */ /* 0x000fec0003800000 */
.L_x_4736:
        /* <DEDUP_REMOVED lines=9> */
.L_x_4741:
[----:B------:R-:W2:Y:S02]  /*4620*/  LDG.E R0, desc[UR36][R2.64] ;  /* 0x0000002402007981 */ /* 0x000ea4000c1e1900 */
[----:B--2---:R-:W-:Y:S01]  /*4630*/  I2FP.F32.S32 R0, R0 ;  /* 0x0000000000007245 */ /* 0x004fe20000201400 */
[----:B------:R-:W-:Y:S06]  /*4640*/  BRA `(.L_x_4739) ;  /* 0x0000000800fc7947 */ /* 0x000fec0003800000 */
.L_x_4740:
[----:B------:R-:W2:Y:S02]  /*4650*/  LDG.E.U16 R0, desc[UR36][R2.64] ;  /* 0x0000002402007981 */ /* 0x000ea4000c1e1500 */
[----:B--2---:R-:W1:Y:S01]  /*4660*/  I2F.S16 R0, R0 ;  /* 0x0000000000007306 */ /* 0x004e620000101400 */
[----:B------:R-:W-:Y:S05]  /*4670*/  BRA `(.L_x_4739) ;  /* 0x0000000800f07947 */ /* 0x000fea0003800000 */
.L_x_4735:
        /* <DEDUP_REMOVED lines=8> */
.L_x_4743:
[----:B------:R-:W2:Y:S02]  /*4700*/  LDG.E.U16 R0, desc[UR36][R2.64] ;  /* 0x0000002402007981 */ /* 0x000ea4000c1e1500 */
[----:B--2---:R-:W-:Y:S01]  /*4710*/  HADD2.F32 R0, -RZ, R0.H0_H0 ;  /* 0x20000000ff007230 */ /* 0x004fe20000004100 */
[----:B------:R-:W-:Y:S06]  /*4720*/  BRA `(.L_x_4739) ;  /* 0x0000000800c47947 */ /* 0x000fec0003800000 */
.L_x_4742:
        /* <DEDUP_REMOVED lines=8> */
.L_x_4745:
[----:B------:R-:W2:Y:S02]  /*47b0*/  LDG.E.U16 R0, desc[UR36][R2.64] ;  /* 0x0000002402007981 */ /* 0x000ea4000c1e1500 */
[----:B--2---:R-:W-:Y:S01]  /*47c0*/  HADD2.F32 R0, -RZ, R0.H0_H0 ;  /* 0x20000000ff007230 */ /* 0x004fe20000004100 */
[----:B------:R-:W-:Y:S06]  /*47d0*/  BRA `(.L_x_4739) ;  /* 0x0000000800987947 */ /* 0x000fec0003800000 */
.L_x_4744:
[----:B------:R-:W2:Y:S01]  /*47e0*/  LDG.E.64 R2, desc[UR36][R2.64] ;  /* 0x0000002402027981 */ /* 0x000ea2000c1e1b00 */
[----:B------:R-:W-:Y:S01]  /*47f0*/  UMOV UR4, 0xf0000000 ;  /* 0xf000000000047882 */ /* 0x000fe20000000000 */
[----:B------:R-:W-:Y:S01]  /*4800*/  UMOV UR5, 0x380fffff ;  /* 0x380fffff00057882 */ /* 0x000fe20000000000 */
[----:B--2---:R-:W0:Y:S01]  /*4810*/  F2F.F32.F64 R0, R2 ;  /* 0x0000000200007310 */ /* 0x004e220000301000 */
[----:B------:R-:W-:-:S14]  /*4820*/  DSETP.GEU.AND P0, PT, |R2|, UR4, PT ;  /* 0x0000000402007e2a */ /* 0x000fdc000bf0e200 */
[----:B0-----:R-:W-:Y:S01]  /*4830*/  @!P0 FMUL R0, R0, 1.175494350822287508e-38 ;  /* 0x0080000000008820 */ /* 0x001fe20000400000 */
[----:B------:R-:W-:Y:S06]  /*4840*/  BRA `(.L_x_4739) ;  /* 0x00000008007c7947 */ /* 0x000fec0003800000 */
.L_x_4734:
        /* <DEDUP_REMOVED lines=12> */
.L_x_4748:
[----:B------:R-:W2:Y:S01]  /*4910*/  LDG.E.64 R2, desc[UR36][R2.64] ;  /* 0x0000002402027981 */ /* 0x000ea2000c1e1b00 */
[----:B------:R-:W-:Y:S01]  /*4920*/  UMOV UR4, 0xf0000000 ;  /* 0xf000000000047882 */ /* 0x000fe20000000000 */
[----:B------:R-:W-:Y:S01]  /*4930*/  UMOV UR5, 0x380fffff ;  /* 0x380fffff00057882 */ /* 0x000fe20000000000 */
[----:B--2---:R-:W0:Y:S01]  /*4940*/  F2F.F32.F64 R0, R2 ;  /* 0x0000000200007310 */ /* 0x004e220000301000 */
[----:B------:R-:W-:-:S14]  /*4950*/  DSETP.GEU.AND P0, PT, |R2|, UR4, PT ;  /* 0x0000000402007e2a */ /* 0x000fdc000bf0e200 */
[----:B0-----:R-:W-:Y:S01]  /*4960*/  @!P0 FMUL R0, R0, 1.175494350822287508e-38 ;  /* 0x0080000000008820 */ /* 0x001fe20000400000 */
[----:B------:R-:W-:Y:S06]  /*4970*/  BRA `(.L_x_4739) ;  /* 0x0000000800307947 */ /* 0x000fec0003800000 */
.L_x_4747:
        /* <DEDUP_REMOVED lines=26> */
.L_x_4750:
        /* <DEDUP_REMOVED lines=13> */
.L_x_4749:
[----:B------:R-:W2:Y:S02]  /*4bf0*/  LDG.E.U16 R0, desc[UR36][R2.64] ;  /* 0x0000002402007981 */ /* 0x000ea4000c1e1500 */
[----:B--2---:R-:W-:Y:S01]  /*4c00*/  IMAD.U32 R0, R0, 0x10000, RZ ;  /* 0x0001000000007824 */ /* 0x004fe200078e00ff */
[----:B------:R-:W-:Y:S06]  /*4c10*/  BRA `(.L_x_4739) ;  /* 0x0000000400887947 */ /* 0x000fec0003800000 */
.L_x_4746:
        /* <DEDUP_REMOVED lines=11> */
.L_x_4753:
        /* <DEDUP_REMOVED lines=20> */
.L_x_4755:
[----:B------:R-:W-:Y:S05]  /*4e10*/  BSYNC B0 ;  /* 0x0000000000007941 */ /* 0x000fea0003800000 */
.L_x_4754:
[----:B------:R-:W-:Y:S01]  /*4e20*/  LEA R3, R0, 0x3b800000, 0x17 ;  /* 0x3b80000000037811 */ /* 0x000fe200078eb8ff */
[----:B------:R-:W-:-:S05]  /*4e30*/  IMAD.SHL.U32 R0, R2, 0x100000, RZ ;  /* 0x0010000002007824 */ /* 0x000fca00078e00ff */
[----:B------:R-:W-:Y:S01]  /*4e40*/  LOP3.LUT R0, R3, R0, R4, 0xfe, !PT ;  /* 0x0000000003007212 */ /* 0x000fe200078efe04 */
[----:B------:R-:W-:Y:S06]  /*4e50*/  BRA `(.L_x_4739) ;  /* 0x0000000000f87947 */ /* 0x000fec0003800000 */
.L_x_4752:
        /* <DEDUP_REMOVED lines=20> */
.L_x_4757:
[----:B------:R-:W-:Y:S05]  /*4fa0*/  BSYNC B0 ;  /* 0x0000000000007941 */ /* 0x000fea0003800000 */
.L_x_4756:
[----:B------:R-:W-:Y:S01]  /*4fb0*/  LEA R3, R0, 0x37800000, 0x17 ;  /* 0x3780000000037811 */ /* 0x000fe200078eb8ff */
[----:B------:R-:W-:-:S05]  /*4fc0*/  IMAD.SHL.U32 R0, R2, 0x200000, RZ ;  /* 0x0020000002007824 */ /* 0x000fca00078e00ff */
[----:B------:R-:W-:Y:S01]  /*4fd0*/  LOP3.LUT R0, R3, R0, R4, 0xfe, !PT ;  /* 0x0000000003007212 */ /* 0x000fe200078efe04 */
[----:B------:R-:W-:Y:S06]  /*4fe0*/  BRA `(.L_x_4739) ;  /* 0x0000000000947947 */ /* 0x000fec0003800000 */
.L_x_4751:
        /* <DEDUP_REMOVED lines=14> */
.L_x_4738:
        /* <DEDUP_REMOVED lines=16> */
.L_x_4760:
[----:B------:R-:W-:Y:S01]  /*51d0*/  IMAD.MOV.U32 R0, RZ, RZ, RZ ;  /* 0x000000ffff007224 */ /* 0x000fe200078e00ff */
[----:B------:R-:W-:Y:S06]  /*51e0*/  BRA `(.L_x_4739) ;  /* 0x0000000000147947 */ /* 0x000fec0003800000 */
.L_x_4759:
[----:B------:R-:W2:Y:S02]  /*51f0*/  LDG.E.64 R2, desc[UR36][R2.64] ;  /* 0x0000002402027981 */ /* 0x000ea4000c1e1b00 */
[----:B--2---:R0:W1:Y:S01]  /*5200*/  I2F.U64 R0, R2 ;  /* 0x0000000200007312 */ /* 0x0040620000301000 */
[----:B------:R-:W-:Y:S05]  /*5210*/  BRA `(.L_x_4739) ;  /* 0x0000000000087947 */ /* 0x000fea0003800000 */
.L_x_4758:
[----:B------:R-:W2:Y:S02]  /*5220*/  LDG.E R0, desc[UR36][R2.64] ;  /* 0x0000002402007981 */ /* 0x000ea4000c1e1900 */
[----:B--2---:R-:W-:-:S07]  /*5230*/  I2FP.F32.U32 R0, R0 ;  /* 0x0000000000007245 */ /* 0x004fce0000201000 */
.L_x_4739:
[----:B------:R-:W-:Y:S05]  /*5240*/  BSYNC B6 ;  /* 0x0000000000067941 */ /* 0x000fea0003800000 */
.L_x_4733:
[----:B------:R-:W2:Y:S01]  /*5250*/  LDC.U8 R4, c[0x0][0x438] ;  /* 0x00010e00ff047b82 */ /* 0x000ea20000000000 */
[----:B01-3-5:R-:W-:Y:S01]  /*5260*/  FADD.FTZ R0, R0, 3 ;  /* 0x4040000000007421 */ /* 0x02bfe20000010000 */
[----:B------:R-:W-:-:S04]  /*5270*/  ULDC UR4, c[0x0][0x420] ;  /* 0x0001080000047ab9 */ /* 0x000fc80000000800 */
[----:B------:R-:W-:-:S04]  /*5280*/  FSETP.GEU.FTZ.AND P0, PT, R0, UR4, PT ;  /* 0x0000000400007c0b */ /* 0x000fc8000bf1e000 */
[----:B------:R-:W-:Y:S01]  /*5290*/  FSEL R0, R0, UR4, P0 ;  /* 0x0000000400007c08 */ /* 0x000fe20008000000 */
[----:B------:R-:W-:-:S03]  /*52a0*/  ULDC UR4, c[0x0][0x42c] ;  /* 0x00010b0000047ab9 */ /* 0x000fc60000000800 */
[----:B------:R-:W-:-:S04]  /*52b0*/  FSETP.GT.FTZ.AND P0, PT, R0, UR4, PT ;  /* 0x0000000400007c0b */ /* 0x000fc8000bf14000 */
[----:B--2-4-:R-:W-:-:S05]  /*52c0*/  FSEL R2, R0, UR4, !P0 ;  /* 0x0000000400027c08 */ /* 0x014fca000c000000 */
        /* <DEDUP_REMOVED lines=15> */
.L_x_4764:
[----:B------:R-:W0:Y:S02]  /*53c0*/  F2I.S64.TRUNC R2, R2 ;  /* 0x0000000200027311 */ /* 0x000e24000020d900 */
[----:B0-----:R-:W-:-:S05]  /*53d0*/  IMAD.MOV.U32 R5, RZ, RZ, R2 ;  /* 0x000000ffff057224 */ /* 0x001fca00078e0002 */
[----:B------:R4:W-:Y:S01]  /*53e0*/  STG.E.U8 desc[UR36][R16.64], R5 ;  /* 0x0000000510007986 */ /* 0x0009e2000c101124 */
[----:B------:R-:W-:Y:S05]  /*53f0*/  BRA `(.L_x_4766) ;  /* 0x0000000c00407947 */ /* 0x000fea0003800000 */
.L_x_4763:
        /* <DEDUP_REMOVED lines=9> */
.L_x_4768:
[----:B------:R-:W0:Y:S02]  /*5490*/  F2I.FTZ.TRUNC.NTZ R3, R2 ;  /* 0x0000000200037305 */ /* 0x000e24000021f100 */
[----:B0-----:R2:W-:Y:S01]  /*54a0*/  STG.E desc[UR36][R16.64], R3 ;  /* 0x0000000310007986 */ /* 0x0015e2000c101924 */
[----:B------:R-:W-:Y:S05]  /*54b0*/  BRA `(.L_x_4766) ;  /* 0x0000000c00107947 */ /* 0x000fea0003800000 */
.L_x_4767:
[----:B------:R-:W0:Y:S02]  /*54c0*/  F2I.FTZ.TRUNC.NTZ R3, R2 ;  /* 0x0000000200037305 */ /* 0x000e24000021f100 */
[----:B0-----:R0:W-:Y:S01]  /*54d0*/  STG.E.U16 desc[UR36][R16.64], R3 ;  /* 0x0000000310007986 */ /* 0x0011e2000c101524 */
[----:B------:R-:W-:Y:S05]  /*54e0*/  BRA `(.L_x_4766) ;  /* 0x0000000c00047947 */ /* 0x000fea0003800000 */
.L_x_4762:
        /* <DEDUP_REMOVED lines=8> */
.L_x_4770:
[----:B------:R-:W-:-:S05]  /*5570*/  F2FP.F16.F32.PACK_AB R2, RZ, R2 ;  /* 0x00000002ff02723e */ /* 0x000fca00000000ff */
[----:B------:R0:W-:Y:S01]  /*5580*/  STG.E.U16 desc[UR36][R16.64], R2 ;  /* 0x0000000210007986 */ /* 0x0001e2000c101524 */
[----:B------:R-:W-:Y:S05]  /*5590*/  BRA `(.L_x_4766) ;  /* 0x0000000800d87947 */ /* 0x000fea0003800000 */
.L_x_4769:
        /* <DEDUP_REMOVED lines=9> */
.L_x_4772:
[----:B------:R-:W-:-:S04]  /*5630*/  F2FP.F16.F32.PACK_AB R3, RZ, R2 ;  /* 0x00000002ff03723e */ /* 0x000fc800000000ff */
[----:B------:R-:W-:-:S05]  /*5640*/  PRMT R3, R3, 0x5410, RZ ;  /* 0x0000541003037816 */ /* 0x000fca00000000ff */
[----:B------:R0:W-:Y:S01]  /*5650*/  STG.E desc[UR36][R16.64], R3 ;  /* 0x0000000310007986 */ /* 0x0001e2000c101924 */
[----:B------:R-:W-:Y:S05]  /*5660*/  BRA `(.L_x_4766) ;  /* 0x0000000800a47947 */ /* 0x000fea0003800000 */
.L_x_4771:
[----:B------:R-:W-:-:S06]  /*5670*/  FMUL.FTZ R2, R2, 1 ;  /* 0x3f80000002027820 */ /* 0x000fcc0000410000 */
[----:B------:R-:W0:Y:S02]  /*5680*/  F2F.F64.F32 R2, R2 ;  /* 0x0000000200027310 */ /* 0x000e240000201800 */
[----:B0-----:R0:W-:Y:S01]  /*5690*/  STG.E.64 desc[UR36][R16.64], R2 ;  /* 0x0000000210007986 */ /* 0x0011e2000c101b24 */
[----:B------:R-:W-:Y:S05]  /*56a0*/  BRA `(.L_x_4766) ;  /* 0x0000000800947947 */ /* 0x000fea0003800000 */
.L_x_4761:
        /* <DEDUP_REMOVED lines=12> */
.L_x_4775:
[----:B------:R-:W-:Y:S01]  /*5770*/  FMUL.FTZ R4, R2, 1 ;  /* 0x3f80000002047820 */ /* 0x000fe20000410000 */
[----:B------:R-:W-:-:S05]  /*5780*/  CS2R R6, SRZ ;  /* 0x0000000000067805 */ /* 0x000fca000001ff00 */
[----:B------:R-:W0:Y:S02]  /*5790*/  F2F.F64.F32 R4, R4 ;  /* 0x0000000400047310 */ /* 0x000e240000201800 */
[----:B0-----:R0:W-:Y:S01]  /*57a0*/  STG.E.128 desc[UR36][R16.64], R4 ;  /* 0x0000000410007986 */ /* 0x0011e2000c101d24 */
[----:B------:R-:W-:Y:S05]  /*57b0*/  BRA `(.L_x_4766) ;  /* 0x0000000800507947 */ /* 0x000fea0003800000 */
.L_x_4774:
        /* <DEDUP_REMOVED lines=20> */
.L_x_4779:
[----:B------:R-:W-:Y:S05]  /*5900*/  BSYNC B0 ;  /* 0x0000000000007941 */ /* 0x000fea0003800000 */
.L_x_4778:
[----:B------:R-:W-:-:S05]  /*5910*/  LOP3.LUT R5, R0, R5, RZ, 0xfc, !PT ;  /* 0x0000000500057212 */ /* 0x000fca00078efcff */
[----:B------:R0:W-:Y:S01]  /*5920*/  STG.E.U8 desc[UR36][R16.64], R5 ;  /* 0x0000000510007986 */ /* 0x0001e2000c101124 */
[----:B------:R-:W-:Y:S05]  /*5930*/  BRA `(.L_x_4766) ;  /* 0x0000000400f07947 */ /* 0x000fea0003800000 */
.L_x_4777:
        /* <DEDUP_REMOVED lines=12> */
.L_x_4781:
[----:B------:R-:W-:Y:S01]  /*5a00*/  IMAD.MOV.U32 R0, RZ, RZ, 0x7f ;  /* 0x0000007fff007424 */ /* 0x000fe200078e00ff */
[----:B------:R-:W-:-:S04]  /*5a10*/  ISETP.GT.U32.AND P0, PT, R4, 0x7f800000, PT ;  /* 0x7f8000000400780c */ /* 0x000fc80003f04070 */
[----:B------:R-:W-:-:S09]  /*5a20*/  SEL R0, R0, 0x7c, P0 ;  /* 0x0000007c00007807 */ /* 0x000fd20000000000 */
.L_x_4782:
[----:B------:R-:W-:Y:S05]  /*5a30*/  BSYNC B0 ;  /* 0x0000000000007941 */ /* 0x000fea0003800000 */
.L_x_4780:
[----:B------:R-:W-:-:S04]  /*5a40*/  LOP3.LUT R2, R2, 0x80000000, RZ, 0xc0, !PT ;  /* 0x8000000002027812 */ /* 0x000fc800078ec0ff */
[----:B------:R-:W-:-:S04]  /*5a50*/  SHF.R.U32.HI R3, RZ, 0x18, R2 ;  /* 0x00000018ff037819 */ /* 0x000fc80000011602 */
[----:B------:R-:W-:-:S05]  /*5a60*/  LOP3.LUT R3, R0, R3, RZ, 0xfc, !PT ;  /* 0x0000000300037212 */ /* 0x000fca00078efcff */
[----:B------:R0:W-:Y:S01]  /*5a70*/  STG.E.U8 desc[UR36][R16.64], R3 ;  /* 0x0000000310007986 */ /* 0x0001e2000c101124 */
[----:B------:R-:W-:Y:S05]  /*5a80*/  BRA `(.L_x_4766) ;  /* 0x00000004009c7947 */ /* 0x000fea0003800000 */
.L_x_4776:
[----:B------:R-:W-:-:S05]  /*5a90*/  F2FP.BF16.F32.PACK_AB R2, RZ, R2 ;  /* 0x00000002ff02723e */ /* 0x000fca00000010ff */
[----:B------:R0:W-:Y:S01]  /*5aa0*/  STG.E.U16 desc[UR36][R16.64], R2 ;  /* 0x0000000210007986 */ /* 0x0001e2000c101524 */
[----:B------:R-:W-:Y:S05]  /*5ab0*/  BRA `(.L_x_4766) ;  /* 0x0000000400907947 */ /* 0x000fea0003800000 */
.L_x_4773:
        /* <DEDUP_REMOVED lines=11> */
.L_x_4785:
        /* <DEDUP_REMOVED lines=16> */
.L_x_4788:
[----:B------:R-:W-:-:S04]  /*5c70*/  LOP3.LUT R2, R2, 0x80000000, RZ, 0xc0, !PT ;  /* 0x8000000002027812 */ /* 0x000fc800078ec0ff */
[----:B------:R-:W-:-:S04]  /*5c80*/  SHF.R.U32.HI R3, RZ, 0x18, R2 ;  /* 0x00000018ff037819 */ /* 0x000fc80000011602 */
[----:B------:R-:W-:-:S04]  /*5c90*/  LOP3.LUT R0, R0, R3, RZ, 0xfc, !PT ;  /* 0x0000000300007212 */ /* 0x000fc800078efcff */
[----:B------:R-:W-:-:S07]  /*5ca0*/  PRMT R8, R0, 0x7610, R8 ;  /* 0x0000761000087816 */ /* 0x000fce0000000008 */
.L_x_4787:
[----:B------:R-:W-:Y:S05]  /*5cb0*/  BSYNC B0 ;  /* 0x0000000000007941 */ /* 0x000fea0003800000 */
.L_x_4786:
[----:B------:R0:W-:Y:S01]  /*5cc0*/  STG.E.U8 desc[UR36][R16.64], R8 ;  /* 0x0000000810007986 */ /* 0x0001e2000c101124 */
[----:B------:R-:W-:Y:S05]  /*5cd0*/  BRA `(.L_x_4766) ;  /* 0x0000000400087947 */ /* 0x000fea0003800000 */
.L_x_4784:
        /* <DEDUP_REMOVED lines=16> */
.L_x_4791:
[----:B------:R-:W-:-:S04]  /*5de0*/  LOP3.LUT R2, R2, 0x80000000, RZ, 0xc0, !PT ;  /* 0x8000000002027812 */ /* 0x000fc800078ec0ff */
[----:B------:R-:W-:-:S04]  /*5df0*/  SHF.R.U32.HI R3, RZ, 0x18, R2 ;  /* 0x00000018ff037819 */ /* 0x000fc80000011602 */
[----:B------:R-:W-:-:S04]  /*5e00*/  LOP3.LUT R0, R0, R3, RZ, 0xfc, !PT ;  /* 0x0000000300007212 */ /* 0x000fc800078efcff */
[----:B------:R-:W-:-:S07]  /*5e10*/  PRMT R8, R0, 0x7610, R8 ;  /* 0x0000761000087816 */ /* 0x000fce0000000008 */
.L_x_4790:
[----:B------:R-:W-:Y:S05]  /*5e20*/  BSYNC B0 ;  /* 0x0000000000007941 */ /* 0x000fea0003800000 */
.L_x_4789:
[----:B------:R0:W-:Y:S01]  /*5e30*/  STG.E.U8 desc[UR36][R16.64], R8 ;  /* 0x0000000810007986 */ /* 0x0001e2000c101124 */
[----:B------:R-:W-:Y:S05]  /*5e40*/  BRA `(.L_x_4766) ;  /* 0x0000000000ac7947 */ /* 0x000fea0003800000 */
.L_x_4783:
        /* <DEDUP_REMOVED lines=21> */
.L_x_4765:
        /* <DEDUP_REMOVED lines=16> */
.L_x_4794:
[----:B------:R-:W-:Y:S05]  /*60a0*/  BRA `(.L_x_4766) ;  /* 0x0000000000147947 */ /* 0x000fea0003800000 */
.L_x_4793:
[----:B------:R-:W0:Y:S02]  /*60b0*/  F2I.U64.TRUNC R2, R2 ;  /* 0x0000000200027311 */ /* 0x000e24000020d800 */
[----:B0-----:R0:W-:Y:S01]  /*60c0*/  STG.E.64 desc[UR36][R16.64], R2 ;  /* 0x0000000210007986 */ /* 0x0011e2000c101b24 */
[----:B------:R-:W-:Y:S05]  /*60d0*/  BRA `(.L_x_4766) ;  /* 0x0000000000087947 */ /* 0x000fea0003800000 */
.L_x_4792:
[----:B------:R-:W0:Y:S02]  /*60e0*/  F2I.FTZ.U32.TRUNC.NTZ R3, R2 ;  /* 0x0000000200037305 */ /* 0x000e24000021f000 */
[----:B0-----:R0:W-:Y:S02]  /*60f0*/  STG.E desc[UR36][R16.64], R3 ;  /* 0x0000000310007986 */ /* 0x0011e4000c101924 */
.L_x_4766:
[----:B------:R-:W-:-:S07]  /*6100*/  VIADD R19, R19, 0x80 ;  /* 0x0000008013137836 */ /* 0x000fce0000000000 */
.L_x_4731:
[----:B------:R-:W-:Y:S05]  /*6110*/  BSYNC B7 ;  /* 0x0000000000077941 */ /* 0x000fea0003800000 */
.L_x_4730:
        /* <DEDUP_REMOVED lines=307> */
.L_x_4797:
        /* <DEDUP_REMOVED lines=20> */
[----:B--2---:R-:W3:Y:S01]  /*7590*/  I2F.S16 R0, R0 ;  /* 0x0000000000007306 */ /* 0x004ee20000101400 */
[----:B------:R-:W-:Y:S05]  /*75a0*/  BRA `(.L_x_4804) ;  /* 0x0000000c00387947 */ /* 0x000fea0003800000 */
.L_x_4802:
[----:B------:R-:W2:Y:S02]  /*75b0*/  LDG.E.U8 R0, desc[UR36][R2.64] ;  /* 0x0000002402007981 */ /* 0x000ea4000c1e1100 */
[----:B--2---:R-:W-:Y:S01]  /*75c0*/  I2FP.F32.U32 R0, R0 ;  /* 0x0000000000007245 */ /* 0x004fe20000201000 */
[----:B------:R-:W-:Y:S06]  /*75d0*/  BRA `(.L_x_4804) ;  /* 0x0000000c002c7947 */ /* 0x000fec0003800000 */
.L_x_4801:
        /* <DEDUP_REMOVED lines=9> */
.L_x_4806:
[----:B------:R-:W2:Y:S02]  /*7670*/  LDG.E R0, desc[UR36][R2.64] ;  /* 0x0000002402007981 */ /* 0x000ea4000c1e1900 */
[----:B--2---:R-:W-:Y:S01]  /*7680*/  I2FP.F32.S32 R0, R0 ;  /* 0x0000000000007245 */ /* 0x004fe20000201400 */
[----:B------:R-:W-:Y:S06]  /*7690*/  BRA `(.L_x_4804) ;  /* 0x0000000800fc7947 */ /* 0x000fec0003800000 */
.L_x_4805:
[----:B------:R-:W2:Y:S02]  /*76a0*/  LDG.E.U16 R0, desc[UR36][R2.64] ;  /* 0x0000002402007981 */ /* 0x000ea4000c1e1500 */
[----:B--2---:R-:W0:Y:S01]  /*76b0*/  I2F.S16 R0, R0 ;  /* 0x0000000000007306 */ /* 0x004e220000101400 */
[----:B------:R-:W-:Y:S05]  /*76c0*/  BRA `(.L_x_4804) ;  /* 0x0000000800f07947 */ /* 0x000fea0003800000 */
.L_x_4800:
        /* <DEDUP_REMOVED lines=8> */
.L_x_4808:
[----:B------:R-:W2:Y:S02]  /*7750*/  LDG.E.U16 R0, desc[UR36][R2.64] ;  /* 0x0000002402007981 */ /* 0x000ea4000c1e1500 */
[----:B--2---:R-:W-:Y:S01]  /*7760*/  HADD2.F32 R0, -RZ, R0.H0_H0 ;  /* 0x20000000ff007230 */ /* 0x004fe20000004100 */
[----:B------:R-:W-:Y:S06]  /*7770*/  BRA `(.L_x_4804) ;  /* 0x0000000800c47947 */ /* 0x000fec0003800000 */
.L_x_4807:
        /* <DEDUP_REMOVED lines=8> */
.L_x_4810:
[----:B------:R-:W2:Y:S02]  /*7800*/  LDG.E.U16 R0, desc[UR36][R2.64] ;  /* 0x0000002402007981 */ /* 0x000ea4000c1e1500 */
[----:B--2---:R-:W-:Y:S01]  /*7810*/  HADD2.F32 R0, -RZ, R0.H0_H0 ;  /* 0x20000000ff007230 */ /* 0x004fe20000004100 */
[----:B------:R-:W-:Y:S06]  /*7820*/  BRA `(.L_x_4804) ;  /* 0x0000000800987947 */ /* 0x000fec0003800000 */
.L_x_4809:
[----:B------:R-:W2:Y:S01]  /*7830*/  LDG.E.64 R2, desc[UR36][R2.64] ;  /* 0x0000002402027981 */ /* 0x000ea2000c1e1b00 */
[----:B------:R-:W-:Y:S01]  /*7840*/  UMOV UR4, 0xf0000000 ;  /* 0xf000000000047882 */ /* 0x000fe20000000000 */
[----:B------:R-:W-:Y:S01]  /*7850*/  UMOV UR5, 0x380fffff ;  /* 0x380fffff00057882 */ /* 0x000fe20000000000 */
[----:B--2---:R-:W0:Y:S01]  /*7860*/  F2F.F32.F64 R0, R2 ;  /* 0x0000000200007310 */ /* 0x004e220000301000 */
[----:B------:R-:W-:-:S14]  /*7870*/  DSETP.GEU.AND P0, PT, |R2|, UR4, PT ;  /* 0x0000000402007e2a */ /* 0x000fdc000bf0e200 */
[----:B0-----:R-:W-:Y:S01]  /*7880*/  @!P0 FMUL R0, R0, 1.175494350822287508e-38 ;  /* 0x0080000000008820 */ /* 0x001fe20000400000 */
[----:B------:R-:W-:Y:S06]  /*7890*/  BRA `(.L_x_4804) ;  /* 0x00000008007c7947 */ /* 0x000fec0003800000 */
.L_x_4799:
        /* <DEDUP_REMOVED lines=12> */
.L_x_4813:
[----:B------:R-:W2:Y:S01]  /*7960*/  LDG.E.64 R2, desc[UR36][R2.64] ;  /* 0x0000002402027981 */ /* 0x000ea2000c1e1b00 */
[----:B------:R-:W-:Y:S01]  /*7970*/  UMOV UR4, 0xf0000000 ;  /* 0xf000000000047882 */ /* 0x000fe20000000000 */
[----:B------:R-:W-:Y:S01]  /*7980*/  UMOV UR5, 0x380fffff ;  /* 0x380fffff00057882 */ /* 0x000fe20000000000 */
[----:B--2---:R-:W0:Y:S01]  /*7990*/  F2F.F32.F64 R0, R2 ;  /* 0x0000000200007310 */ /* 0x004e220000301000 */
[----:B------:R-:W-:-:S14]  /*79a0*/  DSETP.GEU.AND P0, PT, |R2|, UR4, PT ;  /* 0x0000000402007e2a */ /* 0x000fdc000bf0e200 */
[----:B0-----:R-:W-:Y:S01]  /*79b0*/  @!P0 FMUL R0, R0, 1.175494350822287508e-38 ;  /* 0x0080000000008820 */ /* 0x001fe20000400000 */
[----:B------:R-:W-:Y:S06]  /*79c0*/  BRA `(.L_x_4804) ;  /* 0x0000000800307947 */ /* 0x000fec0003800000 */
.L_x_4812:
        /* <DEDUP_REMOVED lines=26> */
.L_x_4815:
        /* <DEDUP_REMOVED lines=13> */
.L_x_4814:
[----:B------:R-:W2:Y:S02]  /*7c40*/  LDG.E.U16 R0, desc[UR36][R2.64] ;  /* 0x0000002402007981 */ /* 0x000ea4000c1e1500 */
[----:B--2---:R-:W-:Y:S01]  /*7c50*/  IMAD.U32 R0, R0, 0x10000, RZ ;  /* 0x0001000000007824 */ /* 0x004fe200078e00ff */
[----:B------:R-:W-:Y:S06]  /*7c60*/  BRA `(.L_x_4804) ;  /* 0x0000000400887947 */ /* 0x000fec0003800000 */
.L_x_4811:
        /* <DEDUP_REMOVED lines=11> */
.L_x_4818:
        /* <DEDUP_REMOVED lines=20> */
.L_x_4820:
[----:B------:R-:W-:Y:S05]  /*7e60*/  BSYNC B0 ;  /* 0x0000000000007941 */ /* 0x000fea0003800000 */
.L_x_4819:
[----:B------:R-:W-:Y:S01]  /*7e70*/  LEA R3, R0, 0x3b800000, 0x17 ;  /* 0x3b80000000037811 */ /* 0x000fe200078eb8ff */
[----:B------:R-:W-:-:S05]  /*7e80*/  IMAD.SHL.U32 R0, R2, 0x100000, RZ ;  /* 0x0010000002007824 */ /* 0x000fca00078e00ff */
[----:B------:R-:W-:Y:S01]  /*7e90*/  LOP3.LUT R0, R3, R0, R4, 0xfe, !PT ;  /* 0x0000000003007212 */ /* 0x000fe200078efe04 */
[----:B------:R-:W-:Y:S06]  /*7ea0*/  BRA `(.L_x_4804) ;  /* 0x0000000000f87947 */ /* 0x000fec0003800000 */
.L_x_4817:
        /* <DEDUP_REMOVED lines=20> */
.L_x_4822:
[----:B------:R-:W-:Y:S05]  /*7ff0*/  BSYNC B0 ;  /* 0x0000000000007941 */ /* 0x000fea0003800000 */
.L_x_4821:
[----:B------:R-:W-:Y:S01]  /*8000*/  LEA R3, R0, 0x37800000, 0x17 ;  /* 0x3780000000037811 */ /* 0x000fe200078eb8ff */
[----:B------:R-:W-:-:S05]  /*8010*/  IMAD.SHL.U32 R0, R2, 0x200000, RZ ;  /* 0x0020000002007824 */ /* 0x000fca00078e00ff */
[----:B------:R-:W-:Y:S01]  /*8020*/  LOP3.LUT R0, R3, R0, R4, 0xfe, !PT ;  /* 0x0000000003007212 */ /* 0x000fe200078efe04 */
[----:B------:R-:W-:Y:S06]  /*8030*/  BRA `(.L_x_4804) ;  /* 0x0000000000947947 */ /* 0x000fec0003800000 */
.L_x_4816:
        /* <DEDUP_REMOVED lines=14> */
.L_x_4803:
        /* <DEDUP_REMOVED lines=16> */
.L_x_4825:
[----:B------:R-:W-:Y:S01]  /*8220*/  IMAD.MOV.U32 R0, RZ, RZ, RZ ;  /* 0x000000ffff007224 */ /* 0x000fe200078e00ff */
[----:B------:R-:W-:Y:S06]  /*8230*/  BRA `(.L_x_4804) ;  /* 0x0000000000147947 */ /* 0x000fec0003800000 */
.L_x_4824:
[----:B------:R-:W2:Y:S02]  /*8240*/  LDG.E.64 R2, desc[UR36][R2.64] ;  /* 0x0000002402027981 */ /* 0x000ea4000c1e1b00 */
[----:B--2---:R0:W1:Y:S01]  /*8250*/  I2F.U64 R0, R2 ;  /* 0x0000000200007312 */ /* 0x0040620000301000 */
[----:B------:R-:W-:Y:S05]  /*8260*/  BRA `(.L_x_4804) ;  /* 0x0000000000087947 */ /* 0x000fea0003800000 */
.L_x_4823:
[----:B------:R-:W2:Y:S02]  /*8270*/  LDG.E R0, desc[UR36][R2.64] ;  /* 0x0000002402007981 */ /* 0x000ea4000c1e1900 */
[----:B--2---:R-:W-:-:S07]  /*8280*/  I2FP.F32.U32 R0, R0 ;  /* 0x0000000000007245 */ /* 0x004fce0000201000 */
.L_x_4804:
[----:B------:R-:W-:Y:S05]  /*8290*/  BSYNC B6 ;  /* 0x0000000000067941 */ /* 0x000fea0003800000 */
.L_x_4798:
[----:B------:R-:W4:Y:S01]  /*82a0*/  LDC.U8 R4, c[0x0][0x438] ;  /* 0x00010e00ff047b82 */ /* 0x000f220000000000 */
[----:B0123-5:R-:W-:Y:S01]  /*82b0*/  FADD.FTZ R0, R0, 3 ;  /* 0x4040000000007421 */ /* 0x02ffe20000010000 */
[----:B------:R-:W-:-:S04]  /*82c0*/  ULDC UR4, c[0x0][0x420] ;  /* 0x0001080000047ab9 */ /* 0x000fc80000000800 */
[----:B------:R-:W-:-:S04]  /*82d0*/  FSETP.GEU.FTZ.AND P0, PT, R0, UR4, PT ;  /* 0x0000000400007c0b */ /* 0x000fc8000bf1e000 */
[----:B------:R-:W-:Y:S01]  /*82e0*/  FSEL R0, R0, UR4, P0 ;  /* 0x0000000400007c08 */ /* 0x000fe20008000000 */
[----:B------:R-:W-:-:S03]  /*82f0*/  ULDC UR4, c[0x0][0x42c] ;  /* 0x00010b0000047ab9 */ /* 0x000fc60000000800 */
[----:B------:R-:W-:-:S04]  /*8300*/  FSETP.GT.FTZ.AND P0, PT, R0, UR4, PT ;  /* 0x0000000400007c0b */ /* 0x000fc8000bf14000 */
[----:B----4-:R-:W-:-:S05]  /*8310*/  FSEL R2, R0, UR4, !P0 ;  /* 0x0000000400027c08 */ /* 0x010fca000c000000 */
        /* <DEDUP_REMOVED lines=15> */
.L_x_4829:
[----:B------:R-:W0:Y:S02]  /*8410*/  F2I.S64.TRUNC R2, R2 ;  /* 0x0000000200027311 */ /* 0x000e24000020d900 */
[----:B0-----:R-:W-:-:S05]  /*8420*/  IMAD.MOV.U32 R5, RZ, RZ, R2 ;  /* 0x000000ffff057224 */ /* 0x001fca00078e0002 */
[----:B------:R0:W-:Y:S01]  /*8430*/  STG.E.U8 desc[UR36][R16.64], R5 ;  /* 0x0000000510007986 */ /* 0x0001e2000c101124 */
[----:B------:R-:W-:Y:S05]  /*8440*/  BRA `(.L_x_4831) ;  /* 0x0000000c00407947 */ /* 0x000fea0003800000 */
.L_x_4828:
        /* <DEDUP_REMOVED lines=9> */
.L_x_4833:
[----:B------:R-:W0:Y:S02]  /*84e0*/  F2I.FTZ.TRUNC.NTZ R3, R2 ;  /* 0x0000000200037305 */ /* 0x000e24000021f100 */
[----:B0-----:R0:W-:Y:S01]  /*84f0*/  STG.E desc[UR36][R16.64], R3 ;  /* 0x0000000310007986 */ /* 0x0011e2000c101924 */
[----:B------:R-:W-:Y:S05]  /*8500*/  BRA `(.L_x_4831) ;  /* 0x0000000c00107947 */ /* 0x000fea0003800000 */
.L_x_4832:
[----:B------:R-:W0:Y:S02]  /*8510*/  F2I.FTZ.TRUNC.NTZ R3, R2 ;  /* 0x0000000200037305 */ /* 0x000e24000021f100 */
[----:B0-----:R0:W-:Y:S01]  /*8520*/  STG.E.U16 desc[UR36][R16.64], R3 ;  /* 0x0000000310007986 */ /* 0x0011e2000c101524 */
[----:B------:R-:W-:Y:S05]  /*8530*/  BRA `(.L_x_4831) ;  /* 0x0000000c00047947 */ /* 0x000fea0003800000 */
.L_x_4827:
        /* <DEDUP_REMOVED lines=8> */
.L_x_4835:
[----:B------:R-:W-:-:S05]  /*85c0*/  F2FP.F16.F32.PACK_AB R2, RZ, R2 ;  /* 0x00000002ff02723e */ /* 0x000fca00000000ff */
[----:B------:R0:W-:Y:S01]  /*85d0*/  STG.E.U16 desc[UR36][R16.64], R2 ;  /* 0x0000000210007986 */ /* 0x0001e2000c101524 */
[----:B------:R-:W-:Y:S05]  /*85e0*/  BRA `(.L_x_4831) ;  /* 0x0000000800d87947 */ /* 0x000fea0003800000 */
.L_x_4834:
        /* <DEDUP_REMOVED lines=9> */
.L_x_4837:
[----:B------:R-:W-:-:S04]  /*8680*/  F2FP.F16.F32.PACK_AB R3, RZ, R2 ;  /* 0x00000002ff03723e */ /* 0x000fc800000000ff */
[----:B------:R-:W-:-:S05]  /*8690*/  PRMT R3, R3, 0x5410, RZ ;  /* 0x0000541003037816 */ /* 0x000fca00000000ff */
[----:B------:R0:W-:Y:S01]  /*86a0*/  STG.E desc[UR36][R16.64], R3 ;  /* 0x0000000310007986 */ /* 0x0001e2000c101924 */
[----:B------:R-:W-:Y:S05]  /*86b0*/  BRA `(.L_x_4831) ;  /* 0x0000000800a47947 */ /* 0x000fea0003800000 */
.L_x_4836:
[----:B------:R-:W-:-:S06]  /*86c0*/  FMUL.FTZ R2, R2, 1 ;  /* 0x3f80000002027820 */ /* 0x000fcc0000410000 */
[----:B------:R-:W0:Y:S02]  /*86d0*/  F2F.F64.F32 R2, R2 ;  /* 0x0000000200027310 */ /* 0x000e240000201800 */
[----:B0-----:R0:W-:Y:S01]  /*86e0*/  STG.E.64 desc[UR36][R16.64], R2 ;  /* 0x0000000210007986 */ /* 0x0011e2000c101b24 */
[----:B------:R-:W-:Y:S05]  /*86f0*/  BRA `(.L_x_4831) ;  /* 0x0000000800947947 */ /* 0x000fea0003800000 */
.L_x_4826:
        /* <DEDUP_REMOVED lines=12> */
.L_x_4840:
[----:B------:R-:W-:Y:S01]  /*87c0*/  FMUL.FTZ R4, R2, 1 ;  /* 0x3f80000002047820 */ /* 0x000fe20000410000 */
[----:B------:R-:W-:-:S05]  /*87d0*/  CS2R R6, SRZ ;  /* 0x0000000000067805 */ /* 0x000fca000001ff00 */
[----:B------:R-:W0:Y:S02]  /*87e0*/  F2F.F64.F32 R4, R4 ;  /* 0x0000000400047310 */ /* 0x000e240000201800 */
[----:B0-----:R0:W-:Y:S01]  /*87f0*/  STG.E.128 desc[UR36][R16.64], R4 ;  /* 0x0000000410007986 */ /* 0x0011e2000c101d24 */
[----:B------:R-:W-:Y:S05]  /*8800*/  BRA `(.L_x_4831) ;  /* 0x0000000800507947 */ /* 0x000fea0003800000 */
.L_x_4839:
        /* <DEDUP_REMOVED lines=20> */
.L_x_4844:
[----:B------:R-:W-:Y:S05]  /*8950*/  BSYNC B0 ;  /* 0x0000000000007941 */ /* 0x000fea0003800000 */
.L_x_4843:
[----:B------:R-:W-:-:S05]  /*8960*/  LOP3.LUT R5, R0, R5, RZ, 0xfc, !PT ;  /* 0x0000000500057212 */ /* 0x000fca00078efcff */
[----:B------:R0:W-:Y:S01]  /*8970*/  STG.E.U8 desc[UR36][R16.64], R5 ;  /* 0x0000000510007986 */ /* 0x0001e2000c101124 */
[----:B------:R-:W-:Y:S05]  /*8980*/  BRA `(.L_x_4831) ;  /* 0x0000000400f07947 */ /* 0x000fea0003800000 */
.L_x_4842:
        /* <DEDUP_REMOVED lines=12> */
.L_x_4846:
[----:B------:R-:W-:Y:S01]  /*8a50*/  IMAD.MOV.U32 R0, RZ, RZ, 0x7f ;  /* 0x0000007fff007424 */ /* 0x000fe200078e00ff */
[----:B------:R-:W-:-:S04]  /*8a60*/  ISETP.GT.U32.AND P0, PT, R4, 0x7f800000, PT ;  /* 0x7f8000000400780c */ /* 0x000fc80003f04070 */
[----:B------:R-:W-:-:S09]  /*8a70*/  SEL R0, R0, 0x7c, P0 ;  /* 0x0000007c00007807 */ /* 0x000fd20000000000 */
.L_x_4847:
[----:B------:R-:W-:Y:S05]  /*8a80*/  BSYNC B0 ;  /* 0x0000000000007941 */ /* 0x000fea0003800000 */
.L_x_4845:
[----:B------:R-:W-:-:S04]  /*8a90*/  LOP3.LUT R2, R2, 0x80000000, RZ, 0xc0, !PT ;  /* 0x8000000002027812 */ /* 0x000fc800078ec0ff */
[----:B------:R-:W-:-:S04]  /*8aa0*/  SHF.R.U32.HI R3, RZ, 0x18, R2 ;  /* 0x00000018ff037819 */ /* 0x000fc80000011602 */
[----:B------:R-:W-:-:S05]  /*8ab0*/  LOP3.LUT R3, R0, R3, RZ, 0xfc, !PT ;  /* 0x0000000300037212 */ /* 0x000fca00078efcff */
[----:B------:R0:W-:Y:S01]  /*8ac0*/  STG.E.U8 desc[UR36][R16.64], R3 ;  /* 0x0000000310007986 */ /* 0x0001e2000c101124 */
[----:B------:R-:W-:Y:S05]  /*8ad0*/  BRA `(.L_x_4831) ;  /* 0x00000004009c7947 */ /* 0x000fea0003800000 */
.L_x_4841:
[----:B------:R-:W-:-:S05]  /*8ae0*/  F2FP.BF16.F32.PACK_AB R2, RZ, R2 ;  /* 0x00000002ff02723e */ /* 0x000fca00000010ff */
[----:B------:R0:W-:Y:S01]  /*8af0*/  STG.E.U16 desc[UR36][R16.64], R2 ;  /* 0x0000000210007986 */ /* 0x0001e2000c101524 */
[----:B------:R-:W-:Y:S05]  /*8b00*/  BRA `(.L_x_4831) ;  /* 0x0000000400907947 */ /* 0x000fea0003800000 */
.L_x_4838:
        /* <DEDUP_REMOVED lines=11> */
.L_x_4850:
        /* <DEDUP_REMOVED lines=16> */
.L_x_4853:
[----:B------:R-:W-:-:S04]  /*8cc0*/  LOP3.LUT R2, R2, 0x80000000, RZ, 0xc0, !PT ;  /* 0x8000000002027812 */ /* 0x000fc800078ec0ff */
[----:B------:R-:W-:-:S04]  /*8cd0*/  SHF.R.U32.HI R3, RZ, 0x18, R2 ;  /* 0x00000018ff037819 */ /* 0x000fc80000011602 */
[----:B------:R-:W-:-:S04]  /*8ce0*/  LOP3.LUT R0, R0, R3, RZ, 0xfc, !PT ;  /* 0x0000000300007212 */ /* 0x000fc800078efcff */
[----:B------:R-:W-:-:S07]  /*8cf0*/  PRMT R8, R0, 0x7610, R8 ;  /* 0x0000761000087816 */ /* 0x000fce0000000008 */
.L_x_4852:
[----:B------:R-:W-:Y:S05]  /*8d00*/  BSYNC B0 ;  /* 0x0000000000007941 */ /* 0x000fea0003800000 */
.L_x_4851:
[----:B------:R3:W-:Y:S01]  /*8d10*/  STG.E.U8 desc[UR36][R16.64], R8 ;  /* 0x0000000810007986 */ /* 0x0007e2000c101124 */
[----:B------:R-:W-:Y:S05]  /*8d20*/  BRA `(.L_x_4831) ;  /* 0x0000000400087947 */ /* 0x000fea0003800000 */
.L_x_4849:
        /* <DEDUP_REMOVED lines=16> */
.L_x_4856:
[----:B------:R-:W-:-:S04]  /*8e30*/  LOP3.LUT R2, R2, 0x80000000, RZ, 0xc0, !PT ;  /* 0x8000000002027812 */ /* 0x000fc800078ec0ff */
[----:B------:R-:W-:-:S04]  /*8e40*/  SHF.R.U32.HI R3, RZ, 0x18, R2 ;  /* 0x00000018ff037819 */ /* 0x000fc80000011602 */
[----:B------:R-:W-:-:S04]  /*8e50*/  LOP3.LUT R0, R0, R3, RZ, 0xfc, !PT ;  /* 0x0000000300007212 */ /* 0x000fc800078efcff */
[----:B------:R-:W-:-:S07]  /*8e60*/  PRMT R8, R0, 0x7610, R8 ;  /* 0x0000761000087816 */ /* 0x000fce0000000008 */
.L_x_4855:
[----:B------:R-:W-:Y:S05]  /*8e70*/  BSYNC B0 ;  /* 0x0000000000007941 */ /* 0x000fea0003800000 */
.L_x_4854:
[----:B------:R0:W-:Y:S01]  /*8e80*/  STG.E.U8 desc[UR36][R16.64], R8 ;  /* 0x0000000810007986 */ /* 0x0001e2000c101124 */
[----:B------:R-:W-:Y:S05]  /*8e90*/  BRA `(.L_x_4831) ;  /* 0x0000000000ac7947 */ /* 0x000fea0003800000 */
.L_x_4848:
        /* <DEDUP_REMOVED lines=21> */
.L_x_4830:
        /* <DEDUP_REMOVED lines=16> */
.L_x_4859:
[----:B------:R-:W-:Y:S05]  /*90f0*/  BRA `(.L_x_4831) ;  /* 0x0000000000147947 */ /* 0x000fea0003800000 */
.L_x_4858:
[----:B------:R-:W0:Y:S02]  /*9100*/  F2I.U64.TRUNC R2, R2 ;  /* 0x0000000200027311 */ /* 0x000e24000020d800 */
[----:B0-----:R2:W-:Y:S01]  /*9110*/  STG.E.64 desc[UR36][R16.64], R2 ;  /* 0x0000000210007986 */ /* 0x0015e2000c101b24 */
[----:B------:R-:W-:Y:S05]  /*9120*/  BRA `(.L_x_4831) ;  /* 0x0000000000087947 */ /* 0x000fea0003800000 */
.L_x_4857:
[----:B------:R-:W0:Y:S02]  /*9130*/  F2I.FTZ.U32.TRUNC.NTZ R3, R2 ;  /* 0x0000000200037305 */ /* 0x000e24000021f000 */
[----:B0-----:R0:W-:Y:S02]  /*9140*/  STG.E desc[UR36][R16.64], R3 ;  /* 0x0000000310007986 */ /* 0x0011e4000c101924 */
.L_x_4831:
[----:B------:R-:W-:-:S07]  /*9150*/  VIADD R19, R19, 0x80 ;  /* 0x0000008013137836 */ /* 0x000fce0000000000 */
.L_x_4796:
[----:B------:R-:W-:Y:S05]  /*9160*/  BSYNC B7 ;  /* 0x0000000000077941 */ /* 0x000fea0003800000 */
.L_x_4795:
        /* <DEDUP_REMOVED lines=306> */
.L_x_4860:
        /* <DEDUP_REMOVED lines=20> */
[----:B--2---:R-:W2:Y:S01]  /*a5d0*/  I2F.S16 R0, R0 ;  /* 0x0000000000007306 */ /* 0x004ea20000101400 */
[----:B------:R-:W-:Y:S05]  /*a5e0*/  BRA `(.L_x_4867) ;  /* 0x0000000c00387947 */ /* 0x000fea0003800000 */
.L_x_4865:
[----:B------:R-:W2:Y:S02]  /*a5f0*/  LDG.E.U8 R0, desc[UR36][R2.64] ;  /* 0x0000002402007981 */ /* 0x000ea4000c1e1100 */
[----:B--2---:R-:W-:Y:S01]  /*a600*/  I2FP.F32.U32 R0, R0 ;  /* 0x0000000000007245 */ /* 0x004fe20000201000 */
[----:B------:R-:W-:Y:S06]  /*a610*/  BRA `(.L_x_4867) ;  /* 0x0000000c002c7947 */ /* 0x000fec0003800000 */
.L_x_4864:
        /* <DEDUP_REMOVED lines=9> */
.L_x_4869:
[----:B------:R-:W2:Y:S02]  /*a6b0*/  LDG.E R0, desc[UR36][R2.64] ;  /* 0x0000002402007981 */ /* 0x000ea4000c1e1900 */
[----:B--2---:R-:W-:Y:S01]  /*a6c0*/  I2FP.F32.S32 R0, R0 ;  /* 0x0000000000007245 */ /* 0x004fe20000201400 */
[----:B------:R-:W-:Y:S06]  /*a6d0*/  BRA `(.L_x_4867) ;  /* 0x0000000800fc7947 */ /* 0x000fec0003800000 */
.L_x_4868:
[----:B------:R-:W2:Y:S02]  /*a6e0*/  LDG.E.U16 R0, desc[UR36][R2.64] ;  /* 0x0000002402007981 */ /* 0x000ea4000c1e1500 */
[----:B--2---:R-:W0:Y:S01]  /*a6f0*/  I2F.S16 R0, R0 ;  /* 0x0000000000007306 */ /* 0x004e220000101400 */
[----:B------:R-:W-:Y:S05]  /*a700*/  BRA `(.L_x_4867) ;  /* 0x0000000800f07947 */ /* 0x000fea0003800000 */
.L_x_4863:
        /* <DEDUP_REMOVED lines=8> */
.L_x_4871:
[----:B------:R-:W2:Y:S02]  /*a790*/  LDG.E.U16 R0, desc[UR36][R2.64] ;  /* 0x0000002402007981 */ /* 0x000ea4000c1e1500 */
[----:B--2---:R-:W-:Y:S01]  /*a7a0*/  HADD2.F32 R0, -RZ, R0.H0_H0 ;  /* 0x20000000ff007230 */ /* 0x004fe20000004100 */
[----:B------:R-:W-:Y:S06]  /*a7b0*/  BRA `(.L_x_4867) ;  /* 0x0000000800c47947 */ /* 0x000fec0003800000 */
.L_x_4870:
        /* <DEDUP_REMOVED lines=8> */
.L_x_4873:
[----:B------:R-:W2:Y:S02]  /*a840*/  LDG.E.U16 R0, desc[UR36][R2.64] ;  /* 0x0000002402007981 */ /* 0x000ea4000c1e1500 */
[----:B--2---:R-:W-:Y:S01]  /*a850*/  HADD2.F32 R0, -RZ, R0.H0_H0 ;  /* 0x20000000ff007230 */ /* 0x004fe20000004100 */
[----:B------:R-:W-:Y:S06]  /*a860*/  BRA `(.L_x_4867) ;  /* 0x0000000800987947 */ /* 0x000fec0003800000 */
.L_x_4872:
[----:B------:R-:W2:Y:S01]  /*a870*/  LDG.E.64 R2, desc[UR36][R2.64] ;  /* 0x0000002402027981 */ /* 0x000ea2000c1e1b00 */
[----:B------:R-:W-:Y:S01]  /*a880*/  UMOV UR4, 0xf0000000 ;  /* 0xf000000000047882 */ /* 0x000fe20000000000 */
[----:B------:R-:W-:Y:S01]  /*a890*/  UMOV UR5, 0x380fffff ;  /* 0x380fffff00057882 */ /* 0x000fe20000000000 */
[----:B--2---:R-:W0:Y:S01]  /*a8a0*/  F2F.F32.F64 R0, R2 ;  /* 0x0000000200007310 */ /* 0x004e220000301000 */
[----:B------:R-:W-:-:S14]  /*a8b0*/  DSETP.GEU.AND P0, PT, |R2|, UR4, PT ;  /* 0x0000000402007e2a */ /* 0x000fdc000bf0e200 */
[----:B0-----:R-:W-:Y:S01]  /*a8c0*/  @!P0 FMUL R0, R0, 1.175494350822287508e-38 ;  /* 0x0080000000008820 */ /* 0x001fe20000400000 */
[----:B------:R-:W-:Y:S06]  /*a8d0*/  BRA `(.L_x_4867) ;  /* 0x00000008007c7947 */ /* 0x000fec0003800000 */
.L_x_4862:
        /* <DEDUP_REMOVED lines=12> */
.L_x_4876:
[----:B------:R-:W2:Y:S01]  /*a9a0*/  LDG.E.64 R2, desc[UR36][R2.64] ;  /* 0x0000002402027981 */ /* 0x000ea2000c1e1b00 */
[----:B------:R-:W-:Y:S01]  /*a9b0*/  UMOV UR4, 0xf0000000 ;  /* 0xf000000000047882 */ /* 0x000fe20000000000 */
[----:B------:R-:W-:Y:S01]  /*a9c0*/  UMOV UR5, 0x380fffff ;  /* 0x380fffff00057882 */ /* 0x000fe20000000000 */
[----:B--2---:R-:W0:Y:S01]  /*a9d0*/  F2F.F32.F64 R0, R2 ;  /* 0x0000000200007310 */ /* 0x004e220000301000 */
[----:B------:R-:W-:-:S14]  /*a9e0*/  DSETP.GEU.AND P0, PT, |R2|, UR4, PT ;  /* 0x0000000402007e2a */ /* 0x000fdc000bf0e200 */
[----:B0-----:R-:W-:Y:S01]  /*a9f0*/  @!P0 FMUL R0, R0, 1.175494350822287508e-38 ;  /* 0x0080000000008820 */ /* 0x001fe20000400000 */
[----:B------:R-:W-:Y:S06]  /*aa00*/  BRA `(.L_x_4867) ;  /* 0x0000000800307947 */ /* 0x000fec0003800000 */
.L_x_4875:
        /* <DEDUP_REMOVED lines=26> */
.L_x_4878:
        /* <DEDUP_REMOVED lines=13> */
.L_x_4877:
[----:B------:R-:W2:Y:S02]  /*ac80*/  LDG.E.U16 R0, desc[UR36][R2.64] ;  /* 0x0000002402007981 */ /* 0x000ea4000c1e1500 */
[----:B--2---:R-:W-:Y:S01]  /*ac90*/  IMAD.U32 R0, R0, 0x10000, RZ ;  /* 0x0001000000007824 */ /* 0x004fe200078e00ff */
[----:B------:R-:W-:Y:S06]  /*aca0*/  BRA `(.L_x_4867) ;  /* 0x0000000400887947 */ /* 0x000fec0003800000 */
.L_x_4874:
        /* <DEDUP_REMOVED lines=11> */
.L_x_4881:
        /* <DEDUP_REMOVED lines=20> */
.L_x_4883:
[----:B------:R-:W-:Y:S05]  /*aea0*/  BSYNC B0 ;  /* 0x0000000000007941 */ /* 0x000fea0003800000 */
.L_x_4882:
[----:B------:R-:W-:Y:S01]  /*aeb0*/  LEA R3, R0, 0x3b800000, 0x17 ;  /* 0x3b80000000037811 */ /* 0x000fe200078eb8ff */
[----:B------:R-:W-:-:S05]  /*aec0*/  IMAD.SHL.U32 R0, R2, 0x100000, RZ ;  /* 0x0010000002007824 */ /* 0x000fca00078e00ff */
[----:B------:R-:W-:Y:S01]  /*aed0*/  LOP3.LUT R0, R3, R0, R4, 0xfe, !PT ;  /* 0x0000000003007212 */ /* 0x000fe200078efe04 */
[----:B------:R-:W-:Y:S06]  /*aee0*/  BRA `(.L_x_4867) ;  /* 0x0000000000f87947 */ /* 0x000fec0003800000 */
.L_x_4880:
        /* <DEDUP_REMOVED lines=20> */
.L_x_4885:
[----:B------:R-:W-:Y:S05]  /*b030*/  BSYNC B0 ;  /* 0x0000000000007941 */ /* 0x000fea0003800000 */
.L_x_4884:
[----:B------:R-:W-:Y:S01]  /*b040*/  LEA R3, R0, 0x37800000, 0x17 ;  /* 0x3780000000037811 */ /* 0x000fe200078eb8ff */
[----:B------:R-:W-:-:S05]  /*b050*/  IMAD.SHL.U32 R0, R2, 0x200000, RZ ;  /* 0x0020000002007824 */ /* 0x000fca00078e00ff */
[----:B------:R-:W-:Y:S01]  /*b060*/  LOP3.LUT R0, R3, R0, R4, 0xfe, !PT ;  /* 0x0000000003007212 */ /* 0x000fe200078efe04 */
[----:B------:R-:W-:Y:S06]  /*b070*/  BRA `(.L_x_4867) ;  /* 0x0000000000947947 */ /* 0x000fec0003800000 */
.L_x_4879:
        /* <DEDUP_REMOVED lines=14> */
.L_x_4866:
        /* <DEDUP_REMOVED lines=16> */
.L_x_4888:
[----:B------:R-:W-:Y:S01]  /*b260*/  IMAD.MOV.U32 R0, RZ, RZ, RZ ;  /* 0x000000ffff007224 */ /* 0x000fe200078e00ff */
[----:B------:R-:W-:Y:S06]  /*b270*/  BRA `(.L_x_4867) ;  /* 0x0000000000147947 */ /* 0x000fec0003800000 */
.L_x_4887:
[----:B------:R-:W2:Y:S02]  /*b280*/  LDG.E.64 R2, desc[UR36][R2.64] ;  /* 0x0000002402027981 */ /* 0x000ea4000c1e1b00 */
[----:B--2---:R0:W1:Y:S01]  /*b290*/  I2F.U64 R0, R2 ;  /* 0x0000000200007312 */ /* 0x0040620000301000 */
[----:B------:R-:W-:Y:S05]  /*b2a0*/  BRA `(.L_x_4867) ;  /* 0x0000000000087947 */ /* 0x000fea0003800000 */
.L_x_4886:
[----:B------:R-:W2:Y:S02]  /*b2b0*/  LDG.E R0, desc[UR36][R2.64] ;  /* 0x0000002402007981 */ /* 0x000ea4000c1e1900 */
[----:B--2---:R-:W-:-:S07]  /*b2c0*/  I2FP.F32.U32 R0, R0 ;  /* 0x0000000000007245 */ /* 0x004fce0000201000 */
.L_x_4867:
[----:B------:R-:W-:Y:S05]  /*b2d0*/  BSYNC B6 ;  /* 0x0000000000067941 */ /* 0x000fea0003800000 */
.L_x_4861:
[----:B------:R-:W3:Y:S01]  /*b2e0*/  LDC.U8 R4, c[0x0][0x438] ;  /* 0x00010e00ff047b82 */ /* 0x000ee20000000000 */
[----:B012-45:R-:W-:Y:S01]  /*b2f0*/  FADD.FTZ R0, R0, 3 ;  /* 0x4040000000007421 */ /* 0x037fe20000010000 */
[----:B------:R-:W-:-:S04]  /*b300*/  ULDC UR4, c[0x0][0x420] ;  /* 0x0001080000047ab9 */ /* 0x000fc80000000800 */
[----:B------:R-:W-:-:S04]  /*b310*/  FSETP.GEU.FTZ.AND P0, PT, R0, UR4, PT ;  /* 0x0000000400007c0b */ /* 0x000fc8000bf1e000 */
[----:B------:R-:W-:Y:S01]  /*b320*/  FSEL R0, R0, UR4, P0 ;  /* 0x0000000400007c08 */ /* 0x000fe20008000000 */
[----:B------:R-:W-:-:S03]  /*b330*/  ULDC UR4, c[0x0][0x42c] ;  /* 0x00010b0000047ab9 */ /* 0x000fc60000000800 */
[----:B------:R-:W-:-:S04]  /*b340*/  FSETP.GT.FTZ.AND P0, PT, R0, UR4, PT ;  /* 0x0000000400007c0b */ /* 0x000fc8000bf14000 */
[----:B---3--:R-:W-:-:S05]  /*b350*/  FSEL R2, R0, UR4, !P0 ;  /* 0x0000000400027c08 */ /* 0x008fca000c000000 */
        /* <DEDUP_REMOVED lines=15> */
.L_x_4892:
[----:B------:R-:W0:Y:S02]  /*b450*/  F2I.S64.TRUNC R2, R2 ;  /* 0x0000000200027311 */ /* 0x000e24000020d900 */
[----:B0-----:R-:W-:-:S05]  /*b460*/  IMAD.MOV.U32 R5, RZ, RZ, R2 ;  /* 0x000000ffff057224 */ /* 0x001fca00078e0002 */
[----:B------:R-:W-:Y:S01]  /*b470*/  STG.E.U8 desc[UR36][R16.64], R5 ;  /* 0x0000000510007986 */ /* 0x000fe2000c101124 */
[----:B------:R-:W-:Y:S05]  /*b480*/  EXIT ;  /* 0x000000000000794d */ /* 0x000fea0003800000 */
.L_x_4891:
        /* <DEDUP_REMOVED lines=9> */
.L_x_4895:
[----:B------:R-:W0:Y:S02]  /*b520*/  F2I.FTZ.TRUNC.NTZ R3, R2 ;  /* 0x0000000200037305 */ /* 0x000e24000021f100 */
[----:B0-----:R-:W-:Y:S01]  /*b530*/  STG.E desc[UR36][R16.64], R3 ;  /* 0x0000000310007986 */ /* 0x001fe2000c101924 */
[----:B------:R-:W-:Y:S05]  /*b540*/  EXIT ;  /* 0x000000000000794d */ /* 0x000fea0003800000 */
.L_x_4894:
[----:B------:R-:W0:Y:S02]  /*b550*/  F2I.FTZ.TRUNC.NTZ R3, R2 ;  /* 0x0000000200037305 */ /* 0x000e24000021f100 */
[----:B0-----:R-:W-:Y:S01]  /*b560*/  STG.E.U16 desc[UR36][R16.64], R3 ;  /* 0x0000000310007986 */ /* 0x001fe2000c101524 */
[----:B------:R-:W-:Y:S05]  /*b570*/  EXIT ;  /* 0x000000000000794d */ /* 0x000fea0003800000 */
.L_x_4890:
        /* <DEDUP_REMOVED lines=8> */
.L_x_4897:
[----:B------:R-:W-:-:S05]  /*b600*/  F2FP.F16.F32.PACK_AB R2, RZ, R2 ;  /* 0x00000002ff02723e */ /* 0x000fca00000000ff */
[----:B------:R-:W-:Y:S01]  /*b610*/  STG.E.U16 desc[UR36][R16.64], R2 ;  /* 0x0000000210007986 */ /* 0x000fe2000c101524 */
[----:B------:R-:W-:Y:S05]  /*b620*/  EXIT ;  /* 0x000000000000794d */ /* 0x000fea0003800000 */
.L_x_4896:
        /* <DEDUP_REMOVED lines=9> */
.L_x_4899:
[----:B------:R-:W-:-:S04]  /*b6c0*/  F2FP.F16.F32.PACK_AB R3, RZ, R2 ;  /* 0x00000002ff03723e */ /* 0x000fc800000000ff */
[----:B------:R-:W-:-:S05]  /*b6d0*/  PRMT R3, R3, 0x5410, RZ ;  /* 0x0000541003037816 */ /* 0x000fca00000000ff */
[----:B------:R-:W-:Y:S01]  /*b6e0*/  STG.E desc[UR36][R16.64], R3 ;  /* 0x0000000310007986 */ /* 0x000fe2000c101924 */
[----:B------:R-:W-:Y:S05]  /*b6f0*/  EXIT ;  /* 0x000000000000794d */ /* 0x000fea0003800000 */
.L_x_4898:
[----:B------:R-:W-:-:S06]  /*b700*/  FMUL.FTZ R2, R2, 1 ;  /* 0x3f80000002027820 */ /* 0x000fcc0000410000 */
[----:B------:R-:W0:Y:S02]  /*b710*/  F2F.F64.F32 R2, R2 ;  /* 0x0000000200027310 */ /* 0x000e240000201800 */
[----:B0-----:R-:W-:Y:S01]  /*b720*/  STG.E.64 desc[UR36][R16.64], R2 ;  /* 0x0000000210007986 */ /* 0x001fe2000c101b24 */
[----:B------:R-:W-:Y:S05]  /*b730*/  EXIT ;  /* 0x000000000000794d */ /* 0x000fea0003800000 */
.L_x_4889:
        /* <DEDUP_REMOVED lines=12> */
.L_x_4902:
[----:B------:R-:W-:Y:S01]  /*b800*/  FMUL.FTZ R4, R2, 1 ;  /* 0x3f80000002047820 */ /* 0x000fe20000410000 */
[----:B------:R-:W-:-:S05]  /*b810*/  CS2R R6, SRZ ;  /* 0x0000000000067805 */ /* 0x000fca000001ff00 */
[----:B------:R-:W0:Y:S02]  /*b820*/  F2F.F64.F32 R4, R4 ;  /* 0x0000000400047310 */ /* 0x000e240000201800 */
[----:B0-----:R-:W-:Y:S01]  /*b830*/  STG.E.128 desc[UR36][R16.64], R4 ;  /* 0x0000000410007986 */ /* 0x001fe2000c101d24 */
[----:B------:R-:W-:Y:S05]  /*b840*/  EXIT ;  /* 0x000000000000794d */ /* 0x000fea0003800000 */
.L_x_4901:
        /* <DEDUP_REMOVED lines=20> */
.L_x_4906:
[----:B------:R-:W-:Y:S05]  /*b990*/  BSYNC B0 ;  /* 0x0000000000007941 */ /* 0x000fea0003800000 */
.L_x_4905:
[----:B------:R-:W-:-:S05]  /*b9a0*/  LOP3.LUT R5, R0, R5, RZ, 0xfc, !PT ;  /* 0x0000000500057212 */ /* 0x000fca00078efcff */
[----:B------:R-:W-:Y:S01]  /*b9b0*/  STG.E.U8 desc[UR36][R16.64], R5 ;  /* 0x0000000510007986 */ /* 0x000fe2000c101124 */
[----:B------:R-:W-:Y:S05]  /*b9c0*/  EXIT ;  /* 0x000000000000794d */ /* 0x000fea0003800000 */
.L_x_4904:
        /* <DEDUP_REMOVED lines=12> */
.L_x_4908:
[----:B------:R-:W-:Y:S01]  /*ba90*/  IMAD.MOV.U32 R0, RZ, RZ, 0x7f ;  /* 0x0000007fff007424 */ /* 0x000fe200078e00ff */
[----:B------:R-:W-:-:S04]  /*baa0*/  ISETP.GT.U32.AND P0, PT, R4, 0x7f800000, PT ;  /* 0x7f8000000400780c */ /* 0x000fc80003f04070 */
[----:B------:R-:W-:-:S09]  /*bab0*/  SEL R0, R0, 0x7c, P0 ;  /* 0x0000007c00007807 */ /* 0x000fd20000000000 */
.L_x_4909:
[----:B------:R-:W-:Y:S05]  /*bac0*/  BSYNC B0 ;  /* 0x0000000000007941 */ /* 0x000fea0003800000 */
.L_x_4907:
[----:B------:R-:W-:-:S04]  /*bad0*/  LOP3.LUT R2, R2, 0x80000000, RZ, 0xc0, !PT ;  /* 0x8000000002027812 */ /* 0x000fc800078ec0ff */
[----:B------:R-:W-:-:S04]  /*bae0*/  SHF.R.U32.HI R3, RZ, 0x18, R2 ;  /* 0x00000018ff037819 */ /* 0x000fc80000011602 */
[----:B------:R-:W-:-:S05]  /*baf0*/  LOP3.LUT R3, R0, R3, RZ, 0xfc, !PT ;  /* 0x0000000300037212 */ /* 0x000fca00078efcff */
[----:B------:R-:W-:Y:S01]  /*bb00*/  STG.E.U8 desc[UR36][R16.64], R3 ;  /* 0x0000000310007986 */ /* 0x000fe2000c101124 */
[----:B------:R-:W-:Y:S05]  /*bb10*/  EXIT ;  /* 0x000000000000794d */ /* 0x000fea0003800000 */
.L_x_4903:
[----:B------:R-:W-:-:S05]  /*bb20*/  F2FP.BF16.F32.PACK_AB R2, RZ, R2 ;  /* 0x00000002ff02723e */ /* 0x000fca00000010ff */
[----:B------:R-:W-:Y:S01]  /*bb30*/  STG.E.U16 desc[UR36][R16.64], R2 ;  /* 0x0000000210007986 */ /* 0x000fe2000c101524 */
[----:B------:R-:W-:Y:S05]  /*bb40*/  EXIT ;  /* 0x000000000000794d */ /* 0x000fea0003800000 */
.L_x_4900:
        /* <DEDUP_REMOVED lines=11> */
.L_x_4912:
        /* <DEDUP_REMOVED lines=16> */
.L_x_4915:
[----:B------:R-:W-:-:S04]  /*bd00*/  LOP3.LUT R2, R2, 0x80000000, RZ, 0xc0, !PT ;  /* 0x8000000002027812 */ /* 0x000fc800078ec0ff */
[----:B------:R-:W-:-:S04]  /*bd10*/  SHF.R.U32.HI R3, RZ, 0x18, R2 ;  /* 0x00000018ff037819 */ /* 0x000fc80000011602 */
[----:B------:R-:W-:-:S04]  /*bd20*/  LOP3.LUT R0, R0, R3, RZ, 0xfc, !PT ;  /* 0x0000000300007212 */ /* 0x000fc800078efcff */
[----:B------:R-:W-:-:S07]  /*bd30*/  PRMT R8, R0, 0x7610, R8 ;  /* 0x0000761000087816 */ /* 0x000fce0000000008 */
.L_x_4914:
[----:B------:R-:W-:Y:S05]  /*bd40*/  BSYNC B0 ;  /* 0x0000000000007941 */ /* 0x000fea0003800000 */
.L_x_4913:
[----:B------:R-:W-:Y:S01]  /*bd50*/  STG.E.U8 desc[UR36][R16.64], R8 ;  /* 0x0000000810007986 */ /* 0x000fe2000c101124 */
[----:B------:R-:W-:Y:S05]  /*bd60*/  EXIT ;  /* 0x000000000000794d */ /* 0x000fea0003800000 */
.L_x_4911:
        /* <DEDUP_REMOVED lines=16> */
.L_x_4918:
[----:B------:R-:W-:-:S04]  /*be70*/  LOP3.LUT R2, R2, 0x80000000, RZ, 0xc0, !PT ;  /* 0x8000000002027812 */ /* 0x000fc800078ec0ff */
[----:B------:R-:W-:-:S04]  /*be80*/  SHF.R.U32.HI R3, RZ, 0x18, R2 ;  /* 0x00000018ff037819 */ /* 0x000fc80000011602 */
[----:B------:R-:W-:-:S04]  /*be90*/  LOP3.LUT R0, R0, R3, RZ, 0xfc, !PT ;  /* 0x0000000300007212 */ /* 0x000fc800078efcff */
[----:B------:R-:W-:-:S07]  /*bea0*/  PRMT R8, R0, 0x7610, R8 ;  /* 0x0000761000087816 */ /* 0x000fce0000000008 */
.L_x_4917:
[----:B------:R-:W-:Y:S05]  /*beb0*/  BSYNC B0 ;  /* 0x0000000000007941 */ /* 0x000fea0003800000 */
.L_x_4916:
[----:B------:R-:W-:Y:S01]  /*bec0*/  STG.E.U8 desc[UR36][R16.64], R8 ;  /* 0x0000000810007986 */ /* 0x000fe2000c101124 */
[----:B------:R-:W-:Y:S05]  /*bed0*/  EXIT ;  /* 0x000000000000794d */ /* 0x000fea0003800000 */
.L_x_4910:
        /* <DEDUP_REMOVED lines=21> */
.L_x_4893:
        /* <DEDUP_REMOVED lines=16> */
.L_x_4921:
[----:B------:R-:W-:Y:S05]  /*c130*/  EXIT ;  /* 0x000000000000794d */ /* 0x000fea0003800000 */
.L_x_4920:
[----:B------:R-:W0:Y:S02]  /*c140*/  F2I.U64.TRUNC R2, R2 ;  /* 0x0000000200027311 */ /* 0x000e24000020d800 */
[----:B0-----:R-:W-:Y:S01]  /*c150*/  STG.E.64 desc[UR36][R16.64], R2 ;  /* 0x0000000210007986 */ /* 0x001fe2000c101b24 */
[----:B------:R-:W-:Y:S05]  /*c160*/  EXIT ;  /* 0x000000000000794d */ /* 0x000fea0003800000 */
.L_x_4919:
[----:B------:R-:W0:Y:S02]  /*c170*/  F2I.FTZ.U32.TRUNC.NTZ R3, R2 ;  /* 0x0000000200037305 */ /* 0x000e24000021f000 */
[----:B0-----:R-:W-:Y:S01]  /*c180*/  STG.E desc[UR36][R16.64], R3 ;  /* 0x0000000310007986 */ /* 0x001fe2000c101924 */
[----:B------:R-:W-:Y:S05]  /*c190*/  EXIT ;  /* 0x000000000000794d */ /* 0x000fea0003800000 */
.L_x_4922:
        /* <DEDUP_REMOVED lines=14> */
.L_x_5856:


//--------------------- .text._ZN2at6native27unrolled_elementwise_kernelIZZZNS0_68_GLOBAL__N__08176361_30_ActivationHardsigmoidKernel_cu_f5210f67_354618hardsigmoid_kernelERNS_18TensorIteratorBaseEENKUlvE_clEvENKUlvE0_clEvEUlfE_St5arrayIPcLm2EELi4E23TrivialOffsetCalculatorILi1EjESC_NS0_6memory12LoadWithCastILi1EEENSD_13StoreWithCastILi1EEEEEviT_T0_T2_T3_T4_T5_ --------------------------
	.section	.text._ZN2at6native27unrolled_elementwise_kernelIZZZNS0_68_GLOBAL__N__08176361_30_ActivationHardsigmoidKernel_cu_f5210f67_354618hardsigmoid_kernelERNS_18TensorIteratorBaseEENKUlvE_clEvENKUlvE0_clEvEUlfE_St5arrayIPcLm2EELi4E23TrivialOffsetCalculatorILi1EjESC_NS0_6memory12LoadWithCastILi1EEENSD_13StoreWithCastILi1EEEEEviT_T0_T2_T3_T4_T5_,"ax",@progbits
	.align	128
        .global         _ZN2at6native27unrolled_elementwise_kernelIZZZNS0_68_GLOBAL__N__08176361_30_ActivationHardsigmoidKernel_cu_f5210f67_354618hardsigmoid_kernelERNS_18TensorIteratorBaseEENKUlvE_clEvENKUlvE0_clEvEUlfE_St5arrayIPcLm2EELi4E23TrivialOffsetCalculatorILi1EjESC_NS0_6memory12LoadWithCastILi1EEENSD_13StoreWithCastILi1EEEEEviT_T0_T2_T3_T4_T5_
        .type           _ZN2at6native27unrolled_elementwise_kernelIZZZNS0_68_GLOBAL__N__08176361_30_ActivationHardsigmoidKernel_cu_f5210f67_354618hardsigmoid_kernelERNS_18TensorIteratorBaseEENKUlvE_clEvENKUlvE0_clEvEUlfE_St5arrayIPcLm2EELi4E23TrivialOffsetCalculatorILi1EjESC_NS0_6memory12LoadWithCastILi1EEENSD_13StoreWithCastILi1EEEEEviT_T0_T2_T3_T4_T5_,@function
        .size           _ZN2at6native27unrolled_elementwise_kernelIZZZNS0_68_GLOBAL__N__08176361_30_ActivationHardsigmoidKernel_cu_f5210f67_354618hardsigmoid_kernelERNS_18TensorIteratorBaseEENKUlvE_clEvENKUlvE0_clEvEUlfE_St5arrayIPcLm2EELi4E23TrivialOffsetCalculatorILi1EjESC_NS0_6memory12LoadWithCastILi1EEENSD_13StoreWithCastILi1EEEEEviT_T0_T2_T3_T4_T5_,(.L_x_5857 - _ZN2at6native27unrolled_elementwise_kernelIZZZNS0_68_GLOBAL__N__08176361_30_ActivationHardsigmoidKernel_cu_f5210f67_354618hardsigmoid_kernelERNS_18TensorIteratorBaseEENKUlvE_clEvENKUlvE0_clEvEUlfE_St5arrayIPcLm2EELi4E23TrivialOffsetCalculatorILi1EjESC_NS0_6memory12LoadWithCastILi1EEENSD_13StoreWithCastILi1EEEEEviT_T0_T2_T3_T4_T5_)
        .other          _ZN2at6native27unrolled_elementwise_kernelIZZZNS0_68_GLOBAL__N__08176361_30_ActivationHardsigmoidKernel_cu_f5210f67_354618hardsigmoid_kernelERNS_18TensorIteratorBaseEENKUlvE_clEvENKUlvE0_clEvEUlfE_St5arrayIPcLm2EELi4E23TrivialOffsetCalculatorILi1EjESC_NS0_6memory12LoadWithCastILi1EEENSD_13StoreWithCastILi1EEEEEviT_T0_T2_T3_T4_T5_,@"STO_CUDA_ENTRY STV_DEFAULT"
_ZN2at6native27unrolled_elementwise_kernelIZZZNS0_68_GLOBAL__N__08176361_30_ActivationHardsigmoidKernel_cu_f5210f67_354618hardsigmoid_kernelERNS_18TensorIteratorBaseEENKUlvE_clEvENKUlvE0_clEvEUlfE_St5arrayIPcLm2EELi4E23TrivialOffsetCalculatorILi1EjESC_NS0_6memory12LoadWithCastILi1EEENSD_13StoreWithCastILi1EEEEEviT_T0_T2_T3_T4_T5_:
.text._ZN2at6native27unrolled_elementwise_kernelIZZZNS0_68_GLOBAL__N__08176361_30_ActivationHardsigmoidKernel_cu_f5210f67_354618hardsigmoid_kernelERNS_18TensorIteratorBaseEENKUlvE_clEvENKUlvE0_clEvEUlfE_St5arrayIPcLm2EELi4E23TrivialOffsetCalculatorILi1EjESC_NS0_6memory12LoadWithCastILi1EEENSD_13StoreWithCastILi1EEEEEviT_T0_T2_T3_T4_T5_:
[----:B------:R-:W0:Y:S01]  /*0000*/  LDC R1, c[0x0][0x28] ;  /* 0x00000a00ff017b82 */ /* 0x000e220000000800 */
[----:B------:R-:W1:Y:S07]  /*0010*/  S2R R2, SR_CTAID.X ;  /* 0x0000000000027919 */ /* 0x000e6e0000002500 */
[----:B------:R-:W1:Y:S01]  /*0020*/  LDC R17, c[0x0][0x210] ;  /* 0x00008400ff117b82 */ /* 0x000e620000000800 */
[----:B------:R-:W-:Y:S01]  /*0030*/  ULDC.64 UR36, c[0x0][0x208] ;  /* 0x0000820000247ab9 */ /* 0x000fe20000000a00 */
[----:B------:R-:W-:Y:S01]  /*0040*/  BSSY B7, `(.L_x_4923) ;  /* 0x00000ee000077945 */ /* 0x000fe20003800000 */
[----:B------:R-:W2:Y:S01]  /*0050*/  S2R R23, SR_TID.X ;  /* 0x0000000000177919 */ /* 0x000ea20000002100 */
[----:B------:R-:W-:-:S04]  /*0060*/  CS2R R18, SRZ ;  /* 0x0000000000127805 */ /* 0x000fc8000001ff00 */
[----:B------:R-:W3:Y:S01]  /*0070*/  LDC.U8 R24, c[0x0][0x244] ;  /* 0x00009100ff187b82 */ /* 0x000ee20000000000 */
[----:B-1----:R-:W-:-:S05]  /*0080*/  IMAD R17, R2, -0x200, R17 ;  /* 0xfffffe0002117824 */ /* 0x002fca00078e0211 */
[----:B--2---:R-:W-:-:S13]  /*0090*/  ISETP.GE.AND P0, PT, R23, R17, PT ;  /* 0x000000111700720c */ /* 0x004fda0003f06270 */
[----:B0--3--:R-:W-:Y:S05]  /*00a0*/  @P0 BRA `(.L_x_4924) ;  /* 0x0000000c009c0947 */ /* 0x009fea0003800000 */
        /* <DEDUP_REMOVED lines=21> */
.L_x_4929:
[----:B------:R-:W2:Y:S02]  /*0200*/  LDG.E.U8 R4, desc[UR36][R4.64] ;  /* 0x0000002404047981 */ /* 0x000ea4000c1e1100 */
[----:B--2---:R-:W-:Y:S01]  /*0210*/  I2FP.F32.U32 R18, R4 ;  /* 0x0000000400127245 */ /* 0x004fe20000201000 */
[----:B------:R-:W-:Y:S06]  /*0220*/  BRA `(.L_x_4931) ;  /* 0x0000000c00307947 */ /* 0x000fec0003800000 */
.L_x_4928:
        /* <DEDUP_REMOVED lines=9> */
.L_x_4933:
[----:B------:R-:W2:Y:S02]  /*02c0*/  LDG.E R4, desc[UR36][R4.64] ;  /* 0x0000002404047981 */ /* 0x000ea4000c1e1900 */
[----:B--2---:R-:W-:Y:S01]  /*02d0*/  I2FP.F32.S32 R18, R4 ;  /* 0x0000000400127245 */ /* 0x004fe20000201400 */
[----:B------:R-:W-:Y:S06]  /*02e0*/  BRA `(.L_x_4931) ;  /* 0x0000000c00007947 */ /* 0x000fec0003800000 */
.L_x_4932:
[----:B------:R-:W2:Y:S02]  /*02f0*/  LDG.E.U16 R4, desc[UR36][R4.64] ;  /* 0x0000002404047981 */ /* 0x000ea4000c1e1500 */
[----:B--2---:R2:W3:Y:S01]  /*0300*/  I2F.S16 R18, R4 ;  /* 0x0000000400127306 */ /* 0x0044e20000101400 */
[----:B------:R-:W-:Y:S05]  /*0310*/  BRA `(.L_x_4931) ;  /* 0x0000000800f47947 */ /* 0x000fea0003800000 */
.L_x_4927:
        /* <DEDUP_REMOVED lines=8> */
.L_x_4935:
[----:B------:R-:W2:Y:S02]  /*03a0*/  LDG.E.U16 R4, desc[UR36][R4.64] ;  /* 0x0000002404047981 */ /* 0x000ea4000c1e1500 */
[----:B--2---:R-:W-:Y:S01]  /*03b0*/  HADD2.F32 R18, -RZ, R4.H0_H0 ;  /* 0x20000004ff127230 */ /* 0x004fe20000004100 */
[----:B------:R-:W-:Y:S06]  /*03c0*/  BRA `(.L_x_4931) ;  /* 0x0000000800c87947 */ /* 0x000fec0003800000 */
.L_x_4934:
        /* <DEDUP_REMOVED lines=8> */
.L_x_4937:
[----:B------:R-:W2:Y:S02]  /*0450*/  LDG.E.U16 R4, desc[UR36][R4.64] ;  /* 0x0000002404047981 */ /* 0x000ea4000c1e1500 */
[----:B--2---:R-:W-:Y:S01]  /*0460*/  HADD2.F32 R18, -RZ, R4.H0_H0 ;  /* 0x20000004ff127230 */ /* 0x004fe20000004100 */
[----:B------:R-:W-:Y:S06]  /*0470*/  BRA `(.L_x_4931) ;  /* 0x00000008009c7947 */ /* 0x000fec0003800000 */
.L_x_4936:
[----:B------:R-:W2:Y:S01]  /*0480*/  LDG.E.64 R4, desc[UR36][R4.64] ;  /* 0x0000002404047981 */ /* 0x000ea2000c1e1b00 */
[----:B------:R-:W-:Y:S01]  /*0490*/  UMOV UR4, 0xf0000000 ;  /* 0xf000000000047882 */ /* 0x000fe20000000000 */
[----:B------:R-:W-:Y:S01]  /*04a0*/  UMOV UR5, 0x380fffff ;  /* 0x380fffff00057882 */ /* 0x000fe20000000000 */
[----:B--2---:R-:W0:Y:S01]  /*04b0*/  F2F.F32.F64 R18, R4 ;  /* 0x0000000400127310 */ /* 0x004e220000301000 */
[----:B------:R-:W-:-:S14]  /*04c0*/  DSETP.GEU.AND P0, PT, |R4|, UR4, PT ;  /* 0x0000000404007e2a */ /* 0x000fdc000bf0e200 */
[----:B0-----:R-:W-:Y:S01]  /*04d0*/  @!P0 FMUL R18, R18, 1.175494350822287508e-38 ;  /* 0x0080000012128820 */ /* 0x001fe20000400000 */
[----:B------:R-:W-:Y:S06]  /*04e0*/  BRA `(.L_x_4931) ;  /* 0x0000000800807947 */ /* 0x000fec0003800000 */
.L_x_4926:
        /* <DEDUP_REMOVED lines=12> */
.L_x_4940:
[----:B------:R-:W2:Y:S01]  /*05b0*/  LDG.E.64 R4, desc[UR36][R4.64] ;  /* 0x0000002404047981 */ /* 0x000ea2000c1e1b00 */
[----:B------:R-:W-:Y:S01]  /*05c0*/  UMOV UR4, 0xf0000000 ;  /* 0xf000000000047882 */ /* 0x000fe20000000000 */
[----:B------:R-:W-:Y:S01]  /*05d0*/  UMOV UR5, 0x380fffff ;  /* 0x380fffff00057882 */ /* 0x000fe20000000000 */
[----:B--2---:R-:W0:Y:S01]  /*05e0*/  F2F.F32.F64 R18, R4 ;  /* 0x0000000400127310 */ /* 0x004e220000301000 */
[----:B------:R-:W-:-:S14]  /*05f0*/  DSETP.GEU.AND P0, PT, |R4|, UR4, PT ;  /* 0x0000000404007e2a */ /* 0x000fdc000bf0e200 */
[----:B0-----:R-:W-:Y:S01]  /*0600*/  @!P0 FMUL R18, R18, 1.175494350822287508e-38 ;  /* 0x0080000012128820 */ /* 0x001fe20000400000 */
[----:B------:R-:W-:Y:S06]  /*0610*/  BRA `(.L_x_4931) ;  /* 0x0000000800347947 */ /* 0x000fec0003800000 */
.L_x_4939:
        /* <DEDUP_REMOVED lines=26> */
.L_x_4942:
        /* <DEDUP_REMOVED lines=14> */
.L_x_4941:
[----:B------:R-:W2:Y:S02]  /*08a0*/  LDG.E.U16 R4, desc[UR36][R4.64] ;  /* 0x0000002404047981 */ /* 0x000ea4000c1e1500 */
[----:B--2---:R-:W-:Y:S01]  /*08b0*/  IMAD.U32 R18, R4, 0x10000, RZ ;  /* 0x0001000004127824 */ /* 0x004fe200078e00ff */
[----:B------:R-:W-:Y:S06]  /*08c0*/  BRA `(.L_x_4931) ;  /* 0x0000000400887947 */ /* 0x000fec0003800000 */
.L_x_4938:
        /* <DEDUP_REMOVED lines=11> */
.L_x_4945:
        /* <DEDUP_REMOVED lines=20> */
.L_x_4947:
[----:B------:R-:W-:Y:S05]  /*0ac0*/  BSYNC B0 ;  /* 0x0000000000007941 */ /* 0x000fea0003800000 */
.L_x_4946:
[----:B------:R-:W-:Y:S01]  /*0ad0*/  IMAD.SHL.U32 R3, R3, 0x100000, RZ ;  /* 0x0010000003037824 */ /* 0x000fe200078e00ff */
[----:B------:R-:W-:-:S04]  /*0ae0*/  LEA R5, R0, 0x3b800000, 0x17 ;  /* 0x3b80000000057811 */ /* 0x000fc800078eb8ff */
[----:B------:R-:W-:Y:S01]  /*0af0*/  LOP3.LUT R18, R5, R3, R18, 0xfe, !PT ;  /* 0x0000000305127212 */ /* 0x000fe200078efe12 */
[----:B------:R-:W-:Y:S06]  /*0b00*/  BRA `(.L_x_4931) ;  /* 0x0000000000f87947 */ /* 0x000fec0003800000 */
.L_x_4944:
        /* <DEDUP_REMOVED lines=20> */
.L_x_4949:
[----:B------:R-:W-:Y:S05]  /*0c50*/  BSYNC B0 ;  /* 0x0000000000007941 */ /* 0x000fea0003800000 */
.L_x_4948:
[----:B------:R-:W-:Y:S01]  /*0c60*/  IMAD.SHL.U32 R3, R3, 0x200000, RZ ;  /* 0x0020000003037824 */ /* 0x000fe200078e00ff */
[----:B------:R-:W-:-:S04]  /*0c70*/  LEA R5, R0, 0x37800000, 0x17 ;  /* 0x3780000000057811 */ /* 0x000fc800078eb8ff */
[----:B------:R-:W-:Y:S01]  /*0c80*/  LOP3.LUT R18, R5, R3, R18, 0xfe, !PT ;  /* 0x0000000305127212 */ /* 0x000fe200078efe12 */
[----:B------:R-:W-:Y:S06]  /*0c90*/  BRA `(.L_x_4931) ;  /* 0x0000000000947947 */ /* 0x000fec0003800000 */
.L_x_4943:
        /* <DEDUP_REMOVED lines=14> */
.L_x_4930:
        /* <DEDUP_REMOVED lines=16> */
.L_x_4952:
[----:B------:R-:W-:Y:S01]  /*0e80*/  IMAD.MOV.U32 R18, RZ, RZ, RZ ;  /* 0x000000ffff127224 */ /* 0x000fe200078e00ff */
[----:B------:R-:W-:Y:S06]  /*0e90*/  BRA `(.L_x_4931) ;  /* 0x0000000000147947 */ /* 0x000fec0003800000 */
.L_x_4951:
[----:B------:R-:W2:Y:S02]  /*0ea0*/  LDG.E.64 R4, desc[UR36][R4.64] ;  /* 0x0000002404047981 */ /* 0x000ea4000c1e1b00 */
[----:B--2---:R0:W1:Y:S01]  /*0eb0*/  I2F.U64 R18, R4 ;  /* 0x0000000400127312 */ /* 0x0040620000301000 */
[----:B------:R-:W-:Y:S05]  /*0ec0*/  BRA `(.L_x_4931) ;  /* 0x0000000000087947 */ /* 0x000fea0003800000 */
.L_x_4950:
[----:B------:R-:W2:Y:S02]  /*0ed0*/  LDG.E R4, desc[UR36][R4.64] ;  /* 0x0000002404047981 */ /* 0x000ea4000c1e1900 */
[----:B--2---:R-:W-:-:S07]  /*0ee0*/  I2FP.F32.U32 R18, R4 ;  /* 0x0000000400127245 */ /* 0x004fce0000201000 */
.L_x_4931:
[----:B------:R-:W-:Y:S05]  /*0ef0*/  BSYNC B6 ;  /* 0x0000000000067941 */ /* 0x000fea0003800000 */
.L_x_4925:
[----:B------:R-:W2:Y:S02]  /*0f00*/  S2R R23, SR_TID.X ;  /* 0x0000000000177919 */ /* 0x000ea40000002100 */
[----:B--2---:R-:W-:-:S07]  /*0f10*/  VIADD R23, R23, 0x80 ;  /* 0x0000008017177836 */ /* 0x004fce0000000000 */
.L_x_4924:
[----:B------:R-:W-:Y:S05]  /*0f20*/  BSYNC B7 ;  /* 0x0000000000077941 */ /* 0x000fea0003800000 */
.L_x_4923:
[----:B------:R-:W-:Y:S01]  /*0f30*/  ISETP.GE.AND P0, PT, R23, R17, PT ;  /* 0x000000111700720c */ /* 0x000fe20003f06270 */
[----:B------:R-:W-:-:S12]  /*0f40*/  BSSY B7, `(.L_x_4953) ;  /* 0x00000e8000077945 */ /* 0x000fd80003800000 */
[----:B------:R-:W-:Y:S05]  /*0f50*/  @P0 BRA `(.L_x_4954) ;  /* 0x0000000c00980947 */ /* 0x000fea0003800000 */
[----:B0---4-:R-:W0:Y:S01]  /*0f60*/  LDC.64 R4, c[0x0][0x238] ;  /* 0x00008e00ff047b82 */ /* 0x011e220000000a00 */
[----:B------:R-:W-:Y:S01]  /*0f70*/  IMAD R0, R2, 0x200, R23 ;  /* 0x0000020002007824 */ /* 0x000fe200078e0217 */
[----:B------:R-:W-:Y:S01]  /*0f80*/  PRMT R6, R24, 0x9910, RZ ;  /* 0x0000991018067816 */ /* 0x000fe200000000ff */
[----:B------:R-:W-:Y:S01]  /*0f90*/  ULDC UR4, c[0x0][0x248] ;  /* 0x0000920000047ab9 */ /* 0x000fe20000000800 */
[----:B------:R-:W-:Y:S01]  /*0fa0*/  BSSY B6, `(.L_x_4955) ;  /* 0x00000e0000067945 */ /* 0x000fe20003800000 */
        /* <DEDUP_REMOVED lines=17> */
.L_x_4959:
[----:B------:R-:W2:Y:S02]  /*10c0*/  LDG.E.U8 R4, desc[UR36][R4.64] ;  /* 0x0000002404047981 */ /* 0x000ea4000c1e1100 */
[----:B--2---:R-:W-:Y:S01]  /*10d0*/  I2FP.F32.U32 R19, R4 ;  /* 0x0000000400137245 */ /* 0x004fe20000201000 */
[----:B------:R-:W-:Y:S06]  /*10e0*/  BRA `(.L_x_4961) ;  /* 0x0000000c002c7947 */ /* 0x000fec0003800000 */
.L_x_4958:
        /* <DEDUP_REMOVED lines=9> */
.L_x_4963:
[----:B------:R-:W2:Y:S02]  /*1180*/  LDG.E R4, desc[UR36][R4.64] ;  /* 0x0000002404047981 */ /* 0x000ea4000c1e1900 */
[----:B--2---:R-:W-:Y:S01]  /*1190*/  I2FP.F32.S32 R19, R4 ;  /* 0x0000000400137245 */ /* 0x004fe20000201400 */
[----:B------:R-:W-:Y:S06]  /*11a0*/  BRA `(.L_x_4961) ;  /* 0x0000000800fc7947 */ /* 0x000fec0003800000 */
.L_x_4962:
[----:B------:R-:W2:Y:S02]  /*11b0*/  LDG.E.U16 R4, desc[UR36][R4.64] ;  /* 0x0000002404047981 */ /* 0x000ea4000c1e1500 */
[----:B--2---:R0:W2:Y:S01]  /*11c0*/  I2F.S16 R19, R4 ;  /* 0x0000000400137306 */ /* 0x0040a20000101400 */
[----:B------:R-:W-:Y:S05]  /*11d0*/  BRA `(.L_x_4961) ;  /* 0x0000000800f07947 */ /* 0x000fea0003800000 */
.L_x_4957:
        /* <DEDUP_REMOVED lines=8> */
.L_x_4965:
[----:B------:R-:W2:Y:S02]  /*1260*/  LDG.E.U16 R4, desc[UR36][R4.64] ;  /* 0x0000002404047981 */ /* 0x000ea4000c1e1500 */
[----:B--2---:R-:W-:Y:S01]  /*1270*/  HADD2.F32 R19, -RZ, R4.H0_H0 ;  /* 0x20000004ff137230 */ /* 0x004fe20000004100 */
[----:B------:R-:W-:Y:S06]  /*1280*/  BRA `(.L_x_4961) ;  /* 0x0000000800c47947 */ /* 0x000fec0003800000 */
.L_x_4964:
        /* <DEDUP_REMOVED lines=8> */
.L_x_4967:
[----:B------:R-:W2:Y:S02]  /*1310*/  LDG.E.U16 R4, desc[UR36][R4.64] ;  /* 0x0000002404047981 */ /* 0x000ea4000c1e1500 */
[----:B--2---:R-:W-:Y:S01]  /*1320*/  HADD2.F32 R19, -RZ, R4.H0_H0 ;  /* 0x20000004ff137230 */ /* 0x004fe20000004100 */
[----:B------:R-:W-:Y:S06]  /*1330*/  BRA `(.L_x_4961) ;  /* 0x0000000800987947 */ /* 0x000fec0003800000 */
.L_x_4966:
[----:B------:R-:W2:Y:S01]  /*1340*/  LDG.E.64 R4, desc[UR36][R4.64] ;  /* 0x0000002404047981 */ /* 0x000ea2000c1e1b00 */
[----:B------:R-:W-:Y:S01]  /*1350*/  UMOV UR4, 0xf0000000 ;  /* 0xf000000000047882 */ /* 0x000fe20000000000 */
[----:B------:R-:W-:Y:S01]  /*1360*/  UMOV UR5, 0x380fffff ;  /* 0x380fffff00057882 */ /* 0x000fe20000000000 */
[----:B--2---:R-:W0:Y:S01]  /*1370*/  F2F.F32.F64 R19, R4 ;  /* 0x0000000400137310 */ /* 0x004e220000301000 */
[----:B------:R-:W-:-:S14]  /*1380*/  DSETP.GEU.AND P0, PT, |R4|, UR4, PT ;  /* 0x0000000404007e2a */ /* 0x000fdc000bf0e200 */
[----:B0-----:R-:W-:Y:S01]  /*1390*/  @!P0 FMUL R19, R19, 1.175494350822287508e-38 ;  /* 0x0080000013138820 */ /* 0x001fe20000400000 */
[----:B------:R-:W-:Y:S06]  /*13a0*/  BRA `(.L_x_4961) ;  /* 0x00000008007c7947 */ /* 0x000fec0003800000 */
.L_x_4956:
        /* <DEDUP_REMOVED lines=12> */
.L_x_4970:
[----:B------:R-:W2:Y:S01]  /*1470*/  LDG.E.64 R4, desc[UR36][R4.64] ;  /* 0x0000002404047981 */ /* 0x000ea2000c1e1b00 */
[----:B------:R-:W-:Y:S01]  /*1480*/  UMOV UR4, 0xf0000000 ;  /* 0xf000000000047882 */ /* 0x000fe20000000000 */
[----:B------:R-:W-:Y:S01]  /*1490*/  UMOV UR5, 0x380fffff ;  /* 0x380fffff00057882 */ /* 0x000fe20000000000 */
[----:B--2---:R-:W0:Y:S01]  /*14a0*/  F2F.F32.F64 R19, R4 ;  /* 0x0000000400137310 */ /* 0x004e220000301000 */
[----:B------:R-:W-:-:S14]  /*14b0*/  DSETP.GEU.AND P0, PT, |R4|, UR4, PT ;  /* 0x0000000404007e2a */ /* 0x000fdc000bf0e200 */
[----:B0-----:R-:W-:Y:S01]  /*14c0*/  @!P0 FMUL R19, R19, 1.175494350822287508e-38 ;  /* 0x0080000013138820 */ /* 0x001fe20000400000 */
[----:B------:R-:W-:Y:S06]  /*14d0*/  BRA `(.L_x_4961) ;  /* 0x0000000800307947 */ /* 0x000fec0003800000 */
.L_x_4969:
        /* <DEDUP_REMOVED lines=26> */
.L_x_4972:
        /* <DEDUP_REMOVED lines=13> */
.L_x_4971:
[----:B------:R-:W2:Y:S02]  /*1750*/  LDG.E.U16 R4, desc[UR36][R4.64] ;  /* 0x0000002404047981 */ /* 0x000ea4000c1e1500 */
[----:B--2---:R-:W-:Y:S01]  /*1760*/  IMAD.U32 R19, R4, 0x10000, RZ ;  /* 0x0001000004137824 */ /* 0x004fe200078e00ff */
[----:B------:R-:W-:Y:S06]  /*1770*/  BRA `(.L_x_4961) ;  /* 0x0000000400887947 */ /* 0x000fec0003800000 */
.L_x_4968:
        /* <DEDUP_REMOVED lines=11> */
.L_x_4975:
        /* <DEDUP_REMOVED lines=20> */
.L_x_4977:
[----:B------:R-:W-:Y:S05]  /*1970*/  BSYNC B0 ;  /* 0x0000000000007941 */ /* 0x000fea0003800000 */
.L_x_4976:
[----:B------:R-:W-:Y:S01]  /*1980*/  IMAD.SHL.U32 R3, R3, 0x100000, RZ ;  /* 0x0010000003037824 */ /* 0x000fe200078e00ff */
[----:B------:R-:W-:-:S04]  /*1990*/  LEA R0, R0, 0x3b800000, 0x17 ;  /* 0x3b80000000007811 */ /* 0x000fc800078eb8ff */
[----:B------:R-:W-:Y:S01]  /*19a0*/  LOP3.LUT R19, R0, R3, R19, 0xfe, !PT ;  /* 0x0000000300137212 */ /* 0x000fe200078efe13 */
[----:B------:R-:W-:Y:S06]  /*19b0*/  BRA `(.L_x_4961) ;  /* 0x0000000000f87947 */ /* 0x000fec0003800000 */
.L_x_4974:
        /* <DEDUP_REMOVED lines=20> */
.L_x_4979:
[----:B------:R-:W-:Y:S05]  /*1b00*/  BSYNC B0 ;  /* 0x0000000000007941 */ /* 0x000fea0003800000 */
.L_x_4978:
[----:B------:R-:W-:Y:S01]  /*1b10*/  IMAD.SHL.U32 R3, R3, 0x200000, RZ ;  /* 0x0020000003037824 */ /* 0x000fe200078e00ff */
[----:B------:R-:W-:-:S04]  /*1b20*/  LEA R0, R0, 0x37800000, 0x17 ;  /* 0x3780000000007811 */ /* 0x000fc800078eb8ff */
[----:B------:R-:W-:Y:S01]  /*1b30*/  LOP3.LUT R19, R0, R3, R19, 0xfe, !PT ;  /* 0x0000000300137212 */ /* 0x000fe200078efe13 */
[----:B------:R-:W-:Y:S06]  /*1b40*/  BRA `(.L_x_4961) ;  /* 0x0000000000947947 */ /* 0x000fec0003800000 */
.L_x_4973:
        /* <DEDUP_REMOVED lines=14> */
.L_x_4960:
        /* <DEDUP_REMOVED lines=16> */
.L_x_4982:
[----:B------:R-:W-:Y:S01]  /*1d30*/  IMAD.MOV.U32 R19, RZ, RZ, RZ ;  /* 0x000000ffff137224 */ /* 0x000fe200078e00ff */
[----:B------:R-:W-:Y:S06]  /*1d40*/  BRA `(.L_x_4961) ;  /* 0x0000000000147947 */ /* 0x000fec0003800000 */
.L_x_4981:
[----:B------:R-:W2:Y:S02]  /*1d50*/  LDG.E.64 R4, desc[UR36][R4.64] ;  /* 0x0000002404047981 */ /* 0x000ea4000c1e1b00 */
[----:B--2---:R0:W2:Y:S01]  /*1d60*/  I2F.U64 R19, R4 ;  /* 0x0000000400137312 */ /* 0x0040a20000301000 */
[----:B------:R-:W-:Y:S05]  /*1d70*/  BRA `(.L_x_4961) ;  /* 0x0000000000087947 */ /* 0x000fea0003800000 */
.L_x_4980:
[----:B------:R-:W2:Y:S02]  /*1d80*/  LDG.E R4, desc[UR36][R4.64] ;  /* 0x0000002404047981 */ /* 0x000ea4000c1e1900 */
[----:B--2---:R-:W-:-:S07]  /*1d90*/  I2FP.F32.U32 R19, R4 ;  /* 0x0000000400137245 */ /* 0x004fce0000201000 */
.L_x_4961:
[----:B------:R-:W-:Y:S05]  /*1da0*/  BSYNC B6 ;  /* 0x0000000000067941 */ /* 0x000fea0003800000 */
.L_x_4955:
[----:B------:R-:W-:-:S07]  /*1db0*/  VIADD R23, R23, 0x80 ;  /* 0x0000008017177836 */ /* 0x000fce0000000000 */
.L_x_4954:
[----:B------:R-:W-:Y:S05]  /*1dc0*/  BSYNC B7 ;  /* 0x0000000000077941 */ /* 0x000fea0003800000 */
.L_x_4953:
[----:B------:R-:W-:Y:S01]  /*1dd0*/  ISETP.GE.AND P0, PT, R23, R17, PT ;  /* 0x000000111700720c */ /* 0x000fe20003f06270 */
[----:B------:R-:W-:Y:S01]  /*1de0*/  BSSY B7, `(.L_x_4983) ;  /* 0x00000ea000077945 */ /* 0x000fe20003800000 */
[----:B------:R-:W-:Y:S02]  /*1df0*/  IMAD.MOV.U32 R16, RZ, RZ, RZ ;  /* 0x000000ffff107224 */ /* 0x000fe400078e00ff */
[----:B------:R-:W-:-:S09]  /*1e00*/  IMAD.MOV.U32 R22, RZ, RZ, RZ ;  /* 0x000000ffff167224 */ /* 0x000fd200078e00ff */
[----:B------:R-:W-:Y:S05]  /*1e10*/  @P0 BRA `(.L_x_4984) ;  /* 0x0000000c00980947 */ /* 0x000fea0003800000 */
[----:B0-2-4-:R-:W0:Y:S01]  /*1e20*/  LDC.64 R4, c[0x0][0x238] ;  /* 0x00008e00ff047b82 */ /* 0x015e220000000a00 */
        /* <DEDUP_REMOVED lines=21> */
.L_x_4989:
[----:B------:R-:W2:Y:S02]  /*1f80*/  LDG.E.U8 R4, desc[UR36][R4.64] ;  /* 0x0000002404047981 */ /* 0x000ea4000c1e1100 */
[----:B--2---:R-:W-:Y:S01]  /*1f90*/  I2FP.F32.U32 R22, R4 ;  /* 0x0000000400167245 */ /* 0x004fe20000201000 */
[----:B------:R-:W-:Y:S06]  /*1fa0*/  BRA `(.L_x_4991) ;  /* 0x0000000c002c7947 */ /* 0x000fec0003800000 */
.L_x_4988:
        /* <DEDUP_REMOVED lines=9> */
.L_x_4993:
[----:B------:R-:W2:Y:S02]  /*2040*/  LDG.E R4, desc[UR36][R4.64] ;  /* 0x0000002404047981 */ /* 0x000ea4000c1e1900 */
[----:B--2---:R-:W-:Y:S01]  /*2050*/  I2FP.F32.S32 R22, R4 ;  /* 0x0000000400167245 */ /* 0x004fe20000201400 */
[----:B------:R-:W-:Y:S06]  /*2060*/  BRA `(.L_x_4991) ;  /* 0x0000000800fc7947 */ /* 0x000fec0003800000 */
.L_x_4992:
[----:B------:R-:W2:Y:S02]  /*2070*/  LDG.E.U16 R4, desc[UR36][R4.64] ;  /* 0x0000002404047981 */ /* 0x000ea4000c1e1500 */
[----:B--2---:R4:W0:Y:S01]  /*2080*/  I2F.S16 R22, R4 ;  /* 0x0000000400167306 */ /* 0x0048220000101400 */
[----:B------:R-:W-:Y:S05]  /*2090*/  BRA `(.L_x_4991) ;  /* 0x0000000800f07947 */ /* 0x000fea0003800000 */
.L_x_4987:
        /* <DEDUP_REMOVED lines=8> */
.L_x_4995:
[----:B------:R-:W2:Y:S02]  /*2120*/  LDG.E.U16 R4, desc[UR36][R4.64] ;  /* 0x0000002404047981 */ /* 0x000ea4000c1e1500 */
[----:B--2---:R-:W-:Y:S01]  /*2130*/  HADD2.F32 R22, -RZ, R4.H0_H0 ;  /* 0x20000004ff167230 */ /* 0x004fe20000004100 */
[----:B------:R-:W-:Y:S06]  /*2140*/  BRA `(.L_x_4991) ;  /* 0x0000000800c47947 */ /* 0x000fec0003800000 */
.L_x_4994:
        /* <DEDUP_REMOVED lines=8> */
.L_x_4997:
[----:B------:R-:W2:Y:S02]  /*21d0*/  LDG.E.U16 R4, desc[UR36][R4.64] ;  /* 0x0000002404047981 */ /* 0x000ea4000c1e1500 */
[----:B--2---:R-:W-:Y:S01]  /*21e0*/  HADD2.F32 R22, -RZ, R4.H0_H0 ;  /* 0x20000004ff167230 */ /* 0x004fe20000004100 */
[----:B------:R-:W-:Y:S06]  /*21f0*/  BRA `(.L_x_4991) ;  /* 0x0000000800987947 */ /* 0x000fec0003800000 */
.L_x_4996:
[----:B------:R-:W2:Y:S01]  /*2200*/  LDG.E.64 R4, desc[UR36][R4.64] ;  /* 0x0000002404047981 */ /* 0x000ea2000c1e1b00 */
[----:B------:R-:W-:Y:S01]  /*2210*/  UMOV UR4, 0xf0000000 ;  /* 0xf000000000047882 */ /* 0x000fe20000000000 */
[----:B------:R-:W-:Y:S01]  /*2220*/  UMOV UR5, 0x380fffff ;  /* 0x380fffff00057882 */ /* 0x000fe20000000000 */
[----:B--2---:R-:W0:Y:S01]  /*2230*/  F2F.F32.F64 R22, R4 ;  /* 0x0000000400167310 */ /* 0x004e220000301000 */
[----:B------:R-:W-:-:S14]  /*2240*/  DSETP.GEU.AND P0, PT, |R4|, UR4, PT ;  /* 0x0000000404007e2a */ /* 0x000fdc000bf0e200 */
[----:B0-----:R-:W-:Y:S01]  /*2250*/  @!P0 FMUL R22, R22, 1.175494350822287508e-38 ;  /* 0x0080000016168820 */ /* 0x001fe20000400000 */
[----:B------:R-:W-:Y:S06]  /*2260*/  BRA `(.L_x_4991) ;  /* 0x00000008007c7947 */ /* 0x000fec0003800000 */
.L_x_4986:
        /* <DEDUP_REMOVED lines=12> */
.L_x_5000:
[----:B------:R-:W2:Y:S01]  /*2330*/  LDG.E.64 R4, desc[UR36][R4.64] ;  /* 0x0000002404047981 */ /* 0x000ea2000c1e1b00 */
[----:B------:R-:W-:Y:S01]  /*2340*/  UMOV UR4, 0xf0000000 ;  /* 0xf000000000047882 */ /* 0x000fe20000000000 */
[----:B------:R-:W-:Y:S01]  /*2350*/  UMOV UR5, 0x380fffff ;  /* 0x380fffff00057882 */ /* 0x000fe20000000000 */
[----:B--2---:R-:W0:Y:S01]  /*2360*/  F2F.F32.F64 R22, R4 ;  /* 0x0000000400167310 */ /* 0x004e220000301000 */
[----:B------:R-:W-:-:S14]  /*2370*/  DSETP.GEU.AND P0, PT, |R4|, UR4, PT ;  /* 0x0000000404007e2a */ /* 0x000fdc000bf0e200 */
[----:B0-----:R-:W-:Y:S01]  /*2380*/  @!P0 FMUL R22, R22, 1.175494350822287508e-38 ;  /* 0x0080000016168820 */ /* 0x001fe20000400000 */
[----:B------:R-:W-:Y:S06]  /*2390*/  BRA `(.L_x_4991) ;  /* 0x0000000800307947 */ /* 0x000fec0003800000 */
.L_x_4999:
        /* <DEDUP_REMOVED lines=26> */
.L_x_5002:
        /* <DEDUP_REMOVED lines=13> */
.L_x_5001:
[----:B------:R-:W2:Y:S02]  /*2610*/  LDG.E.U16 R4, desc[UR36][R4.64] ;  /* 0x0000002404047981 */ /* 0x000ea4000c1e1500 */
[----:B--2---:R-:W-:Y:S01]  /*2620*/  IMAD.U32 R22, R4, 0x10000, RZ ;  /* 0x0001000004167824 */ /* 0x004fe200078e00ff */
[----:B------:R-:W-:Y:S06]  /*2630*/  BRA `(.L_x_4991) ;  /* 0x0000000400887947 */ /* 0x000fec0003800000 */
.L_x_4998:
        /* <DEDUP_REMOVED lines=11> */
.L_x_5005:
        /* <DEDUP_REMOVED lines=20> */
.L_x_5007:
[----:B------:R-:W-:Y:S05]  /*2830*/  BSYNC B0 ;  /* 0x0000000000007941 */ /* 0x000fea0003800000 */
.L_x_5006:
[----:B------:R-:W-:Y:S01]  /*2840*/  IMAD.SHL.U32 R3, R3, 0x100000, RZ ;  /* 0x0010000003037824 */ /* 0x000fe200078e00ff */
[----:B------:R-:W-:-:S04]  /*2850*/  LEA R5, R0, 0x3b800000, 0x17 ;  /* 0x3b80000000057811 */ /* 0x000fc800078eb8ff */
[----:B------:R-:W-:Y:S01]  /*2860*/  LOP3.LUT R22, R5, R3, R22, 0xfe, !PT ;  /* 0x0000000305167212 */ /* 0x000fe200078efe16 */
[----:B------:R-:W-:Y:S06]  /*2870*/  BRA `(.L_x_4991) ;  /* 0x0000000000f87947 */ /* 0x000fec0003800000 */
.L_x_5004:
        /* <DEDUP_REMOVED lines=20> */
.L_x_5009:
[----:B------:R-:W-:Y:S05]  /*29c0*/  BSYNC B0 ;  /* 0x0000000000007941 */ /* 0x000fea0003800000 */
.L_x_5008:
[----:B------:R-:W-:Y:S01]  /*29d0*/  IMAD.SHL.U32 R3, R3, 0x200000, RZ ;  /* 0x0020000003037824 */ /* 0x000fe200078e00ff */
[----:B------:R-:W-:-:S04]  /*29e0*/  LEA R5, R0, 0x37800000, 0x17 ;  /* 0x3780000000057811 */ /* 0x000fc800078eb8ff */
[----:B------:R-:W-:Y:S01]  /*29f0*/  LOP3.LUT R22, R5, R3, R22, 0xfe, !PT ;  /* 0x0000000305167212 */ /* 0x000fe200078efe16 */
[----:B------:R-:W-:Y:S06]  /*2a00*/  BRA `(.L_x_4991) ;  /* 0x0000000000947947 */ /* 0x000fec0003800000 */
.L_x_5003:
        /* <DEDUP_REMOVED lines=14> */
.L_x_4990:
        /* <DEDUP_REMOVED lines=16> */
.L_x_5012:
[----:B------:R-:W-:Y:S01]  /*2bf0*/  IMAD.MOV.U32 R22, RZ, RZ, RZ ;  /* 0x000000ffff167224 */ /* 0x000fe200078e00ff */
[----:B------:R-:W-:Y:S06]  /*2c00*/  BRA `(.L_x_4991) ;  /* 0x0000000000147947 */ /* 0x000fec0003800000 */
.L_x_5011:
[----:B------:R-:W2:Y:S02]  /*2c10*/  LDG.E.64 R4, desc[UR36][R4.64] ;  /* 0x0000002404047981 */ /* 0x000ea4000c1e1b00 */
[----:B--2---:R0:W2:Y:S01]  /*2c20*/  I2F.U64 R22, R4 ;  /* 0x0000000400167312 */ /* 0x0040a20000301000 */
[----:B------:R-:W-:Y:S05]  /*2c30*/  BRA `(.L_x_4991) ;  /* 0x0000000000087947 */ /* 0x000fea0003800000 */
.L_x_5010:
[----:B------:R-:W2:Y:S02]  /*2c40*/  LDG.E R4, desc[UR36][R4.64] ;  /* 0x0000002404047981 */ /* 0x000ea4000c1e1900 */
[----:B--2---:R-:W-:-:S07]  /*2c50*/  I2FP.F32.U32 R22, R4 ;  /* 0x0000000400167245 */ /* 0x004fce0000201000 */
.L_x_4991:
[----:B------:R-:W-:Y:S05]  /*2c60*/  BSYNC B6 ;  /* 0x0000000000067941 */ /* 0x000fea0003800000 */
.L_x_4985:
[----:B------:R-:W-:-:S07]  /*2c70*/  VIADD R23, R23, 0x80 ;  /* 0x0000008017177836 */ /* 0x000fce0000000000 */
.L_x_4984:
[----:B------:R-:W-:Y:S05]  /*2c80*/  BSYNC B7 ;  /* 0x0000000000077941 */ /* 0x000fea0003800000 */
.L_x_4983:
[----:B------:R-:W-:Y:S01]  /*2c90*/  ISETP.GE.AND P0, PT, R23, R17, PT ;  /* 0x000000111700720c */ /* 0x000fe20003f06270 */
[----:B------:R-:W-:-:S12]  /*2ca0*/  BSSY B6, `(.L_x_5013) ;  /* 0x00000e1000067945 */ /* 0x000fd80003800000 */
[----:B------:R-:W-:Y:S05]  /*2cb0*/  @P0 BRA `(.L_x_5014) ;  /* 0x0000000c007c0947 */ /* 0x000fea0003800000 */
[----:B0-2-4-:R-:W0:Y:S01]  /*2cc0*/  LDC.64 R4, c[0x0][0x238] ;  /* 0x00008e00ff047b82 */ /* 0x015e220000000a00 */
        /* <DEDUP_REMOVED lines=19> */
.L_x_5018:
[----:B------:R-:W2:Y:S02]  /*2e00*/  LDG.E.U8 R4, desc[UR36][R4.64] ;  /* 0x0000002404047981 */ /* 0x000ea4000c1e1100 */
[----:B--2---:R-:W-:Y:S01]  /*2e10*/  I2FP.F32.U32 R16, R4 ;  /* 0x0000000400107245 */ /* 0x004fe20000201000 */
[----:B------:R-:W-:Y:S06]  /*2e20*/  BRA `(.L_x_5014) ;  /* 0x0000000c00207947 */ /* 0x000fec0003800000 */
.L_x_5017:
        /* <DEDUP_REMOVED lines=9> */
.L_x_5021:
[----:B------:R-:W2:Y:S02]  /*2ec0*/  LDG.E R4, desc[UR36][R4.64] ;  /* 0x0000002404047981 */ /* 0x000ea4000c1e1900 */
[----:B--2---:R-:W-:Y:S01]  /*2ed0*/  I2FP.F32.S32 R16, R4 ;  /* 0x0000000400107245 */ /* 0x004fe20000201400 */
[----:B------:R-:W-:Y:S06]  /*2ee0*/  BRA `(.L_x_5014) ;  /* 0x0000000800f07947 */ /* 0x000fec0003800000 */
.L_x_5020:
[----:B------:R-:W2:Y:S02]  /*2ef0*/  LDG.E.U16 R4, desc[UR36][R4.64] ;  /* 0x0000002404047981 */ /* 0x000ea4000c1e1500 */
[----:B--2---:R0:W2:Y:S01]  /*2f00*/  I2F.S16 R16, R4 ;  /* 0x0000000400107306 */ /* 0x0040a20000101400 */
[----:B------:R-:W-:Y:S05]  /*2f10*/  BRA `(.L_x_5014) ;  /* 0x0000000800e47947 */ /* 0x000fea0003800000 */
.L_x_5016:
        /* <DEDUP_REMOVED lines=8> */
.L_x_5023:
[----:B------:R-:W2:Y:S02]  /*2fa0*/  LDG.E.U16 R4, desc[UR36][R4.64] ;  /* 0x0000002404047981 */ /* 0x000ea4000c1e1500 */
[----:B--2---:R-:W-:Y:S01]  /*2fb0*/  HADD2.F32 R16, -RZ, R4.H0_H0 ;  /* 0x20000004ff107230 */ /* 0x004fe20000004100 */
[----:B------:R-:W-:Y:S06]  /*2fc0*/  BRA `(.L_x_5014) ;  /* 0x0000000800b87947 */ /* 0x000fec0003800000 */
.L_x_5022:
        /* <DEDUP_REMOVED lines=8> */
.L_x_5025:
[----:B------:R-:W2:Y:S02]  /*3050*/  LDG.E.U16 R4, desc[UR36][R4.64] ;  /* 0x0000002404047981 */ /* 0x000ea4000c1e1500 */
[----:B--2---:R-:W-:Y:S01]  /*3060*/  HADD2.F32 R16, -RZ, R4.H0_H0 ;  /* 0x20000004ff107230 */ /* 0x004fe20000004100 */
[----:B------:R-:W-:Y:S06]  /*3070*/  BRA `(.L_x_5014) ;  /* 0x00000008008c7947 */ /* 0x000fec0003800000 */
.L_x_5024:
[----:B------:R-:W2:Y:S01]  /*3080*/  LDG.E.64 R4, desc[UR36][R4.64] ;  /* 0x0000002404047981 */ /* 0x000ea2000c1e1b00 */
[----:B------:R-:W-:Y:S01]  /*3090*/  UMOV UR4, 0xf0000000 ;  /* 0xf000000000047882 */ /* 0x000fe20000000000 */
[----:B------:R-:W-:Y:S01]  /*30a0*/  UMOV UR5, 0x380fffff ;  /* 0x380fffff00057882 */ /* 0x000fe20000000000 */
[----:B--2---:R-:W0:Y:S01]  /*30b0*/  F2F.F32.F64 R16, R4 ;  /* 0x0000000400107310 */ /* 0x004e220000301000 */
[----:B------:R-:W-:-:S14]  /*30c0*/  DSETP.GEU.AND P0, PT, |R4|, UR4, PT ;  /* 0x0000000404007e2a */ /* 0x000fdc000bf0e200 */
[----:B0-----:R-:W-:Y:S01]  /*30d0*/  @!P0 FMUL R16, R16, 1.175494350822287508e-38 ;  /* 0x0080000010108820 */ /* 0x001fe20000400000 */
[----:B------:R-:W-:Y:S06]  /*30e0*/  BRA `(.L_x_5014) ;  /* 0x0000000800707947 */ /* 0x000fec0003800000 */
.L_x_5015:
        /* <DEDUP_REMOVED lines=12> */
.L_x_5028:
[----:B------:R-:W2:Y:S01]  /*31b0*/  LDG.E.64 R4, desc[UR36][R4.64] ;  /* 0x0000002404047981 */ /* 0x000ea2000c1e1b00 */
[----:B------:R-:W-:Y:S01]  /*31c0*/  UMOV UR4, 0xf0000000 ;  /* 0xf000000000047882 */ /* 0x000fe20000000000 */
[----:B------:R-:W-:Y:S01]  /*31d0*/  UMOV UR5, 0x380fffff ;  /* 0x380fffff00057882 */ /* 0x000fe20000000000 */
[----:B--2---:R-:W0:Y:S01]  /*31e0*/  F2F.F32.F64 R16, R4 ;  /* 0x0000000400107310 */ /* 0x004e220000301000 */
[----:B------:R-:W-:-:S14]  /*31f0*/  DSETP.GEU.AND P0, PT, |R4|, UR4, PT ;  /* 0x0000000404007e2a */ /* 0x000fdc000bf0e200 */
[----:B0-----:R-:W-:Y:S01]  /*3200*/  @!P0 FMUL R16, R16, 1.175494350822287508e-38 ;  /* 0x0080000010108820 */ /* 0x001fe20000400000 */
[----:B------:R-:W-:Y:S06]  /*3210*/  BRA `(.L_x_5014) ;  /* 0x0000000800247947 */ /* 0x000fec0003800000 */
.L_x_5027:
        /* <DEDUP_REMOVED lines=26> */
.L_x_5030:
        /* <DEDUP_REMOVED lines=13> */
.L_x_5029:
[----:B------:R-:W2:Y:S02]  /*3490*/  LDG.E.U16 R4, desc[UR36][R4.64] ;  /* 0x0000002404047981 */ /* 0x000ea4000c1e1500 */
[----:B--2---:R-:W-:Y:S01]  /*34a0*/  IMAD.U32 R16, R4, 0x10000, RZ ;  /* 0x0001000004107824 */ /* 0x004fe200078e00ff */
[----:B------:R-:W-:Y:S06]  /*34b0*/  BRA `(.L_x_5014) ;  /* 0x00000004007c7947 */ /* 0x000fec0003800000 */
.L_x_5026:
        /* <DEDUP_REMOVED lines=11> */
.L_x_5033:
        /* <DEDUP_REMOVED lines=19> */
.L_x_5035:
[----:B------:R-:W-:Y:S05]  /*36a0*/  BSYNC B0 ;  /* 0x0000000000007941 */ /* 0x000fea0003800000 */
.L_x_5034:
[----:B------:R-:W-:Y:S01]  /*36b0*/  IMAD.SHL.U32 R3, R3, 0x100000, RZ ;  /* 0x0010000003037824 */ /* 0x000fe200078e00ff */
[----:B------:R-:W-:-:S04]  /*36c0*/  LEA R5, R0, 0x3b800000, 0x17 ;  /* 0x3b80000000057811 */ /* 0x000fc800078eb8ff */
[----:B------:R-:W-:Y:S01]  /*36d0*/  LOP3.LUT R16, R5, R3, R16, 0xfe, !PT ;  /* 0x0000000305107212 */ /* 0x000fe200078efe10 */
[----:B------:R-:W-:Y:S06]  /*36e0*/  BRA `(.L_x_5014) ;  /* 0x0000000000f07947 */ /* 0x000fec0003800000 */
.L_x_5032:
        /* <DEDUP_REMOVED lines=19> */
.L_x_5037:
[----:B------:R-:W-:Y:S05]  /*3820*/  BSYNC B0 ;  /* 0x0000000000007941 */ /* 0x000fea0003800000 */
.L_x_5036:
[----:B------:R-:W-:Y:S01]  /*3830*/  IMAD.SHL.U32 R3, R3, 0x200000, RZ ;  /* 0x0020000003037824 */ /* 0x000fe200078e00ff */
[----:B------:R-:W-:-:S04]  /*3840*/  LEA R5, R0, 0x37800000, 0x17 ;  /* 0x3780000000057811 */ /* 0x000fc800078eb8ff */
[----:B------:R-:W-:Y:S01]  /*3850*/  LOP3.LUT R16, R5, R3, R16, 0xfe, !PT ;  /* 0x0000000305107212 */ /* 0x000fe200078efe10 */
[----:B------:R-:W-:Y:S06]  /*3860*/  BRA `(.L_x_5014) ;  /* 0x0000000000907947 */ /* 0x000fec0003800000 */
.L_x_5031:
        /* <DEDUP_REMOVED lines=14> */
.L_x_5019:
        /* <DEDUP_REMOVED lines=16> */
.L_x_5040:
[----:B------:R-:W-:Y:S05]  /*3a50*/  BRA `(.L_x_5014) ;  /* 0x0000000000147947 */ /* 0x000fea0003800000 */
.L_x_5039:
[----:B------:R-:W2:Y:S02]  /*3a60*/  LDG.E.64 R4, desc[UR36][R4.64] ;  /* 0x0000002404047981 */ /* 0x000ea4000c1e1b00 */
[----:B--2---:R0:W2:Y:S01]  /*3a70*/  I2F.U64 R16, R4 ;  /* 0x0000000400107312 */ /* 0x0040a20000301000 */
[----:B------:R-:W-:Y:S05]  /*3a80*/  BRA `(.L_x_5014) ;  /* 0x0000000000087947 */ /* 0x000fea0003800000 */
.L_x_5038:
[----:B------:R-:W2:Y:S02]  /*3a90*/  LDG.E R4, desc[UR36][R4.64] ;  /* 0x0000002404047981 */ /* 0x000ea4000c1e1900 */
[----:B--2---:R-:W-:-:S07]  /*3aa0*/  I2FP.F32.U32 R16, R4 ;  /* 0x0000000400107245 */ /* 0x004fce0000201000 */
.L_x_5014:
[----:B------:R-:W-:Y:S05]  /*3ab0*/  BSYNC B6 ;  /* 0x0000000000067941 */ /* 0x000fea0003800000 */
.L_x_5013:
[----:B------:R-:W0:Y:S01]  /*3ac0*/  S2R R25, SR_TID.X ;  /* 0x0000000000197919 */ /* 0x000e220000002100 */
[----:B------:R-:W-:Y:S01]  /*3ad0*/  BSSY B6, `(.L_x_5041) ;  /* 0x0000128000067945 */ /* 0x000fe20003800000 */
[C---:B0-----:R-:W-:Y:S01]  /*3ae0*/  VIADD R6, R25.reuse, 0x180 ;  /* 0x0000018019067836 */ /* 0x041fe20000000000 */
[CC--:B------:R-:W-:Y:S01]  /*3af0*/  ISETP.GE.AND P0, PT, R25.reuse, R17.reuse, PT ;  /* 0x000000111900720c */ /* 0x0c0fe20003f06270 */
[C---:B------:R-:W-:Y:S02]  /*3b00*/  VIADD R0, R25.reuse, 0x100 ;  /* 0x0000010019007836 */ /* 0x040fe40000000000 */
[----:B------:R-:W-:Y:S01]  /*3b10*/  VIADD R26, R25, 0x80 ;  /* 0x00000080191a7836 */ /* 0x000fe20000000000 */
[-C--:B------:R-:W-:Y:S02]  /*3b20*/  ISETP.GE.AND P2, PT, R6, R17.reuse, PT ;  /* 0x000000110600720c */ /* 0x080fe40003f46270 */
[-C--:B------:R-:W-:Y:S02]  /*3b30*/  ISETP.GE.AND P3, PT, R0, R17.reuse, PT ;  /* 0x000000110000720c */ /* 0x080fe40003f66270 */
[----:B------:R-:W-:-:S05]  /*3b40*/  ISETP.GE.AND P1, PT, R26, R17, PT ;  /* 0x000000111a00720c */ /* 0x000fca0003f26270 */
[----:B------:R-:W0:Y:S01]  /*3b50*/  @!P0 LDC R12, c[0x0][0x218] ;  /* 0x00008600ff0c8b82 */ /* 0x000e220000000800 */
[----:B-1-3-5:R-:W-:-:S03]  /*3b60*/  @!P0 FADD.FTZ R7, R18, 3 ;  /* 0x4040000012078421 */ /* 0x02afc60000010000 */
[----:B--2---:R-:W-:Y:S02]  /*3b70*/  @!P2 FADD.FTZ R16, R16, 3 ;  /* 0x404000001010a421 */ /* 0x004fe40000010000 */
[----:B------:R-:W-:Y:S02]  /*3b80*/  @!P3 FADD.FTZ R8, R22, 3 ;  /* 0x404000001608b421 */ /* 0x000fe40000010000 */
[----:B------:R-:W1:Y:S01]  /*3b90*/  @!P2 LDC R11, c[0x0][0x218] ;  /* 0x00008600ff0bab82 */ /* 0x000e620000000800 */
[----:B------:R-:W-:-:S07]  /*3ba0*/  @!P1 FADD.FTZ R19, R19, 3 ;  /* 0x4040000013139421 */ /* 0x000fce0000010000 */
[----:B------:R-:W2:Y:S08]  /*3bb0*/  @!P3 LDC R9, c[0x0][0x218] ;  /* 0x00008600ff09bb82 */ /* 0x000eb00000000800 */
[----:B------:R-:W3:Y:S08]  /*3bc0*/  @!P1 LDC R14, c[0x0][0x218] ;  /* 0x00008600ff0e9b82 */ /* 0x000ef00000000800 */
[----:B------:R-:W4:Y:S01]  /*3bd0*/  @!P3 LDC R6, c[0x0][0x224] ;  /* 0x00008900ff06bb82 */ /* 0x000f220000000800 */
[----:B-1----:R-:W-:-:S04]  /*3be0*/  @!P2 FSETP.GEU.FTZ.AND P5, PT, R16, R11, PT ;  /* 0x0000000b1000a20b */ /* 0x002fc80003fbe000 */
[----:B------:R-:W-:Y:S02]  /*3bf0*/  @!P2 FSEL R10, R16, R11, P5 ;  /* 0x0000000b100aa208 */ /* 0x000fe40002800000 */
[CC--:B0-----:R-:W-:Y:S01]  /*3c00*/  @!P0 FSETP.GEU.FTZ.AND P5, PT, R7.reuse, R12.reuse, PT ;  /* 0x0000000c0700820b */ /* 0x0c1fe20003fbe000 */
[----:B------:R-:W0:Y:S01]  /*3c10*/  @!P2 LDC R5, c[0x0][0x224] ;  /* 0x00008900ff05ab82 */ /* 0x000e220000000800 */
[CC--:B--2---:R-:W-:Y:S02]  /*3c20*/  @!P3 FSETP.GEU.FTZ.AND P4, PT, R8.reuse, R9.reuse, PT ;  /* 0x000000090800b20b */ /* 0x0c4fe40003f9e000 */
[----:B------:R-:W-:Y:S02]  /*3c30*/  @!P0 FSEL R7, R7, R12, P5 ;  /* 0x0000000c07078208 */ /* 0x000fe40002800000 */
[----:B------:R-:W-:-:S03]  /*3c40*/  @!P3 FSEL R9, R8, R9, P4 ;  /* 0x000000090809b208 */ /* 0x000fc60002000000 */
[----:B------:R-:W1:Y:S01]  /*3c50*/  @!P1 LDC R3, c[0x0][0x224] ;  /* 0x00008900ff039b82 */ /* 0x000e620000000800 */
[----:B---3--:R-:W-:-:S04]  /*3c60*/  @!P1 FSETP.GEU.FTZ.AND P6, PT, R19, R14, PT ;  /* 0x0000000e1300920b */ /* 0x008fc80003fde000 */
[----:B------:R-:W-:-:S03]  /*3c70*/  @!P1 FSEL R8, R19, R14, P6 ;  /* 0x0000000e13089208 */ /* 0x000fc60003000000 */
[----:B------:R-:W2:Y:S01]  /*3c80*/  @!P0 LDC R0, c[0x0][0x224] ;  /* 0x00008900ff008b82 */ /* 0x000ea20000000800 */
[----:B----4-:R-:W-:-:S04]  /*3c90*/  @!P3 FSETP.GT.FTZ.AND P4, PT, R9, R6, PT ;  /* 0x000000060900b20b */ /* 0x010fc80003f94000 */
[----:B------:R-:W-:-:S03]  /*3ca0*/  @!P3 FSEL R6, R9, R6, !P4 ;  /* 0x000000060906b208 */ /* 0x000fc60006000000 */
[----:B------:R-:W3:Y:S01]  /*3cb0*/  LDC.U8 R16, c[0x0][0x24c] ;  /* 0x00009300ff107b82 */ /* 0x000ee20000000000 */
[----:B0-----:R-:W-:Y:S01]  /*3cc0*/  @!P2 FSETP.GT.FTZ.AND P6, PT, R10, R5, PT ;  /* 0x000000050a00a20b */ /* 0x001fe20003fd4000 */
[----:B------:R-:W-:-:S03]  /*3cd0*/  @!P3 FMUL.FTZ R22, R6, 0.16666667163372039795 ;  /* 0x3e2aaaab0616b820 */ /* 0x000fc60000410000 */
[----:B------:R-:W-:Y:S02]  /*3ce0*/  @!P2 FSEL R5, R10, R5, !P6 ;  /* 0x000000050a05a208 */ /* 0x000fe40007000000 */
[----:B-1----:R-:W-:-:S03]  /*3cf0*/  @!P1 FSETP.GT.FTZ.AND P5, PT, R8, R3, PT ;  /* 0x000000030800920b */ /* 0x002fc60003fb4000 */
[----:B------:R-:W-:Y:S01]  /*3d00*/  @!P2 FMUL.FTZ R24, R5, 0.16666667163372039795 ;  /* 0x3e2aaaab0518a820 */ /* 0x000fe20000410000 */
[----:B------:R-:W-:Y:S02]  /*3d10*/  @!P1 FSEL R3, R8, R3, !P5 ;  /* 0x0000000308039208 */ /* 0x000fe40006800000 */
[----:B--2---:R-:W-:-:S03]  /*3d20*/  @!P0 FSETP.GT.FTZ.AND P4, PT, R7, R0, PT ;  /* 0x000000000700820b */ /* 0x004fc60003f94000 */
[----:B------:R-:W-:Y:S01]  /*3d30*/  @!P1 FMUL.FTZ R18, R3, 0.16666667163372039795 ;  /* 0x3e2aaaab03129820 */ /* 0x000fe20000410000 */
[----:B------:R-:W-:-:S05]  /*3d40*/  @!P0 FSEL R0, R7, R0, !P4 ;  /* 0x0000000007008208 */ /* 0x000fca0006000000 */
[----:B------:R-:W-:Y:S01]  /*3d50*/  @!P0 FMUL.FTZ R4, R0, 0.16666667163372039795 ;  /* 0x3e2aaaab00048820 */ /* 0x000fe20000410000 */
[----:B---3--:R-:W-:Y:S06]  /*3d60*/  @P0 BRA `(.L_x_5042) ;  /* 0x0000000c00f80947 */ /* 0x008fec0003800000 */
        /* <DEDUP_REMOVED lines=17> */
[----:B------:R-:W0:Y:S01]  /*3e80*/  F2I.FTZ.TRUNC.NTZ R3, R4 ;  /* 0x0000000400037305 */ /* 0x000e22000021f100 */
[----:B------:R-:W-:Y:S01]  /*3e90*/  IMAD.MOV.U32 R25, RZ, RZ, R26 ;  /* 0x000000ffff197224 */ /* 0x000fe200078e001a */
[----:B0-----:R0:W-:Y:S01]  /*3ea0*/  STG.E.U8 desc[UR36][R8.64], R3 ;  /* 0x0000000308007986 */ /* 0x0011e2000c101124 */
[----:B------:R-:W-:Y:S05]  /*3eb0*/  BRA `(.L_x_5042) ;  /* 0x0000000c00a47947 */ /* 0x000fea0003800000 */
.L_x_5046:
[----:B------:R-:W0:Y:S01]  /*3ec0*/  F2I.S64.TRUNC R4, R4 ;  /* 0x0000000400047311 */ /* 0x000e22000020d900 */
[----:B------:R-:W-:Y:S02]  /*3ed0*/  IMAD.MOV.U32 R25, RZ, RZ, R26 ;  /* 0x000000ffff197224 */ /* 0x000fe400078e001a */
[----:B0-----:R-:W-:-:S05]  /*3ee0*/  IMAD.MOV.U32 R3, RZ, RZ, R4 ;  /* 0x000000ffff037224 */ /* 0x001fca00078e0004 */
[----:B------:R0:W-:Y:S01]  /*3ef0*/  STG.E.U8 desc[UR36][R8.64], R3 ;  /* 0x0000000308007986 */ /* 0x0001e2000c101124 */
[----:B------:R-:W-:Y:S05]  /*3f00*/  BRA `(.L_x_5042) ;  /* 0x0000000c00907947 */ /* 0x000fea0003800000 */
.L_x_5045:
[----:B------:R-:W-:-:S13]  /*3f10*/  ISETP.NE.AND P0, PT, R0, 0x2, PT ;  /* 0x000000020000780c */ /* 0x000fda0003f05270 */
[----:B------:R-:W-:Y:S05]  /*3f20*/  @!P0 BRA `(.L_x_5048) ;  /* 0x0000000000308947 */ /* 0x000fea0003800000 */
[----:B------:R-:W-:-:S13]  /*3f30*/  ISETP.NE.AND P0, PT, R0, 0x3, PT ;  /* 0x000000030000780c */ /* 0x000fda0003f05270 */
[----:B------:R-:W-:Y:S05]  /*3f40*/  @!P0 BRA `(.L_x_5049) ;  /* 0x0000000000188947 */ /* 0x000fea0003800000 */
[----:B------:R-:W-:-:S13]  /*3f50*/  ISETP.NE.AND P0, PT, R0, 0x4, PT ;  /* 0x000000040000780c */ /* 0x000fda0003f05270 */
[----:B------:R-:W-:Y:S05]  /*3f60*/  @P0 BRA `(.L_x_5047) ;  /* 0x0000000c00140947 */ /* 0x000fea0003800000 */
[----:B------:R-:W0:Y:S01]  /*3f70*/  F2I.S64.TRUNC R4, R4 ;  /* 0x0000000400047311 */ /* 0x000e22000020d900 */
[----:B------:R-:W-:Y:S01]  /*3f80*/  IMAD.MOV.U32 R25, RZ, RZ, R26 ;  /* 0x000000ffff197224 */ /* 0x000fe200078e001a */
[----:B0-----:R0:W-:Y:S01]  /*3f90*/  STG.E.64 desc[UR36][R8.64], R4 ;  /* 0x0000000408007986 */ /* 0x0011e2000c101b24 */
[----:B------:R-:W-:Y:S05]  /*3fa0*/  BRA `(.L_x_5042) ;  /* 0x0000000c00687947 */ /* 0x000fea0003800000 */
.L_x_5049:
[----:B------:R-:W0:Y:S01]  /*3fb0*/  F2I.FTZ.TRUNC.NTZ R3, R4 ;  /* 0x0000000400037305 */ /* 0x000e22000021f100 */
[----:B------:R-:W-:Y:S01]  /*3fc0*/  IMAD.MOV.U32 R25, RZ, RZ, R26 ;  /* 0x000000ffff197224 */ /* 0x000fe200078e001a */
[----:B0-----:R0:W-:Y:S01]  /*3fd0*/  STG.E desc[UR36][R8.64], R3 ;  /* 0x0000000308007986 */ /* 0x0011e2000c101924 */
[----:B------:R-:W-:Y:S05]  /*3fe0*/  BRA `(.L_x_5042) ;  /* 0x0000000c00587947 */ /* 0x000fea0003800000 */
.L_x_5048:
[----:B------:R-:W0:Y:S01]  /*3ff0*/  F2I.FTZ.TRUNC.NTZ R3, R4 ;  /* 0x0000000400037305 */ /* 0x000e22000021f100 */
[----:B------:R-:W-:Y:S01]  /*4000*/  IMAD.MOV.U32 R25, RZ, RZ, R26 ;  /* 0x000000ffff197224 */ /* 0x000fe200078e001a */
[----:B0-----:R0:W-:Y:S01]  /*4010*/  STG.E.U16 desc[UR36][R8.64], R3 ;  /* 0x0000000308007986 */ /* 0x0011e2000c101524 */
[----:B------:R-:W-:Y:S05]  /*4020*/  BRA `(.L_x_5042) ;  /* 0x0000000c00487947 */ /* 0x000fea0003800000 */
.L_x_5044:
[----:B------:R-:W-:-:S13]  /*4030*/  ISETP.GT.AND P0, PT, R0, 0x6, PT ;  /* 0x000000060000780c */ /* 0x000fda0003f04270 */
[----:B------:R-:W-:Y:S05]  /*4040*/  @P0 BRA `(.L_x_5050) ;  /* 0x00000000002c0947 */ /* 0x000fea0003800000 */
[----:B------:R-:W-:-:S13]  /*4050*/  ISETP.NE.AND P0, PT, R0, 0x5, PT ;  /* 0x000000050000780c */ /* 0x000fda0003f05270 */
[----:B------:R-:W-:Y:S05]  /*4060*/  @!P0 BRA `(.L_x_5051) ;  /* 0x0000000000148947 */ /* 0x000fea0003800000 */
[----:B------:R-:W-:-:S13]  /*4070*/  ISETP.NE.AND P0, PT, R0, 0x6, PT ;  /* 0x000000060000780c */ /* 0x000fda0003f05270 */
[----:B------:R-:W-:Y:S05]  /*4080*/  @P0 BRA `(.L_x_5047) ;  /* 0x0000000800cc0947 */ /* 0x000fea0003800000 */
[----:B------:R0:W-:Y:S01]  /*4090*/  STG.E desc[UR36][R8.64], R4 ;  /* 0x0000000408007986 */ /* 0x0001e2000c101924 */
[----:B------:R-:W-:Y:S01]  /*40a0*/  IMAD.MOV.U32 R25, RZ, RZ, R26 ;  /* 0x000000ffff197224 */ /* 0x000fe200078e001a */
[----:B------:R-:W-:Y:S06]  /*40b0*/  BRA `(.L_x_5042) ;  /* 0x0000000c00247947 */ /* 0x000fec0003800000 */
.L_x_5051:
[----:B------:R-:W-:Y:S01]  /*40c0*/  F2FP.F16.F32.PACK_AB R4, RZ, R4 ;  /* 0x00000004ff04723e */ /* 0x000fe200000000ff */
[----:B------:R-:W-:-:S04]  /*40d0*/  IMAD.MOV.U32 R25, RZ, RZ, R26 ;  /* 0x000000ffff197224 */ /* 0x000fc800078e001a */
[----:B------:R0:W-:Y:S01]  /*40e0*/  STG.E.U16 desc[UR36][R8.64], R4 ;  /* 0x0000000408007986 */ /* 0x0001e2000c101524 */
[----:B------:R-:W-:Y:S05]  /*40f0*/  BRA `(.L_x_5042) ;  /* 0x0000000c00147947 */ /* 0x000fea0003800000 */
.L_x_5050:
[----:B------:R-:W-:-:S13]  /*4100*/  ISETP.NE.AND P0, PT, R0, 0x7, PT ;  /* 0x000000070000780c */ /* 0x000fda0003f05270 */
[----:B------:R-:W-:Y:S05]  /*4110*/  @!P0 BRA `(.L_x_5052) ;  /* 0x0000000000348947 */ /* 0x000fea0003800000 */
[----:B------:R-:W-:-:S13]  /*4120*/  ISETP.NE.AND P0, PT, R0, 0x8, PT ;  /* 0x000000080000780c */ /* 0x000fda0003f05270 */
[----:B------:R-:W-:Y:S05]  /*4130*/  @!P0 BRA `(.L_x_5053) ;  /* 0x0000000000188947 */ /* 0x000fea0003800000 */
[----:B------:R-:W-:-:S13]  /*4140*/  ISETP.NE.AND P0, PT, R0, 0x9, PT ;  /* 0x000000090000780c */ /* 0x000fda0003f05270 */
[----:B------:R-:W-:Y:S05]  /*4150*/  @P0 BRA `(.L_x_5047) ;  /* 0x0000000800980947 */ /* 0x000fea0003800000 */
[----:B------:R-:W-:Y:S02]  /*4160*/  IMAD.MOV.U32 R5, RZ, RZ, RZ ;  /* 0x000000ffff057224 */ /* 0x000fe400078e00ff */
[----:B------:R-:W-:-:S03]  /*4170*/  IMAD.MOV.U32 R25, RZ, RZ, R26 ;  /* 0x000000ffff197224 */ /* 0x000fc600078e001a */
[----:B------:R0:W-:Y:S01]  /*4180*/  STG.E.64 desc[UR36][R8.64], R4 ;  /* 0x0000000408007986 */ /* 0x0001e2000c101b24 */
[----:B------:R-:W-:Y:S05]  /*4190*/  BRA `(.L_x_5042) ;  /* 0x0000000800ec7947 */ /* 0x000fea0003800000 */
.L_x_5053:
[----:B------:R-:W-:Y:S01]  /*41a0*/  F2FP.F16.F32.PACK_AB R3, RZ, R4 ;  /* 0x00000004ff03723e */ /* 0x000fe200000000ff */
[----:B------:R-:W-:-:S03]  /*41b0*/  IMAD.MOV.U32 R25, RZ, RZ, R26 ;  /* 0x000000ffff197224 */ /* 0x000fc600078e001a */
[----:B------:R-:W-:-:S05]  /*41c0*/  PRMT R3, R3, 0x5410, RZ ;  /* 0x0000541003037816 */ /* 0x000fca00000000ff */
[----:B------:R0:W-:Y:S01]  /*41d0*/  STG.E desc[UR36][R8.64], R3 ;  /* 0x0000000308007986 */ /* 0x0001e2000c101924 */
[----:B------:R-:W-:Y:S05]  /*41e0*/  BRA `(.L_x_5042) ;  /* 0x0000000800d87947 */ /* 0x000fea0003800000 */
.L_x_5052:
[----:B------:R-:W-:Y:S01]  /*41f0*/  FMUL.FTZ R4, R4, 1 ;  /* 0x3f80000004047820 */ /* 0x000fe20000410000 */
[----:B------:R-:W-:-:S05]  /*4200*/  IMAD.MOV.U32 R25, RZ, RZ, R26 ;  /* 0x000000ffff197224 */ /* 0x000fca00078e001a */
[----:B------:R-:W0:Y:S02]  /*4210*/  F2F.F64.F32 R4, R4 ;  /* 0x0000000400047310 */ /* 0x000e240000201800 */
[----:B0-----:R0:W-:Y:S01]  /*4220*/  STG.E.64 desc[UR36][R8.64], R4 ;  /* 0x0000000408007986 */ /* 0x0011e2000c101b24 */
[----:B------:R-:W-:Y:S05]  /*4230*/  BRA `(.L_x_5042) ;  /* 0x0000000800c47947 */ /* 0x000fea0003800000 */
.L_x_5043:
        /* <DEDUP_REMOVED lines=8> */
[----:B------:R-:W-:Y:S01]  /*42c0*/  FSETP.NEU.FTZ.AND P0, PT, R4, RZ, PT ;  /* 0x000000ff0400720b */ /* 0x000fe20003f1d000 */
[----:B------:R-:W-:-:S03]  /*42d0*/  IMAD.MOV.U32 R25, RZ, RZ, R26 ;  /* 0x000000ffff197224 */ /* 0x000fc600078e001a */
[----:B------:R-:W-:-:S05]  /*42e0*/  SEL R3, RZ, 0x1, !P0 ;  /* 0x00000001ff037807 */ /* 0x000fca0004000000 */
[----:B------:R0:W-:Y:S01]  /*42f0*/  STG.E.U8 desc[UR36][R8.64], R3 ;  /* 0x0000000308007986 */ /* 0x0001e2000c101124 */
[----:B------:R-:W-:Y:S05]  /*4300*/  BRA `(.L_x_5042) ;  /* 0x0000000800907947 */ /* 0x000fea0003800000 */
.L_x_5056:
[----:B------:R-:W-:Y:S01]  /*4310*/  FMUL.FTZ R4, R4, 1 ;  /* 0x3f80000004047820 */ /* 0x000fe20000410000 */
[----:B------:R-:W-:Y:S01]  /*4320*/  CS2R R6, SRZ ;  /* 0x0000000000067805 */ /* 0x000fe2000001ff00 */
[----:B------:R-:W-:-:S04]  /*4330*/  IMAD.MOV.U32 R25, RZ, RZ, R26 ;  /* 0x000000ffff197224 */ /* 0x000fc800078e001a */
[----:B------:R-:W0:Y:S02]  /*4340*/  F2F.F64.F32 R4, R4 ;  /* 0x0000000400047310 */ /* 0x000e240000201800 */
[----:B0-----:R0:W-:Y:S01]  /*4350*/  STG.E.128 desc[UR36][R8.64], R4 ;  /* 0x0000000408007986 */ /* 0x0011e2000c101d24 */
[----:B------:R-:W-:Y:S05]  /*4360*/  BRA `(.L_x_5042) ;  /* 0x0000000800787947 */ /* 0x000fea0003800000 */
.L_x_5055:
        /* <DEDUP_REMOVED lines=20> */
.L_x_5060:
[----:B------:R-:W-:Y:S05]  /*44b0*/  BSYNC B0 ;  /* 0x0000000000007941 */ /* 0x000fea0003800000 */
.L_x_5059:
[----:B------:R-:W-:Y:S01]  /*44c0*/  LOP3.LUT R5, R0, R5, RZ, 0xfc, !PT ;  /* 0x0000000500057212 */ /* 0x000fe200078efcff */
[----:B------:R-:W-:-:S04]  /*44d0*/  IMAD.MOV.U32 R25, RZ, RZ, R26 ;  /* 0x000000ffff197224 */ /* 0x000fc800078e001a */
[----:B------:R0:W-:Y:S01]  /*44e0*/  STG.E.U8 desc[UR36][R8.64], R5 ;  /* 0x0000000508007986 */ /* 0x0001e2000c101124 */
[----:B------:R-:W-:Y:S05]  /*44f0*/  BRA `(.L_x_5042) ;  /* 0x0000000800147947 */ /* 0x000fea0003800000 */
.L_x_5058:
        /* <DEDUP_REMOVED lines=12> */
.L_x_5062:
[----:B------:R-:W-:Y:S01]  /*45c0*/  IMAD.MOV.U32 R0, RZ, RZ, 0x7f ;  /* 0x0000007fff007424 */ /* 0x000fe200078e00ff */
[----:B------:R-:W-:-:S04]  /*45d0*/  ISETP.GT.U32.AND P0, PT, R5, 0x7f800000, PT ;  /* 0x7f8000000500780c */ /* 0x000fc80003f04070 */
[----:B------:R-:W-:-:S09]  /*45e0*/  SEL R0, R0, 0x7c, P0 ;  /* 0x0000007c00007807 */ /* 0x000fd20000000000 */
.L_x_5063:
[----:B------:R-:W-:Y:S05]  /*45f0*/  BSYNC B0 ;  /* 0x0000000000007941 */ /* 0x000fea0003800000 */
.L_x_5061:
[----:B------:R-:W-:Y:S01]  /*4600*/  LOP3.LUT R4, R4, 0x80000000, RZ, 0xc0, !PT ;  /* 0x8000000004047812 */ /* 0x000fe200078ec0ff */
[----:B------:R-:W-:-:S03]  /*4610*/  IMAD.MOV.U32 R25, RZ, RZ, R26 ;  /* 0x000000ffff197224 */ /* 0x000fc600078e001a */
[----:B------:R-:W-:-:S04]  /*4620*/  SHF.R.U32.HI R3, RZ, 0x18, R4 ;  /* 0x00000018ff037819 */ /* 0x000fc80000011604 */
[----:B------:R-:W-:-:S05]  /*4630*/  LOP3.LUT R3, R0, R3, RZ, 0xfc, !PT ;  /* 0x0000000300037212 */ /* 0x000fca00078efcff */
[----:B------:R0:W-:Y:S01]  /*4640*/  STG.E.U8 desc[UR36][R8.64], R3 ;  /* 0x0000000308007986 */ /* 0x0001e2000c101124 */
[----:B------:R-:W-:Y:S05]  /*4650*/  BRA `(.L_x_5042) ;  /* 0x0000000400bc7947 */ /* 0x000fea0003800000 */
.L_x_5057:
[----:B------:R-:W-:Y:S01]  /*4660*/  F2FP.BF16.F32.PACK_AB R4, RZ, R4 ;  /* 0x00000004ff04723e */ /* 0x000fe200000010ff */
[----:B------:R-:W-:-:S04]  /*4670*/  IMAD.MOV.U32 R25, RZ, RZ, R26 ;  /* 0x000000ffff197224 */ /* 0x000fc800078e001a */
[----:B------:R0:W-:Y:S01]  /*4680*/  STG.E.U16 desc[UR36][R8.64], R4 ;  /* 0x0000000408007986 */ /* 0x0001e2000c101524 */
[----:B------:R-:W-:Y:S05]  /*4690*/  BRA `(.L_x_5042) ;  /* 0x0000000400ac7947 */ /* 0x000fea0003800000 */
.L_x_5054:
        /* <DEDUP_REMOVED lines=8> */
[----:B------:R-:W0:Y:S01]  /*4720*/  F2I.FTZ.U32.TRUNC.NTZ R3, R4 ;  /* 0x0000000400037305 */ /* 0x000e22000021f000 */
[----:B------:R-:W-:Y:S01]  /*4730*/  IMAD.MOV.U32 R25, RZ, RZ, R26 ;  /* 0x000000ffff197224 */ /* 0x000fe200078e001a */
[----:B0-----:R4:W-:Y:S01]  /*4740*/  STG.E.U16 desc[UR36][R8.64], R3 ;  /* 0x0000000308007986 */ /* 0x0019e2000c101524 */
[----:B------:R-:W-:Y:S05]  /*4750*/  BRA `(.L_x_5042) ;  /* 0x00000004007c7947 */ /* 0x000fea0003800000 */
.L_x_5066:
        /* <DEDUP_REMOVED lines=16> */
.L_x_5069:
[----:B------:R-:W-:-:S04]  /*4860*/  LOP3.LUT R4, R4, 0x80000000, RZ, 0xc0, !PT ;  /* 0x8000000004047812 */ /* 0x000fc800078ec0ff */
[----:B------:R-:W-:-:S04]  /*4870*/  SHF.R.U32.HI R4, RZ, 0x18, R4 ;  /* 0x00000018ff047819 */ /* 0x000fc80000011604 */
[----:B------:R-:W-:-:S04]  /*4880*/  LOP3.LUT R3, R3, R4, RZ, 0xfc, !PT ;  /* 0x0000000403037212 */ /* 0x000fc800078efcff */
[----:B------:R-:W-:-:S07]  /*4890*/  PRMT R0, R3, 0x7610, R0 ;  /* 0x0000761003007816 */ /* 0x000fce0000000000 */
.L_x_5068:
[----:B------:R-:W-:Y:S05]  /*48a0*/  BSYNC B0 ;  /* 0x0000000000007941 */ /* 0x000fea0003800000 */
.L_x_5067:
[----:B------:R3:W-:Y:S01]  /*48b0*/  STG.E.U8 desc[UR36][R8.64], R0 ;  /* 0x0000000008007986 */ /* 0x0007e2000c101124 */
[----:B------:R-:W-:Y:S01]  /*48c0*/  IMAD.MOV.U32 R25, RZ, RZ, R26 ;  /* 0x000000ffff197224 */ /* 0x000fe200078e001a */
[----:B------:R-:W-:Y:S06]  /*48d0*/  BRA `(.L_x_5042) ;  /* 0x00000004001c7947 */ /* 0x000fec0003800000 */
.L_x_5065:
        /* <DEDUP_REMOVED lines=16> */
.L_x_5072:
[----:B------:R-:W-:-:S04]  /*49e0*/  LOP3.LUT R4, R4, 0x80000000, RZ, 0xc0, !PT ;  /* 0x8000000004047812 */ /* 0x000fc800078ec0ff */
[----:B------:R-:W-:-:S04]  /*49f0*/  SHF.R.U32.HI R4, RZ, 0x18, R4 ;  /* 0x00000018ff047819 */ /* 0x000fc80000011604 */
[----:B------:R-:W-:-:S04]  /*4a00*/  LOP3.LUT R3, R3, R4, RZ, 0xfc, !PT ;  /* 0x0000000403037212 */ /* 0x000fc800078efcff */
[----:B------:R-:W-:-:S07]  /*4a10*/  PRMT R0, R3, 0x7610, R0 ;  /* 0x0000761003007816 */ /* 0x000fce0000000000 */
.L_x_5071:
[----:B------:R-:W-:Y:S05]  /*4a20*/  BSYNC B0 ;  /* 0x0000000000007941 */ /* 0x000fea0003800000 */
.L_x_5070:
[----:B------:R0:W-:Y:S01]  /*4a30*/  STG.E.U8 desc[UR36][R8.64], R0 ;  /* 0x0000000008007986 */ /* 0x0001e2000c101124 */
[----:B------:R-:W-:Y:S01]  /*4a40*/  IMAD.MOV.U32 R25, RZ, RZ, R26 ;  /* 0x000000ffff197224 */ /* 0x000fe200078e001a */
[----:B------:R-:W-:Y:S06]  /*4a50*/  BRA `(.L_x_5042) ;  /* 0x0000000000bc7947 */ /* 0x000fec0003800000 */
.L_x_5064:
[----:B------:R-:W-:-:S13]  /*4a60*/  ISETP.NE.AND P0, PT, R0, 0x1c, PT ;  /* 0x0000001c0000780c */ /* 0x000fda0003f05270 */
[----:B------:R-:W-:Y:S05]  /*4a70*/  @!P0 BRA `(.L_x_5073) ;  /* 0x0000000000a88947 */ /* 0x000fea0003800000 */
[----:B------:R-:W-:-:S13]  /*4a80*/  ISETP.NE.AND P0, PT, R0, 0x1d, PT ;  /* 0x0000001d0000780c */ /* 0x000fda0003f05270 */
[----:B------:R-:W-:Y:S05]  /*4a90*/  @!P0 BRA `(.L_x_5074) ;  /* 0x0000000000908947 */ /* 0x000fea0003800000 */
[----:B------:R-:W-:-:S13]  /*4aa0*/  ISETP.NE.AND P0, PT, R0, 0x2c, PT ;  /* 0x0000002c0000780c */ /* 0x000fda0003f05270 */
[----:B------:R-:W-:Y:S05]  /*4ab0*/  @P0 BRA `(.L_x_5047) ;  /* 0x0000000000400947 */ /* 0x000fea0003800000 */
[----:B------:R-:W-:Y:S01]  /*4ac0*/  SHF.R.U32.HI R5, RZ, 0x17, R4 ;  /* 0x00000017ff057819 */ /* 0x000fe20000011604 */
[----:B------:R-:W-:-:S03]  /*4ad0*/  IMAD.MOV.U32 R25, RZ, RZ, R26 ;  /* 0x000000ffff197224 */ /* 0x000fc600078e001a */
        /* <DEDUP_REMOVED lines=14> */
.L_x_5047:
        /* <DEDUP_REMOVED lines=16> */
.L_x_5075:
[----:B------:R-:W-:Y:S01]  /*4cc0*/  IMAD.MOV.U32 R25, RZ, RZ, R26 ;  /* 0x000000ffff197224 */ /* 0x000fe200078e001a */
[----:B------:R-:W-:Y:S06]  /*4cd0*/  BRA `(.L_x_5042) ;  /* 0x00000000001c7947 */ /* 0x000fec0003800000 */
.L_x_5074:
[----:B------:R-:W0:Y:S01]  /*4ce0*/  F2I.U64.TRUNC R4, R4 ;  /* 0x0000000400047311 */ /* 0x000e22000020d800 */
[----:B------:R-:W-:Y:S01]  /*4cf0*/  IMAD.MOV.U32 R25, RZ, RZ, R26 ;  /* 0x000000ffff197224 */ /* 0x000fe200078e001a */
[----:B0-----:R2:W-:Y:S01]  /*4d00*/  STG.E.64 desc[UR36][R8.64], R4 ;  /* 0x0000000408007986 */ /* 0x0015e2000c101b24 */
[----:B------:R-:W-:Y:S05]  /*4d10*/  BRA `(.L_x_5042) ;  /* 0x00000000000c7947 */ /* 0x000fea0003800000 */
.L_x_5073:
[----:B------:R-:W0:Y:S01]  /*4d20*/  F2I.FTZ.U32.TRUNC.NTZ R3, R4 ;  /* 0x0000000400037305 */ /* 0x000e22000021f000 */
[----:B------:R-:W-:Y:S01]  /*4d30*/  IMAD.MOV.U32 R25, RZ, RZ, R26 ;  /* 0x000000ffff197224 */ /* 0x000fe200078e001a */
[----:B0-----:R0:W-:Y:S06]  /*4d40*/  STG.E desc[UR36][R8.64], R3 ;  /* 0x0000000308007986 */ /* 0x0011ec000c101924 */
.L_x_5042:
[----:B------:R-:W-:Y:S05]  /*4d50*/  BSYNC B6 ;  /* 0x0000000000067941 */ /* 0x000fea0003800000 */
.L_x_5041:
        /* <DEDUP_REMOVED lines=24> */
.L_x_5081:
[----:B------:R-:W0:Y:S02]  /*4ee0*/  F2I.S64.TRUNC R18, R18 ;  /* 0x0000001200127311 */ /* 0x000e24000020d900 */
[----:B0-----:R-:W-:-:S05]  /*4ef0*/  IMAD.MOV.U32 R3, RZ, RZ, R18 ;  /* 0x000000ffff037224 */ /* 0x001fca00078e0012 */
[----:B------:R0:W-:Y:S01]  /*4f00*/  STG.E.U8 desc[UR36][R8.64], R3 ;  /* 0x0000000308007986 */ /* 0x0001e2000c101124 */
[----:B------:R-:W-:Y:S05]  /*4f10*/  BRA `(.L_x_5083) ;  /* 0x0000000c00407947 */ /* 0x000fea0003800000 */
.L_x_5080:
        /* <DEDUP_REMOVED lines=9> */
.L_x_5085:
[----:B------:R-:W0:Y:S02]  /*4fb0*/  F2I.FTZ.TRUNC.NTZ R3, R18 ;  /* 0x0000001200037305 */ /* 0x000e24000021f100 */
[----:B0-----:R0:W-:Y:S01]  /*4fc0*/  STG.E desc[UR36][R8.64], R3 ;  /* 0x0000000308007986 */ /* 0x0011e2000c101924 */
[----:B------:R-:W-:Y:S05]  /*4fd0*/  BRA `(.L_x_5083) ;  /* 0x0000000c00107947 */ /* 0x000fea0003800000 */
.L_x_5084:
[----:B------:R-:W0:Y:S02]  /*4fe0*/  F2I.FTZ.TRUNC.NTZ R3, R18 ;  /* 0x0000001200037305 */ /* 0x000e24000021f100 */
[----:B0-----:R0:W-:Y:S01]  /*4ff0*/  STG.E.U16 desc[UR36][R8.64], R3 ;  /* 0x0000000308007986 */ /* 0x0011e2000c101524 */
[----:B------:R-:W-:Y:S05]  /*5000*/  BRA `(.L_x_5083) ;  /* 0x0000000c00047947 */ /* 0x000fea0003800000 */
.L_x_5079:
        /* <DEDUP_REMOVED lines=8> */
.L_x_5087:
[----:B------:R-:W-:-:S05]  /*5090*/  F2FP.F16.F32.PACK_AB R18, RZ, R18 ;  /* 0x00000012ff12723e */ /* 0x000fca00000000ff */
[----:B------:R0:W-:Y:S01]  /*50a0*/  STG.E.U16 desc[UR36][R8.64], R18 ;  /* 0x0000001208007986 */ /* 0x0001e2000c101524 */
[----:B------:R-:W-:Y:S05]  /*50b0*/  BRA `(.L_x_5083) ;  /* 0x0000000800d87947 */ /* 0x000fea0003800000 */
.L_x_5086:
        /* <DEDUP_REMOVED lines=9> */
.L_x_5089:
[----:B------:R-:W-:-:S04]  /*5150*/  F2FP.F16.F32.PACK_AB R3, RZ, R18 ;  /* 0x00000012ff03723e */ /* 0x000fc800000000ff */
[----:B------:R-:W-:-:S05]  /*5160*/  PRMT R3, R3, 0x5410, RZ ;  /* 0x0000541003037816 */ /* 0x000fca00000000ff */
[----:B------:R0:W-:Y:S01]  /*5170*/  STG.E desc[UR36][R8.64], R3 ;  /* 0x0000000308007986 */ /* 0x0001e2000c101924 */
[----:B------:R-:W-:Y:S05]  /*5180*/  BRA `(.L_x_5083) ;  /* 0x0000000800a47947 */ /* 0x000fea0003800000 */
.L_x_5088:
[----:B------:R-:W-:-:S06]  /*5190*/  FMUL.FTZ R4, R18, 1 ;  /* 0x3f80000012047820 */ /* 0x000fcc0000410000 */
[----:B------:R-:W0:Y:S02]  /*51a0*/  F2F.F64.F32 R4, R4 ;  /* 0x0000000400047310 */ /* 0x000e240000201800 */
[----:B0-----:R0:W-:Y:S01]  /*51b0*/  STG.E.64 desc[UR36][R8.64], R4 ;  /* 0x0000000408007986 */ /* 0x0011e2000c101b24 */
[----:B------:R-:W-:Y:S05]  /*51c0*/  BRA `(.L_x_5083) ;  /* 0x0000000800947947 */ /* 0x000fea0003800000 */
.L_x_5078:
        /* <DEDUP_REMOVED lines=12> */
.L_x_5092:
[----:B------:R-:W-:Y:S01]  /*5290*/  FMUL.FTZ R4, R18, 1 ;  /* 0x3f80000012047820 */ /* 0x000fe20000410000 */
[----:B------:R-:W-:-:S05]  /*52a0*/  CS2R R6, SRZ ;  /* 0x0000000000067805 */ /* 0x000fca000001ff00 */
[----:B------:R-:W0:Y:S02]  /*52b0*/  F2F.F64.F32 R4, R4 ;  /* 0x0000000400047310 */ /* 0x000e240000201800 */
[----:B0-----:R0:W-:Y:S01]  /*52c0*/  STG.E.128 desc[UR36][R8.64], R4 ;  /* 0x0000000408007986 */ /* 0x0011e2000c101d24 */
[----:B------:R-:W-:Y:S05]  /*52d0*/  BRA `(.L_x_5083) ;  /* 0x0000000800507947 */ /* 0x000fea0003800000 */
.L_x_5091:
        /* <DEDUP_REMOVED lines=20> */
.L_x_5096:
[----:B------:R-:W-:Y:S05]  /*5420*/  BSYNC B0 ;  /* 0x0000000000007941 */ /* 0x000fea0003800000 */
.L_x_5095:
[----:B------:R-:W-:-:S05]  /*5430*/  LOP3.LUT R5, R0, R5, RZ, 0xfc, !PT ;  /* 0x0000000500057212 */ /* 0x000fca00078efcff */
[----:B------:R0:W-:Y:S01]  /*5440*/  STG.E.U8 desc[UR36][R8.64], R5 ;  /* 0x0000000508007986 */ /* 0x0001e2000c101124 */
[----:B------:R-:W-:Y:S05]  /*5450*/  BRA `(.L_x_5083) ;  /* 0x0000000400f07947 */ /* 0x000fea0003800000 */
.L_x_5094:
        /* <DEDUP_REMOVED lines=12> */
.L_x_5098:
[----:B------:R-:W-:Y:S01]  /*5520*/  IMAD.MOV.U32 R0, RZ, RZ, 0x7f ;  /* 0x0000007fff007424 */ /* 0x000fe200078e00ff */
[----:B------:R-:W-:-:S04]  /*5530*/  ISETP.GT.U32.AND P0, PT, R4, 0x7f800000, PT ;  /* 0x7f8000000400780c */ /* 0x000fc80003f04070 */
[----:B------:R-:W-:-:S09]  /*5540*/  SEL R0, R0, 0x7c, P0 ;  /* 0x0000007c00007807 */ /* 0x000fd20000000000 */
.L_x_5099:
[----:B------:R-:W-:Y:S05]  /*5550*/  BSYNC B0 ;  /* 0x0000000000007941 */ /* 0x000fea0003800000 */
.L_x_5097:
[----:B------:R-:W-:-:S04]  /*5560*/  LOP3.LUT R18, R18, 0x80000000, RZ, 0xc0, !PT ;  /* 0x8000000012127812 */ /* 0x000fc800078ec0ff */
[----:B------:R-:W-:-:S04]  /*5570*/  SHF.R.U32.HI R3, RZ, 0x18, R18 ;  /* 0x00000018ff037819 */ /* 0x000fc80000011612 */
[----:B------:R-:W-:-:S05]  /*5580*/  LOP3.LUT R3, R0, R3, RZ, 0xfc, !PT ;  /* 0x0000000300037212 */ /* 0x000fca00078efcff */
[----:B------:R0:W-:Y:S01]  /*5590*/  STG.E.U8 desc[UR36][R8.64], R3 ;  /* 0x0000000308007986 */ /* 0x0001e2000c101124 */
[----:B------:R-:W-:Y:S05]  /*55a0*/  BRA `(.L_x_5083) ;  /* 0x00000004009c7947 */ /* 0x000fea0003800000 */
.L_x_5093:
[----:B------:R-:W-:-:S05]  /*55b0*/  F2FP.BF16.F32.PACK_AB R18, RZ, R18 ;  /* 0x00000012ff12723e */ /* 0x000fca00000010ff */
[----:B------:R0:W-:Y:S01]  /*55c0*/  STG.E.U16 desc[UR36][R8.64], R18 ;  /* 0x0000001208007986 */ /* 0x0001e2000c101524 */
[----:B------:R-:W-:Y:S05]  /*55d0*/  BRA `(.L_x_5083) ;  /* 0x0000000400907947 */ /* 0x000fea0003800000 */
.L_x_5090:
        /* <DEDUP_REMOVED lines=11> */
.L_x_5102:
        /* <DEDUP_REMOVED lines=16> */
.L_x_5105:
[----:B------:R-:W-:-:S04]  /*5790*/  LOP3.LUT R18, R18, 0x80000000, RZ, 0xc0, !PT ;  /* 0x8000000012127812 */ /* 0x000fc800078ec0ff */
[----:B------:R-:W-:-:S04]  /*57a0*/  SHF.R.U32.HI R3, RZ, 0x18, R18 ;  /* 0x00000018ff037819 */ /* 0x000fc80000011612 */
[----:B------:R-:W-:-:S04]  /*57b0*/  LOP3.LUT R0, R0, R3, RZ, 0xfc, !PT ;  /* 0x0000000300007212 */ /* 0x000fc800078efcff */
[----:B------:R-:W-:-:S07]  /*57c0*/  PRMT R4, R0, 0x7610, R4 ;  /* 0x0000761000047816 */ /* 0x000fce0000000004 */
.L_x_5104:
[----:B------:R-:W-:Y:S05]  /*57d0*/  BSYNC B0 ;  /* 0x0000000000007941 */ /* 0x000fea0003800000 */
.L_x_5103:
[----:B------:R3:W-:Y:S01]  /*57e0*/  STG.E.U8 desc[UR36][R8.64], R4 ;  /* 0x0000000408007986 */ /* 0x0007e2000c101124 */
[----:B------:R-:W-:Y:S05]  /*57f0*/  BRA `(.L_x_5083) ;  /* 0x0000000400087947 */ /* 0x000fea0003800000 */
.L_x_5101:
        /* <DEDUP_REMOVED lines=16> */
.L_x_5108:
[----:B------:R-:W-:-:S04]  /*5900*/  LOP3.LUT R18, R18, 0x80000000, RZ, 0xc0, !PT ;  /* 0x8000000012127812 */ /* 0x000fc800078ec0ff */
[----:B------:R-:W-:-:S04]  /*5910*/  SHF.R.U32.HI R3, RZ, 0x18, R18 ;  /* 0x00000018ff037819 */ /* 0x000fc80000011612 */
[----:B------:R-:W-:-:S04]  /*5920*/  LOP3.LUT R0, R0, R3, RZ, 0xfc, !PT ;  /* 0x0000000300007212 */ /* 0x000fc800078efcff */
[----:B------:R-:W-:-:S07]  /*5930*/  PRMT R4, R0, 0x7610, R4 ;  /* 0x0000761000047816 */ /* 0x000fce0000000004 */
.L_x_5107:
[----:B------:R-:W-:Y:S05]  /*5940*/  BSYNC B0 ;  /* 0x0000000000007941 */ /* 0x000fea0003800000 */
.L_x_5106:
[----:B------:R0:W-:Y:S01]  /*5950*/  STG.E.U8 desc[UR36][R8.64], R4 ;  /* 0x0000000408007986 */ /* 0x0001e2000c101124 */
[----:B------:R-:W-:Y:S05]  /*5960*/  BRA `(.L_x_5083) ;  /* 0x0000000000ac7947 */ /* 0x000fea0003800000 */
.L_x_5100:
        /* <DEDUP_REMOVED lines=21> */
.L_x_5082:
        /* <DEDUP_REMOVED lines=16> */
.L_x_5111:
[----:B------:R-:W-:Y:S05]  /*5bc0*/  BRA `(.L_x_5083) ;  /* 0x0000000000147947 */ /* 0x000fea0003800000 */
.L_x_5110:
[----:B------:R-:W0:Y:S02]  /*5bd0*/  F2I.U64.TRUNC R18, R18 ;  /* 0x0000001200127311 */ /* 0x000e24000020d800 */
[----:B0-----:R2:W-:Y:S01]  /*5be0*/  STG.E.64 desc[UR36][R8.64], R18 ;  /* 0x0000001208007986 */ /* 0x0015e2000c101b24 */
[----:B------:R-:W-:Y:S05]  /*5bf0*/  BRA `(.L_x_5083) ;  /* 0x0000000000087947 */ /* 0x000fea0003800000 */
.L_x_5109:
[----:B------:R-:W0:Y:S02]  /*5c00*/  F2I.FTZ.U32.TRUNC.NTZ R3, R18 ;  /* 0x0000001200037305 */ /* 0x000e24000021f000 */
[----:B0-----:R0:W-:Y:S02]  /*5c10*/  STG.E desc[UR36][R8.64], R3 ;  /* 0x0000000308007986 */ /* 0x0011e4000c101924 */
.L_x_5083:
        /* <DEDUP_REMOVED lines=24> */
.L_x_5115:
[----:B------:R-:W0:Y:S02]  /*5da0*/  F2I.S64.TRUNC R22, R22 ;  /* 0x0000001600167311 */ /* 0x000e24000020d900 */
[----:B0-----:R-:W-:-:S05]  /*5db0*/  IMAD.MOV.U32 R3, RZ, RZ, R22 ;  /* 0x000000ffff037224 */ /* 0x001fca00078e0016 */
[----:B------:R0:W-:Y:S01]  /*5dc0*/  STG.E.U8 desc[UR36][R8.64], R3 ;  /* 0x0000000308007986 */ /* 0x0001e2000c101124 */
[----:B------:R-:W-:Y:S05]  /*5dd0*/  BRA `(.L_x_5117) ;  /* 0x0000000c00407947 */ /* 0x000fea0003800000 */
.L_x_5114:
        /* <DEDUP_REMOVED lines=9> */
.L_x_5119:
[----:B------:R-:W0:Y:S02]  /*5e70*/  F2I.FTZ.TRUNC.NTZ R3, R22 ;  /* 0x0000001600037305 */ /* 0x000e24000021f100 */
[----:B0-----:R3:W-:Y:S01]  /*5e80*/  STG.E desc[UR36][R8.64], R3 ;  /* 0x0000000308007986 */ /* 0x0017e2000c101924 */
[----:B------:R-:W-:Y:S05]  /*5e90*/  BRA `(.L_x_5117) ;  /* 0x0000000c00107947 */ /* 0x000fea0003800000 */
.L_x_5118:
[----:B------:R-:W0:Y:S02]  /*5ea0*/  F2I.FTZ.TRUNC.NTZ R3, R22 ;  /* 0x0000001600037305 */ /* 0x000e24000021f100 */
[----:B0-----:R2:W-:Y:S01]  /*5eb0*/  STG.E.U16 desc[UR36][R8.64], R3 ;  /* 0x0000000308007986 */ /* 0x0015e2000c101524 */
[----:B------:R-:W-:Y:S05]  /*5ec0*/  BRA `(.L_x_5117) ;  /* 0x0000000c00047947 */ /* 0x000fea0003800000 */
.L_x_5113:
        /* <DEDUP_REMOVED lines=8> */
.L_x_5121:
[----:B------:R-:W-:-:S05]  /*5f50*/  F2FP.F16.F32.PACK_AB R22, RZ, R22 ;  /* 0x00000016ff16723e */ /* 0x000fca00000000ff */
[----:B------:R0:W-:Y:S01]  /*5f60*/  STG.E.U16 desc[UR36][R8.64], R22 ;  /* 0x0000001608007986 */ /* 0x0001e2000c101524 */
[----:B------:R-:W-:Y:S05]  /*5f70*/  BRA `(.L_x_5117) ;  /* 0x0000000800d87947 */ /* 0x000fea0003800000 */
.L_x_5120:
        /* <DEDUP_REMOVED lines=9> */
.L_x_5123:
[----:B------:R-:W-:-:S04]  /*6010*/  F2FP.F16.F32.PACK_AB R3, RZ, R22 ;  /* 0x00000016ff03723e */ /* 0x000fc800000000ff */
[----:B------:R-:W-:-:S05]  /*6020*/  PRMT R3, R3, 0x5410, RZ ;  /* 0x0000541003037816 */ /* 0x000fca00000000ff */
[----:B------:R0:W-:Y:S01]  /*6030*/  STG.E desc[UR36][R8.64], R3 ;  /* 0x0000000308007986 */ /* 0x0001e2000c101924 */
[----:B------:R-:W-:Y:S05]  /*6040*/  BRA `(.L_x_5117) ;  /* 0x0000000800a47947 */ /* 0x000fea0003800000 */
.L_x_5122:
[----:B------:R-:W-:-:S06]  /*6050*/  FMUL.FTZ R4, R22, 1 ;  /* 0x3f80000016047820 */ /* 0x000fcc0000410000 */
[----:B------:R-:W0:Y:S02]  /*6060*/  F2F.F64.F32 R4, R4 ;  /* 0x0000000400047310 */ /* 0x000e240000201800 */
[----:B0-----:R0:W-:Y:S01]  /*6070*/  STG.E.64 desc[UR36][R8.64], R4 ;  /* 0x0000000408007986 */ /* 0x0011e2000c101b24 */
[----:B------:R-:W-:Y:S05]  /*6080*/  BRA `(.L_x_5117) ;  /* 0x0000000800947947 */ /* 0x000fea0003800000 */
.L_x_5112:
        /* <DEDUP_REMOVED lines=12> */
.L_x_5126:
[----:B------:R-:W-:Y:S01]  /*6150*/  FMUL.FTZ R4, R22, 1 ;  /* 0x3f80000016047820 */ /* 0x000fe20000410000 */
[----:B------:R-:W-:-:S05]  /*6160*/  CS2R R6, SRZ ;  /* 0x0000000000067805 */ /* 0x000fca000001ff00 */
[----:B------:R-:W0:Y:S02]  /*6170*/  F2F.F64.F32 R4, R4 ;  /* 0x0000000400047310 */ /* 0x000e240000201800 */
[----:B0-----:R0:W-:Y:S01]  /*6180*/  STG.E.128 desc[UR36][R8.64], R4 ;  /* 0x0000000408007986 */ /* 0x0011e2000c101d24 */
[----:B------:R-:W-:Y:S05]  /*6190*/  BRA `(.L_x_5117) ;  /* 0x0000000800507947 */ /* 0x000fea0003800000 */
.L_x_5125:
        /* <DEDUP_REMOVED lines=20> */
.L_x_5130:
[----:B------:R-:W-:Y:S05]  /*62e0*/  BSYNC B0 ;  /* 0x0000000000007941 */ /* 0x000fea0003800000 */
.L_x_5129:
[----:B------:R-:W-:-:S05]  /*62f0*/  LOP3.LUT R5, R0, R5, RZ, 0xfc, !PT ;  /* 0x0000000500057212 */ /* 0x000fca00078efcff */
[----:B------:R0:W-:Y:S01]  /*6300*/  STG.E.U8 desc[UR36][R8.64], R5 ;  /* 0x0000000508007986 */ /* 0x0001e2000c101124 */
[----:B------:R-:W-:Y:S05]  /*6310*/  BRA `(.L_x_5117) ;  /* 0x0000000400f07947 */ /* 0x000fea0003800000 */
.L_x_5128:
        /* <DEDUP_REMOVED lines=12> */
.L_x_5132:
[----:B------:R-:W-:Y:S01]  /*63e0*/  IMAD.MOV.U32 R0, RZ, RZ, 0x7f ;  /* 0x0000007fff007424 */ /* 0x000fe200078e00ff */
[----:B------:R-:W-:-:S04]  /*63f0*/  ISETP.GT.U32.AND P0, PT, R4, 0x7f800000, PT ;  /* 0x7f8000000400780c */ /* 0x000fc80003f04070 */
[----:B------:R-:W-:-:S09]  /*6400*/  SEL R0, R0, 0x7c, P0 ;  /* 0x0000007c00007807 */ /* 0x000fd20000000000 */
.L_x_5133:
[----:B------:R-:W-:Y:S05]  /*6410*/  BSYNC B0 ;  /* 0x0000000000007941 */ /* 0x000fea0003800000 */
.L_x_5131:
[----:B------:R-:W-:-:S04]  /*6420*/  LOP3.LUT R22, R22, 0x80000000, RZ, 0xc0, !PT ;  /* 0x8000000016167812 */ /* 0x000fc800078ec0ff */
[----:B------:R-:W-:-:S04]  /*6430*/  SHF.R.U32.HI R3, RZ, 0x18, R22 ;  /* 0x00000018ff037819 */ /* 0x000fc80000011616 */
[----:B------:R-:W-:-:S05]  /*6440*/  LOP3.LUT R3, R0, R3, RZ, 0xfc, !PT ;  /* 0x0000000300037212 */ /* 0x000fca00078efcff */
[----:B------:R0:W-:Y:S01]  /*6450*/  STG.E.U8 desc[UR36][R8.64], R3 ;  /* 0x0000000308007986 */ /* 0x0001e2000c101124 */
[----:B------:R-:W-:Y:S05]  /*6460*/  BRA `(.L_x_5117) ;  /* 0x00000004009c7947 */ /* 0x000fea0003800000 */
.L_x_5127:
[----:B------:R-:W-:-:S05]  /*6470*/  F2FP.BF16.F32.PACK_AB R22, RZ, R22 ;  /* 0x00000016ff16723e */ /* 0x000fca00000010ff */
[----:B------:R0:W-:Y:S01]  /*6480*/  STG.E.U16 desc[UR36][R8.64], R22 ;  /* 0x0000001608007986 */ /* 0x0001e2000c101524 */
[----:B------:R-:W-:Y:S05]  /*6490*/  BRA `(.L_x_5117) ;  /* 0x0000000400907947 */ /* 0x000fea0003800000 */
.L_x_5124:
        /* <DEDUP_REMOVED lines=11> */
.L_x_5136:
        /* <DEDUP_REMOVED lines=16> */
.L_x_5139:
[----:B------:R-:W-:-:S04]  /*6650*/  LOP3.LUT R22, R22, 0x80000000, RZ, 0xc0, !PT ;  /* 0x8000000016167812 */ /* 0x000fc800078ec0ff */
[----:B------:R-:W-:-:S04]  /*6660*/  SHF.R.U32.HI R3, RZ, 0x18, R22 ;  /* 0x00000018ff037819 */ /* 0x000fc80000011616 */
[----:B------:R-:W-:-:S04]  /*6670*/  LOP3.LUT R0, R0, R3, RZ, 0xfc, !PT ;  /* 0x0000000300007212 */ /* 0x000fc800078efcff */
[----:B------:R-:W-:-:S07]  /*6680*/  PRMT R4, R0, 0x7610, R4 ;  /* 0x0000761000047816 */ /* 0x000fce0000000004 */
.L_x_5138:
[----:B------:R-:W-:Y:S05]  /*6690*/  BSYNC B0 ;  /* 0x0000000000007941 */ /* 0x000fea0003800000 */
.L_x_5137:
[----:B------:R0:W-:Y:S01]  /*66a0*/  STG.E.U8 desc[UR36][R8.64], R4 ;  /* 0x0000000408007986 */ /* 0x0001e2000c101124 */
[----:B------:R-:W-:Y:S05]  /*66b0*/  BRA `(.L_x_5117) ;  /* 0x0000000400087947 */ /* 0x000fea0003800000 */
.L_x_5135:
        /* <DEDUP_REMOVED lines=16> */
.L_x_5142:
[----:B------:R-:W-:-:S04]  /*67c0*/  LOP3.LUT R22, R22, 0x80000000, RZ, 0xc0, !PT ;  /* 0x8000000016167812 */ /* 0x000fc800078ec0ff */
[----:B------:R-:W-:-:S04]  /*67d0*/  SHF.R.U32.HI R3, RZ, 0x18, R22 ;  /* 0x00000018ff037819 */ /* 0x000fc80000011616 */
[----:B------:R-:W-:-:S04]  /*67e0*/  LOP3.LUT R0, R0, R3, RZ, 0xfc, !PT ;  /* 0x0000000300007212 */ /* 0x000fc800078efcff */
[----:B------:R-:W-:-:S07]  /*67f0*/  PRMT R4, R0, 0x7610, R4 ;  /* 0x0000761000047816 */ /* 0x000fce0000000004 */
.L_x_5141:
[----:B------:R-:W-:Y:S05]  /*6800*/  BSYNC B0 ;  /* 0x0000000000007941 */ /* 0x000fea0003800000 */
.L_x_5140:
[----:B------:R0:W-:Y:S01]  /*6810*/  STG.E.U8 desc[UR36][R8.64], R4 ;  /* 0x0000000408007986 */ /* 0x0001e2000c101124 */
[----:B------:R-:W-:Y:S05]  /*6820*/  BRA `(.L_x_5117) ;  /* 0x0000000000ac7947 */ /* 0x000fea0003800000 */
.L_x_5134:
        /* <DEDUP_REMOVED lines=21> */
.L_x_5116:
        /* <DEDUP_REMOVED lines=16> */
.L_x_5145:
[----:B------:R-:W-:Y:S05]  /*6a80*/  BRA `(.L_x_5117) ;  /* 0x0000000000147947 */ /* 0x000fea0003800000 */
.L_x_5144:
[----:B------:R-:W0:Y:S02]  /*6a90*/  F2I.U64.TRUNC R22, R22 ;  /* 0x0000001600167311 */ /* 0x000e24000020d800 */
[----:B0-----:R0:W-:Y:S01]  /*6aa0*/  STG.E.64 desc[UR36][R8.64], R22 ;  /* 0x0000001608007986 */ /* 0x0011e2000c101b24 */
[----:B------:R-:W-:Y:S05]  /*6ab0*/  BRA `(.L_x_5117) ;  /* 0x0000000000087947 */ /* 0x000fea0003800000 */
.L_x_5143:
[----:B------:R-:W0:Y:S02]  /*6ac0*/  F2I.FTZ.U32.TRUNC.NTZ R3, R22 ;  /* 0x0000001600037305 */ /* 0x000e24000021f000 */
[----:B0-----:R0:W-:Y:S02]  /*6ad0*/  STG.E desc[UR36][R8.64], R3 ;  /* 0x0000000308007986 */ /* 0x0011e4000c101924 */
.L_x_5117:
[----:B------:R-:W-:-:S07]  /*6ae0*/  VIADD R25, R25, 0x80 ;  /* 0x0000008019197836 */ /* 0x000fce0000000000 */
.L_x_5077:
[----:B------:R-:W-:Y:S05]  /*6af0*/  BSYNC B6 ;  /* 0x0000000000067941 */ /* 0x000fea0003800000 */
.L_x_5076:
[----:B------:R-:W-:-:S13]  /*6b00*/  ISETP.GE.AND P0, PT, R25, R17, PT ;  /* 0x000000111900720c */ /* 0x000fda0003f06270 */
[----:B------:R-:W-:Y:S05]  /*6b10*/  @P0 EXIT ;  /* 0x000000000000094d */ /* 0x000fea0003800000 */
[----:B0-23--:R-:W0:Y:S01]  /*6b20*/  LDC.64 R4, c[0x0][0x230] ;  /* 0x00008c00ff047b82 */ /* 0x00de220000000a00 */
[----:B------:R-:W-:Y:S01]  /*6b30*/  PRMT R0, R16, 0x9910, RZ ;  /* 0x0000991010007816 */ /* 0x000fe200000000ff */
[----:B------:R-:W-:Y:S01]  /*6b40*/  IMAD R2, R2, 0x200, R25 ;  /* 0x0000020002027824 */ /* 0x000fe200078e0219 */
[----:B------:R-:W-:Y:S02]  /*6b50*/  ULDC UR4, c[0x0][0x250] ;  /* 0x0000940000047ab9 */ /* 0x000fe40000000800 */
[----:B------:R-:W-:Y:S01]  /*6b60*/  ISETP.GT.AND P1, PT, R0, 0x9, PT ;  /* 0x000000090000780c */ /* 0x000fe20003f24270 */
[----:B-1--4-:R-:W-:-:S05]  /*6b70*/  IMAD R3, R2, UR4, RZ ;  /* 0x0000000402037c24 */ /* 0x012fca000f8e02ff */
        /* <DEDUP_REMOVED lines=14> */
.L_x_5149:
[----:B------:R-:W0:Y:S02]  /*6c60*/  F2I.S64.TRUNC R24, R24 ;  /* 0x0000001800187311 */ /* 0x000e24000020d900 */
[----:B0-----:R-:W-:-:S05]  /*6c70*/  IMAD.MOV.U32 R5, RZ, RZ, R24 ;  /* 0x000000ffff057224 */ /* 0x001fca00078e0018 */
[----:B------:R-:W-:Y:S01]  /*6c80*/  STG.E.U8 desc[UR36][R2.64], R5 ;  /* 0x0000000502007986 */ /* 0x000fe2000c101124 */
[----:B------:R-:W-:Y:S05]  /*6c90*/  EXIT ;  /* 0x000000000000794d */ /* 0x000fea0003800000 */
.L_x_5148:
        /* <DEDUP_REMOVED lines=9> */
.L_x_5152:
[----:B------:R-:W0:Y:S02]  /*6d30*/  F2I.FTZ.TRUNC.NTZ R5, R24 ;  /* 0x0000001800057305 */ /* 0x000e24000021f100 */
[----:B0-----:R-:W-:Y:S01]  /*6d40*/  STG.E desc[UR36][R2.64], R5 ;  /* 0x0000000502007986 */ /* 0x001fe2000c101924 */
[----:B------:R-:W-:Y:S05]  /*6d50*/  EXIT ;  /* 0x000000000000794d */ /* 0x000fea0003800000 */
.L_x_5151:
[----:B------:R-:W0:Y:S02]  /*6d60*/  F2I.FTZ.TRUNC.NTZ R5, R24 ;  /* 0x0000001800057305 */ /* 0x000e24000021f100 */
[----:B0-----:R-:W-:Y:S01]  /*6d70*/  STG.E.U16 desc[UR36][R2.64], R5 ;  /* 0x0000000502007986 */ /* 0x001fe2000c101524 */
[----:B------:R-:W-:Y:S05]  /*6d80*/  EXIT ;  /* 0x000000000000794d */ /* 0x000fea0003800000 */
.L_x_5147:
        /* <DEDUP_REMOVED lines=8> */
.L_x_5154:
[----:B------:R-:W-:-:S05]  /*6e10*/  F2FP.F16.F32.PACK_AB R24, RZ, R24 ;  /* 0x00000018ff18723e */ /* 0x000fca00000000ff */
[----:B------:R-:W-:Y:S01]  /*6e20*/  STG.E.U16 desc[UR36][R2.64], R24 ;  /* 0x0000001802007986 */ /* 0x000fe2000c101524 */
[----:B------:R-:W-:Y:S05]  /*6e30*/  EXIT ;  /* 0x000000000000794d */ /* 0x000fea0003800000 */
.L_x_5153:
        /* <DEDUP_REMOVED lines=9> */
.L_x_5156:
[----:B------:R-:W-:-:S04]  /*6ed0*/  F2FP.F16.F32.PACK_AB R5, RZ, R24 ;  /* 0x00000018ff05723e */ /* 0x000fc800000000ff */
[----:B------:R-:W-:-:S05]  /*6ee0*/  PRMT R5, R5, 0x5410, RZ ;  /* 0x0000541005057816 */ /* 0x000fca00000000ff */
[----:B------:R-:W-:Y:S01]  /*6ef0*/  STG.E desc[UR36][R2.64], R5 ;  /* 0x0000000502007986 */ /* 0x000fe2000c101924 */
[----:B------:R-:W-:Y:S05]  /*6f00*/  EXIT ;  /* 0x000000000000794d */ /* 0x000fea0003800000 */
.L_x_5155:
[----:B------:R-:W-:-:S06]  /*6f10*/  FMUL.FTZ R4, R24, 1 ;  /* 0x3f80000018047820 */ /* 0x000fcc0000410000 */
[----:B------:R-:W0:Y:S02]  /*6f20*/  F2F.F64.F32 R4, R4 ;  /* 0x0000000400047310 */ /* 0x000e240000201800 */
[----:B0-----:R-:W-:Y:S01]  /*6f30*/  STG.E.64 desc[UR36][R2.64], R4 ;  /* 0x0000000402007986 */ /* 0x001fe2000c101b24 */
[----:B------:R-:W-:Y:S05]  /*6f40*/  EXIT ;  /* 0x000000000000794d */ /* 0x000fea0003800000 */
.L_x_5146:
        /* <DEDUP_REMOVED lines=12> */
.L_x_5159:
[----:B------:R-:W-:Y:S01]  /*7010*/  FMUL.FTZ R4, R24, 1 ;  /* 0x3f80000018047820 */ /* 0x000fe20000410000 */
[----:B------:R-:W-:-:S05]  /*7020*/  CS2R R6, SRZ ;  /* 0x0000000000067805 */ /* 0x000fca000001ff00 */
[----:B------:R-:W0:Y:S02]  /*7030*/  F2F.F64.F32 R4, R4 ;  /* 0x0000000400047310 */ /* 0x000e240000201800 */
[----:B0-----:R-:W-:Y:S01]  /*7040*/  STG.E.128 desc[UR36][R2.64], R4 ;  /* 0x0000000402007986 */ /* 0x001fe2000c101d24 */
[----:B------:R-:W-:Y:S05]  /*7050*/  EXIT ;  /* 0x000000000000794d */ /* 0x000fea0003800000 */
.L_x_5158:
        /* <DEDUP_REMOVED lines=20> */
.L_x_5163:
[----:B------:R-:W-:Y:S05]  /*71a0*/  BSYNC B0 ;  /* 0x0000000000007941 */ /* 0x000fea0003800000 */
.L_x_5162:
[----:B------:R-:W-:-:S05]  /*71b0*/  LOP3.LUT R7, R0, R7, RZ, 0xfc, !PT ;  /* 0x0000000700077212 */ /* 0x000fca00078efcff */
[----:B------:R-:W-:Y:S01]  /*71c0*/  STG.E.U8 desc[UR36][R2.64], R7 ;  /* 0x0000000702007986 */ /* 0x000fe2000c101124 */
[----:B------:R-:W-:Y:S05]  /*71d0*/  EXIT ;  /* 0x000000000000794d */ /* 0x000fea0003800000 */
.L_x_5161:
        /* <DEDUP_REMOVED lines=12> */
.L_x_5165:
[----:B------:R-:W-:Y:S01]  /*72a0*/  IMAD.MOV.U32 R0, RZ, RZ, 0x7f ;  /* 0x0000007fff007424 */ /* 0x000fe200078e00ff */
[----:B------:R-:W-:-:S04]  /*72b0*/  ISETP.GT.U32.AND P0, PT, R4, 0x7f800000, PT ;  /* 0x7f8000000400780c */ /* 0x000fc80003f04070 */
[----:B------:R-:W-:-:S09]  /*72c0*/  SEL R0, R0, 0x7c, P0 ;  /* 0x0000007c00007807 */ /* 0x000fd20000000000 */
.L_x_5166:
[----:B------:R-:W-:Y:S05]  /*72d0*/  BSYNC B0 ;  /* 0x0000000000007941 */ /* 0x000fea0003800000 */
.L_x_5164:
[----:B------:R-:W-:-:S04]  /*72e0*/  LOP3.LUT R24, R24, 0x80000000, RZ, 0xc0, !PT ;  /* 0x8000000018187812 */ /* 0x000fc800078ec0ff */
[----:B------:R-:W-:-:S04]  /*72f0*/  SHF.R.U32.HI R5, RZ, 0x18, R24 ;  /* 0x00000018ff057819 */ /* 0x000fc80000011618 */
[----:B------:R-:W-:-:S05]  /*7300*/  LOP3.LUT R5, R0, R5, RZ, 0xfc, !PT ;  /* 0x0000000500057212 */ /* 0x000fca00078efcff */
[----:B------:R-:W-:Y:S01]  /*7310*/  STG.E.U8 desc[UR36][R2.64], R5 ;  /* 0x0000000502007986 */ /* 0x000fe2000c101124 */
[----:B------:R-:W-:Y:S05]  /*7320*/  EXIT ;  /* 0x000000000000794d */ /* 0x000fea0003800000 */
.L_x_5160:
[----:B------:R-:W-:-:S05]  /*7330*/  F2FP.BF16.F32.PACK_AB R24, RZ, R24 ;  /* 0x00000018ff18723e */ /* 0x000fca00000010ff */
[----:B------:R-:W-:Y:S01]  /*7340*/  STG.E.U16 desc[UR36][R2.64], R24 ;  /* 0x0000001802007986 */ /* 0x000fe2000c101524 */
[----:B------:R-:W-:Y:S05]  /*7350*/  EXIT ;  /* 0x000000000000794d */ /* 0x000fea0003800000 */
.L_x_5157:
        /* <DEDUP_REMOVED lines=11> */
.L_x_5169:
        /* <DEDUP_REMOVED lines=16> */
.L_x_5172:
[----:B------:R-:W-:-:S04]  /*7510*/  LOP3.LUT R24, R24, 0x80000000, RZ, 0xc0, !PT ;  /* 0x8000000018187812 */ /* 0x000fc800078ec0ff */
[----:B------:R-:W-:-:S04]  /*7520*/  SHF.R.U32.HI R5, RZ, 0x18, R24 ;  /* 0x00000018ff057819 */ /* 0x000fc80000011618 */
[----:B------:R-:W-:-:S04]  /*7530*/  LOP3.LUT R4, R4, R5, RZ, 0xfc, !PT ;  /* 0x0000000504047212 */ /* 0x000fc800078efcff */
[----:B------:R-:W-:-:S07]  /*7540*/  PRMT R0, R4, 0x7610, R0 ;  /* 0x0000761004007816 */ /* 0x000fce0000000000 */
.L_x_5171:
[----:B------:R-:W-:Y:S05]  /*7550*/  BSYNC B0 ;  /* 0x0000000000007941 */ /* 0x000fea0003800000 */
.L_x_5170:
[----:B------:R-:W-:Y:S01]  /*7560*/  STG.E.U8 desc[UR36][R2.64], R0 ;  /* 0x0000000002007986 */ /* 0x000fe2000c101124 */
[----:B------:R-:W-:Y:S05]  /*7570*/  EXIT ;  /* 0x000000000000794d */ /* 0x000fea0003800000 */
.L_x_5168:
        /* <DEDUP_REMOVED lines=16> */
.L_x_5175:
[----:B------:R-:W-:-:S04]  /*7680*/  LOP3.LUT R24, R24, 0x80000000, RZ, 0xc0, !PT ;  /* 0x8000000018187812 */ /* 0x000fc800078ec0ff */
[----:B------:R-:W-:-:S04]  /*7690*/  SHF.R.U32.HI R5, RZ, 0x18, R24 ;  /* 0x00000018ff057819 */ /* 0x000fc80000011618 */
[----:B------:R-:W-:-:S04]  /*76a0*/  LOP3.LUT R4, R4, R5, RZ, 0xfc, !PT ;  /* 0x0000000504047212 */ /* 0x000fc800078efcff */
[----:B------:R-:W-:-:S07]  /*76b0*/  PRMT R0, R4, 0x7610, R0 ;  /* 0x0000761004007816 */ /* 0x000fce0000000000 */
.L_x_5174:
[----:B------:R-:W-:Y:S05]  /*76c0*/  BSYNC B0 ;  /* 0x0000000000007941 */ /* 0x000fea0003800000 */
.L_x_5173:
[----:B------:R-:W-:Y:S01]  /*76d0*/  STG.E.U8 desc[UR36][R2.64], R0 ;  /* 0x0000000002007986 */ /* 0x000fe2000c101124 */
[----:B------:R-:W-:Y:S05]  /*76e0*/  EXIT ;  /* 0x000000000000794d */ /* 0x000fea0003800000 */
.L_x_5167:
        /* <DEDUP_REMOVED lines=21> */
.L_x_5150:
        /* <DEDUP_REMOVED lines=16> */
.L_x_5178:
[----:B------:R-:W-:Y:S05]  /*7940*/  EXIT ;  /* 0x000000000000794d */ /* 0x000fea0003800000 */
.L_x_5177:
[----:B------:R-:W0:Y:S02]  /*7950*/  F2I.U64.TRUNC R24, R24 ;  /* 0x0000001800187311 */ /* 0x000e24000020d800 */
[----:B0-----:R-:W-:Y:S01]  /*7960*/  STG.E.64 desc[UR36][R2.64], R24 ;  /* 0x0000001802007986 */ /* 0x001fe2000c101b24 */
[----:B------:R-:W-:Y:S05]  /*7970*/  EXIT ;  /* 0x000000000000794d */ /* 0x000fea0003800000 */
.L_x_5176:
[----:B------:R-:W0:Y:S02]  /*7980*/  F2I.FTZ.U32.TRUNC.NTZ R5, R24 ;  /* 0x0000001800057305 */ /* 0x000e24000021f000 */
[----:B0-----:R-:W-:Y:S01]  /*7990*/  STG.E desc[UR36][R2.64], R5 ;  /* 0x0000000502007986 */ /* 0x001fe2000c101924 */
[----:B------:R-:W-:Y:S05]  /*79a0*/  EXIT ;  /* 0x000000000000794d */ /* 0x000fea0003800000 */
.L_x_5179:
        /* <DEDUP_REMOVED lines=13> */
.L_x_5857:


//--------------------- .text._ZN2at6native18elementwise_kernelILi128ELi2EZNS0_22gpu_kernel_impl_nocastIZZZNS0_68_GLOBAL__N__08176361_30_ActivationHardsigmoidKernel_cu_f5210f67_354618hardsigmoid_kernelERNS_18TensorIteratorBaseEENKUlvE_clEvENKUlvE0_clEvEUlfE_EEvS5_RKT_EUliE_EEviT1_ --------------------------
	.section	.text._ZN2at6native18elementwise_kernelILi128ELi2EZNS0_22gpu_kernel_impl_nocastIZZZNS0_68_GLOBAL__N__08176361_30_ActivationHardsigmoidKernel_cu_f5210f67_354618hardsigmoid_kernelERNS_18TensorIteratorBaseEENKUlvE_clEvENKUlvE0_clEvEUlfE_EEvS5_RKT_EUliE_EEviT1_,"ax",@progbits
	.align	128
        .global         _ZN2at6native18elementwise_kernelILi128ELi2EZNS0_22gpu_kernel_impl_nocastIZZZNS0_68_GLOBAL__N__08176361_30_ActivationHardsigmoidKernel_cu_f5210f67_354618hardsigmoid_kernelERNS_18TensorIteratorBaseEENKUlvE_clEvENKUlvE0_clEvEUlfE_EEvS5_RKT_EUliE_EEviT1_
        .type           _ZN2at6native18elementwise_kernelILi128ELi2EZNS0_22gpu_kernel_impl_nocastIZZZNS0_68_GLOBAL__N__08176361_30_ActivationHardsigmoidKernel_cu_f5210f67_354618hardsigmoid_kernelERNS_18TensorIteratorBaseEENKUlvE_clEvENKUlvE0_clEvEUlfE_EEvS5_RKT_EUliE_EEviT1_,@function
        .size           _ZN2at6native18elementwise_kernelILi128ELi2EZNS0_22gpu_kernel_impl_nocastIZZZNS0_68_GLOBAL__N__08176361_30_ActivationHardsigmoidKernel_cu_f5210f67_354618hardsigmoid_kernelERNS_18TensorIteratorBaseEENKUlvE_clEvENKUlvE0_clEvEUlfE_EEvS5_RKT_EUliE_EEviT1_,(.L_x_5858 - _ZN2at6native18elementwise_kernelILi128ELi2EZNS0_22gpu_kernel_impl_nocastIZZZNS0_68_GLOBAL__N__08176361_30_ActivationHardsigmoidKernel_cu_f5210f67_354618hardsigmoid_kernelERNS_18TensorIteratorBaseEENKUlvE_clEvENKUlvE0_clEvEUlfE_EEvS5_RKT_EUliE_EEviT1_)
        .other          _ZN2at6native18elementwise_kernelILi128ELi2EZNS0_22gpu_kernel_impl_nocastIZZZNS0_68_GLOBAL__N__08176361_30_ActivationHardsigmoidKernel_cu_f5210f67_354618hardsigmoid_kernelERNS_18TensorIteratorBaseEENKUlvE_clEvENKUlvE0_clEvEUlfE_EEvS5_RKT_EUliE_EEviT1_,@"STO_CUDA_ENTRY STV_DEFAULT"
_ZN2at6native18elementwise_kernelILi128ELi2EZNS0_22gpu_kernel_impl_nocastIZZZNS0_68_GLOBAL__N__08176361_30_ActivationHardsigmoidKernel_cu_f5210f67_354618hardsigmoid_kernelERNS_18TensorIteratorBaseEENKUlvE_clEvENKUlvE0_clEvEUlfE_EEvS5_RKT_EUliE_EEviT1_:
.text._ZN2at6native18elementwise_kernelILi128ELi2EZNS0_22gpu_kernel_impl_nocastIZZZNS0_68_GLOBAL__N__08176361_30_ActivationHardsigmoidKernel_cu_f5210f67_354618hardsigmoid_kernelERNS_18TensorIteratorBaseEENKUlvE_clEvENKUlvE0_clEvEUlfE_EEvS5_RKT_EUliE_EEviT1_:
        /* <DEDUP_REMOVED lines=11> */
[----:B------:R-:W-:Y:S02]  /*00b0*/  CS2R R2, SRZ ;  /* 0x0000000000027805 */ /* 0x000fe4000001ff00 */
[----:B0-----:R-:W-:-:S13]  /*00c0*/  ISETP.NE.AND P0, PT, R8, RZ, PT ;  /* 0x000000ff0800720c */ /* 0x001fda0003f05270 */
[----:B------:R-:W-:Y:S05]  /*00d0*/  @!P0 BRA `(.L_x_5182) ;  /* 0x0000001000a88947 */ /* 0x000fea0003800000 */
[----:B------:R-:W-:Y:S01]  /*00e0*/  HFMA2.MMA R2, -RZ, RZ, 0, 0 ;  /* 0x00000000ff027435 */ /* 0x000fe200000001ff */
[----:B------:R-:W-:Y:S01]  /*00f0*/  MOV R3, R7 ;  /* 0x0000000700037202 */ /* 0x000fe20000000f00 */
[----:B------:R-:W-:Y:S01]  /*0100*/  ULDC.64 UR8, c[0x0][0x220] ;  /* 0x0000880000087ab9 */ /* 0x000fe20000000a00 */
[----:B------:R-:W-:Y:S01]  /*0110*/  ISETP.NE.AND P0, PT, R8, 0x1, PT ;  /* 0x000000010800780c */ /* 0x000fe20003f05270 */
[----:B------:R-:W-:-:S06]  /*0120*/  ULDC UR7, c[0x0][0x21c] ;  /* 0x0000870000077ab9 */ /* 0x000fcc0000000800 */
        /* <DEDUP_REMOVED lines=280> */
[C---:B------:R-:W-:Y:S01]  /*12b0*/  IADD3 R11, -R9.reuse, RZ, RZ ;  /* 0x000000ff090b7210 */ /* 0x040fe20007ffe1ff */
[----:B------:R-:W1:Y:S08]  /*12c0*/  @P0 LDC R15, c[0x0][0x33c] ;  /* 0x0000cf00ff0f0b82 */ /* 0x000e700000000800 */
[----:B------:R-:W2:Y:S01]  /*12d0*/  @P0 LDC.64 R6, c[0x0][0x408] ;  /* 0x00010200ff060b82 */ /* 0x000ea20000000a00 */
[----:B0-----:R-:W-:-:S05]  /*12e0*/  @P0 IMAD.HI.U32 R4, R9, R12, R8 ;  /* 0x0000000c09040227 */ /* 0x001fca00078e0008 */
[----:B------:R-:W-:Y:S01]  /*12f0*/  @P0 SHF.R.U32.HI R8, RZ, R13, R4 ;  /* 0x0000000dff080219 */ /* 0x000fe20000011604 */
[----:B------:R-:W-:Y:S01]  /*1300*/  IMAD R4, R11, UR8, R5 ;  /* 0x000000080b047c24 */ /* 0x000fe2000f8e0205 */
[----:B------:R-:W-:Y:S02]  /*1310*/  ULDC.64 UR8, c[0x0][0x400] ;  /* 0x0001000000087ab9 */ /* 0x000fe40000000a00 */
[----:B------:R-:W-:Y:S01]  /*1320*/  @P0 IADD3 R8, -R8, RZ, RZ ;  /* 0x000000ff08080210 */ /* 0x000fe20007ffe1ff */
[C---:B------:R-:W-:Y:S02]  /*1330*/  IMAD R3, R4.reuse, UR8, R3 ;  /* 0x0000000804037c24 */ /* 0x040fe4000f8e0203 */
[----:B------:R-:W-:Y:S02]  /*1340*/  IMAD R2, R4, UR9, R2 ;  /* 0x0000000904027c24 */ /* 0x000fe4000f8e0202 */
[----:B-1----:R-:W-:-:S04]  /*1350*/  @P0 IMAD R8, R8, R15, R9 ;  /* 0x0000000f08080224 */ /* 0x002fc800078e0209 */
[C---:B--2---:R-:W-:Y:S02]  /*1360*/  @P0 IMAD R3, R8.reuse, R6, R3 ;  /* 0x0000000608030224 */ /* 0x044fe400078e0203 */
[----:B------:R-:W-:-:S07]  /*1370*/  @P0 IMAD R2, R8, R7, R2 ;  /* 0x0000000708020224 */ /* 0x000fce00078e0202 */
.L_x_5182:
[----:B------:R-:W-:Y:S01]  /*1380*/  ULDC.64 UR8, c[0x0][0x418] ;  /* 0x0001060000087ab9 */ /* 0x000fe20000000a00 */
[----:B------:R-:W-:Y:S01]  /*1390*/  ULDC UR7, c[0x0][0x420] ;  /* 0x0001080000077ab9 */ /* 0x000fe20000000800 */
[----:B------:R-:W-:-:S04]  /*13a0*/  IADD3 R4, P0, R2, UR8, RZ ;  /* 0x0000000802047c10 */ /* 0x000fc8000ff1e0ff */
[----:B------:R-:W-:Y:S01]  /*13b0*/  IADD3.X R5, RZ, UR9, RZ, P0, !PT ;  /* 0x00000009ff057c10 */ /* 0x000fe200087fe4ff */
[----:B------:R-:W-:-:S04]  /*13c0*/  ULDC.64 UR8, c[0x0][0x410] ;  /* 0x0001040000087ab9 */ /* 0x000fc80000000a00 */
[----:B------:R-:W2:Y:S01]  /*13d0*/  LDG.E R4, desc[UR4][R4.64] ;  /* 0x0000000404047981 */ /* 0x000ea2000c1e1900 */
[----:B------:R-:W-:Y:S01]  /*13e0*/  IADD3 R7, R0, 0x80, RZ ;  /* 0x0000008000077810 */ /* 0x000fe20007ffe0ff */
[----:B--2---:R-:W-:-:S05]  /*13f0*/  FADD.FTZ R2, R4, 3 ;  /* 0x4040000004027421 */ /* 0x004fca0000010000 */
[----:B------:R-:W-:-:S04]  /*1400*/  FSETP.GEU.FTZ.AND P0, PT, R2, UR7, PT ;  /* 0x0000000702007c0b */ /* 0x000fc8000bf1e000 */
[----:B------:R-:W-:Y:S01]  /*1410*/  FSEL R6, R2, UR7, P0 ;  /* 0x0000000702067c08 */ /* 0x000fe20008000000 */
[----:B------:R-:W-:Y:S01]  /*1420*/  ULDC UR7, c[0x0][0x42c] ;  /* 0x00010b0000077ab9 */ /* 0x000fe20000000800 */
[----:B------:R-:W-:Y:S02]  /*1430*/  IADD3 R2, P1, R3, UR8, RZ ;  /* 0x0000000803027c10 */ /* 0x000fe4000ff3e0ff */
[----:B------:R-:W-:-:S03]  /*1440*/  FSETP.GT.FTZ.AND P0, PT, R6, UR7, PT ;  /* 0x0000000706007c0b */ /* 0x000fc6000bf14000 */
[----:B------:R-:W-:Y:S01]  /*1450*/  IMAD.X R3, RZ, RZ, UR9, P1 ;  /* 0x00000009ff037e24 */ /* 0x000fe200088e06ff */
[----:B------:R-:W-:-:S05]  /*1460*/  FSEL R6, R6, UR7, !P0 ;  /* 0x0000000706067c08 */ /* 0x000fca000c000000 */
[----:B------:R-:W-:-:S05]  /*1470*/  FMUL.FTZ R5, R6, 0.16666667163372039795 ;  /* 0x3e2aaaab06057820 */ /* 0x000fca0000410000 */
[----:B------:R0:W-:Y:S02]  /*1480*/  STG.E desc[UR4][R2.64], R5 ;  /* 0x0000000502007986 */ /* 0x0001e4000c101904 */
.L_x_5181:
[----:B------:R-:W-:Y:S05]  /*1490*/  BSYNC B0 ;  /* 0x0000000000007941 */ /* 0x000fea0003800000 */
.L_x_5180:
[----:B------:R-:W-:-:S13]  /*14a0*/  ISETP.GE.AND P0, PT, R7, UR6, PT ;  /* 0x0000000607007c0c */ /* 0x000fda000bf06270 */
[----:B------:R-:W-:Y:S05]  /*14b0*/  @P0 EXIT ;  /* 0x000000000000094d */ /* 0x000fea0003800000 */
[----:B------:R-:W1:Y:S01]  /*14c0*/  LDC R8, c[0x0][0x218] ;  /* 0x00008600ff087b82 */ /* 0x000e620000000800 */
[----:B------:R-:W-:Y:S01]  /*14d0*/  HFMA2.MMA R0, -RZ, RZ, 0, 0 ;  /* 0x00000000ff007435 */ /* 0x000fe200000001ff */
[----:B0-----:R-:W-:Y:S02]  /*14e0*/  MOV R3, RZ ;  /* 0x000000ff00037202 */ /* 0x001fe40000000f00 */
[----:B-1----:R-:W-:-:S13]  /*14f0*/  ISETP.NE.AND P0, PT, R8, RZ, PT ;  /* 0x000000ff0800720c */ /* 0x002fda0003f05270 */
[----:B------:R-:W-:Y:S05]  /*1500*/  @!P0 BRA `(.L_x_5183) ;  /* 0x0000001000a88947 */ /* 0x000fea0003800000 */
[----:B------:R-:W-:Y:S01]  /*1510*/  MOV R2, RZ ;  /* 0x000000ff00027202 */ /* 0x000fe20000000f00 */
[----:B------:R-:W-:Y:S01]  /*1520*/  ULDC.64 UR6, c[0x0][0x220] ;  /* 0x0000880000067ab9 */ /* 0x000fe20000000a00 */
[----:B------:R-:W-:Y:S02]  /*1530*/  MOV R3, R7 ;  /* 0x0000000700037202 */ /* 0x000fe40000000f00 */
        /* <DEDUP_REMOVED lines=283> */
[----:B------:R-:W-:Y:S01]  /*26f0*/  IADD3 R4, -R7, RZ, RZ ;  /* 0x000000ff07047210 */ /* 0x000fe20007ffe1ff */
[----:B------:R-:W1:Y:S04]  /*2700*/  @P0 LDC R11, c[0x0][0x33c] ;  /* 0x0000cf00ff0b0b82 */ /* 0x000e680000000800 */
[----:B------:R-:W-:-:S04]  /*2710*/  IMAD R4, R4, UR8, R5 ;  /* 0x0000000804047c24 */ /* 0x000fc8000f8e0205 */
        /* <DEDUP_REMOVED lines=9> */
.L_x_5183:
[----:B------:R-:W-:Y:S01]  /*27b0*/  ULDC.64 UR6, c[0x0][0x418] ;  /* 0x0001060000067ab9 */ /* 0x000fe20000000a00 */
[----:B------:R-:W-:Y:S01]  /*27c0*/  ULDC UR8, c[0x0][0x42c] ;  /* 0x00010b0000087ab9 */ /* 0x000fe20000000800 */
[----:B------:R-:W-:Y:S01]  /*27d0*/  IADD3 R4, P0, R0, UR6, RZ ;  /* 0x0000000600047c10 */ /* 0x000fe2000ff1e0ff */
[----:B------:R-:W-:-:S03]  /*27e0*/  ULDC UR6, c[0x0][0x420] ;  /* 0x0001080000067ab9 */ /* 0x000fc60000000800 */
[----:B------:R-:W-:-:S05]  /*27f0*/  IADD3.X R5, RZ, UR7, RZ, P0, !PT ;  /* 0x00000007ff057c10 */ /* 0x000fca00087fe4ff */
[----:B------:R-:W2:Y:S02]  /*2800*/  LDG.E R4, desc[UR4][R4.64] ;  /* 0x0000000404047981 */ /* 0x000ea4000c1e1900 */
[----:B--2---:R-:W-:-:S05]  /*2810*/  FADD.FTZ R0, R4, 3 ;  /* 0x4040000004007421 */ /* 0x004fca0000010000 */
[----:B------:R-:W-:-:S04]  /*2820*/  FSETP.GEU.FTZ.AND P0, PT, R0, UR6, PT ;  /* 0x0000000600007c0b */ /* 0x000fc8000bf1e000 */
[----:B------:R-:W-:Y:S01]  /*2830*/  FSEL R0, R0, UR6, P0 ;  /* 0x0000000600007c08 */ /* 0x000fe20008000000 */
[----:B------:R-:W-:Y:S02]  /*2840*/  ULDC.64 UR6, c[0x0][0x410] ;  /* 0x0001040000067ab9 */ /* 0x000fe40000000a00 */
[----:B------:R-:W-:Y:S02]  /*2850*/  IADD3 R2, P1, R3, UR6, RZ ;  /* 0x0000000603027c10 */ /* 0x000fe4000ff3e0ff */
[C---:B------:R-:W-:Y:S02]  /*2860*/  FSETP.GT.FTZ.AND P0, PT, R0.reuse, UR8, PT ;  /* 0x0000000800007c0b */ /* 0x040fe4000bf14000 */
[----:B------:R-:W-:Y:S02]  /*2870*/  IADD3.X R3, RZ, UR7, RZ, P1, !PT ;  /* 0x00000007ff037c10 */ /* 0x000fe40008ffe4ff */
[----:B------:R-:W-:-:S05]  /*2880*/  FSEL R0, R0, UR8, !P0 ;  /* 0x0000000800007c08 */ /* 0x000fca000c000000 */
[----:B------:R-:W-:-:S05]  /*2890*/  FMUL.FTZ R5, R0, 0.16666667163372039795 ;  /* 0x3e2aaaab00057820 */ /* 0x000fca0000410000 */
[----:B------:R-:W-:Y:S01]  /*28a0*/  STG.E desc[UR4][R2.64], R5 ;  /* 0x0000000502007986 */ /* 0x000fe2000c101904 */
[----:B------:R-:W-:Y:S05]  /*28b0*/  EXIT ;  /* 0x000000000000794d */ /* 0x000fea0003800000 */
.L_x_5184:
        /* <DEDUP_REMOVED lines=12> */
.L_x_5858:


//--------------------- .text._ZN2at6native27unrolled_elementwise_kernelIZZZNS0_68_GLOBAL__N__08176361_30_ActivationHardsigmoidKernel_cu_f5210f67_354618hardsigmoid_kernelERNS_18TensorIteratorBaseEENKUlvE_clEvENKUlvE0_clEvEUlfE_St5arrayIPcLm2EELi4E23TrivialOffsetCalculatorILi1EjESC_NS0_6memory15LoadWithoutCastENSD_16StoreWithoutCastEEEviT_T0_T2_T3_T4_T5_ --------------------------
	.section	.text._ZN2at6native27unrolled_elementwise_kernelIZZZNS0_68_GLOBAL__N__08176361_30_ActivationHardsigmoidKernel_cu_f5210f67_354618hardsigmoid_kernelERNS_18TensorIteratorBaseEENKUlvE_clEvENKUlvE0_clEvEUlfE_St5arrayIPcLm2EELi4E23TrivialOffsetCalculatorILi1EjESC_NS0_6memory15LoadWithoutCastENSD_16StoreWithoutCastEEEviT_T0_T2_T3_T4_T5_,"ax",@progbits
	.align	128
        .global         _ZN2at6native27unrolled_elementwise_kernelIZZZNS0_68_GLOBAL__N__08176361_30_ActivationHardsigmoidKernel_cu_f5210f67_354618hardsigmoid_kernelERNS_18TensorIteratorBaseEENKUlvE_clEvENKUlvE0_clEvEUlfE_St5arrayIPcLm2EELi4E23TrivialOffsetCalculatorILi1EjESC_NS0_6memory15LoadWithoutCastENSD_16StoreWithoutCastEEEviT_T0_T2_T3_T4_T5_
        .type           _ZN2at6native27unrolled_elementwise_kernelIZZZNS0_68_GLOBAL__N__08176361_30_ActivationHardsigmoidKernel_cu_f5210f67_354618hardsigmoid_kernelERNS_18TensorIteratorBaseEENKUlvE_clEvENKUlvE0_clEvEUlfE_St5arrayIPcLm2EELi4E23TrivialOffsetCalculatorILi1EjESC_NS0_6memory15LoadWithoutCastENSD_16StoreWithoutCastEEEviT_T0_T2_T3_T4_T5_,@function
        .size           _ZN2at6native27unrolled_elementwise_kernelIZZZNS0_68_GLOBAL__N__08176361_30_ActivationHardsigmoidKernel_cu_f5210f67_354618hardsigmoid_kernelERNS_18TensorIteratorBaseEENKUlvE_clEvENKUlvE0_clEvEUlfE_St5arrayIPcLm2EELi4E23TrivialOffsetCalculatorILi1EjESC_NS0_6memory15LoadWithoutCastENSD_16StoreWithoutCastEEEviT_T0_T2_T3_T4_T5_,(.L_x_5859 - _ZN2at6native27unrolled_elementwise_kernelIZZZNS0_68_GLOBAL__N__08176361_30_ActivationHardsigmoidKernel_cu_f5210f67_354618hardsigmoid_kernelERNS_18TensorIteratorBaseEENKUlvE_clEvENKUlvE0_clEvEUlfE_St5arrayIPcLm2EELi4E23TrivialOffsetCalculatorILi1EjESC_NS0_6memory15LoadWithoutCastENSD_16StoreWithoutCastEEEviT_T0_T2_T3_T4_T5_)
        .other          _ZN2at6native27unrolled_elementwise_kernelIZZZNS0_68_GLOBAL__N__08176361_30_ActivationHardsigmoidKernel_cu_f5210f67_354618hardsigmoid_kernelERNS_18TensorIteratorBaseEENKUlvE_clEvENKUlvE0_clEvEUlfE_St5arrayIPcLm2EELi4E23TrivialOffsetCalculatorILi1EjESC_NS0_6memory15LoadWithoutCastENSD_16StoreWithoutCastEEEviT_T0_T2_T3_T4_T5_,@"STO_CUDA_ENTRY STV_DEFAULT"
_ZN2at6native27unrolled_elementwise_kernelIZZZNS0_68_GLOBAL__N__08176361_30_ActivationHardsigmoidKernel_cu_f5210f67_354618hardsigmoid_kernelERNS_18TensorIteratorBaseEENKUlvE_clEvENKUlvE0_clEvEUlfE_St5arrayIPcLm2EELi4E23TrivialOffsetCalculatorILi1EjESC_NS0_6memory15LoadWithoutCastENSD_16StoreWithoutCastEEEviT_T0_T2_T3_T4_T5_:
.text._ZN2at6native27unrolled_elementwise_kernelIZZZNS0_68_GLOBAL__N__08176361_30_ActivationHardsigmoidKernel_cu_f5210f67_354618hardsigmoid_kernelERNS_18TensorIteratorBaseEENKUlvE_clEvENKUlvE0_clEvEUlfE_St5arrayIPcLm2EELi4E23TrivialOffsetCalculatorILi1EjESC_NS0_6memory15LoadWithoutCastENSD_16StoreWithoutCastEEEviT_T0_T2_T3_T4_T5_:
[----:B------:R-:W-:Y:S01]  /*0000*/  LDC R1, c[0x0][0x28] ;  /* 0x00000a00ff017b82 */ /* 0x000fe20000000800 */
[----:B------:R-:W0:Y:S07]  /*0010*/  S2R R0, SR_CTAID.X ;  /* 0x0000000000007919 */ /* 0x000e2e0000002500 */
[----:B------:R-:W0:Y:S01]  /*0020*/  LDC R5, c[0x0][0x210] ;  /* 0x00008400ff057b82 */ /* 0x000e220000000800 */
[----:B------:R-:W-:Y:S01]  /*0030*/  ULDC.64 UR4, c[0x0][0x208] ;  /* 0x0000820000047ab9 */ /* 0x000fe20000000a00 */
[----:B------:R-:W1:Y:S01]  /*0040*/  S2R R3, SR_TID.X ;  /* 0x0000000000037919 */ /* 0x000e620000002100 */
[----:B------:R-:W-:Y:S01]  /*0050*/  HFMA2.MMA R16, -RZ, RZ, 2.125, 0 ;  /* 0x40400000ff107435 */ /* 0x000fe200000001ff */
[----:B------:R-:W-:Y:S01]  /*0060*/  ULDC UR6, c[0x0][0x218] ;  /* 0x0000860000067ab9 */ /* 0x000fe20000000800 */
[----:B------:R-:W-:Y:S01]  /*0070*/  ULDC UR7, c[0x0][0x224] ;  /* 0x0000890000077ab9 */ /* 0x000fe20000000800 */
[----:B0-----:R-:W-:-:S02]  /*0080*/  IMAD R2, R0, -0x200, R5 ;  /* 0xfffffe0000027824 */ /* 0x001fc400078e0205 */
[----:B-1----:R-:W-:-:S03]  /*0090*/  IMAD.MOV.U32 R15, RZ, RZ, R3 ;  /* 0x000000ffff0f7224 */ /* 0x002fc600078e0003 */
[----:B------:R-:W-:-:S13]  /*00a0*/  ISETP.GE.AND P0, PT, R3, R2, PT ;  /* 0x000000020300720c */ /* 0x000fda0003f06270 */
[----:B------:R-:W-:Y:S01]  /*00b0*/  @!P0 IMAD R13, R0, 0x200, R15 ;  /* 0x00000200000d8824 */ /* 0x000fe200078e020f */
[----:B------:R-:W-:Y:S01]  /*00c0*/  @!P0 IADD3 R15, R15, 0x80, RZ ;  /* 0x000000800f0f8810 */ /* 0x000fe20007ffe0ff */
[----:B------:R-:W0:Y:S03]  /*00d0*/  @!P0 LDC.64 R8, c[0x0][0x238] ;  /* 0x00008e00ff088b82 */ /* 0x000e260000000a00 */
[----:B------:R-:W-:-:S13]  /*00e0*/  ISETP.GE.AND P2, PT, R15, R2, PT ;  /* 0x000000020f00720c */ /* 0x000fda0003f46270 */
[----:B------:R-:W-:Y:S01]  /*00f0*/  @!P2 IMAD R17, R0, 0x200, R15 ;  /* 0x000002000011a824 */ /* 0x000fe200078e020f */
[----:B------:R-:W1:Y:S01]  /*0100*/  @!P2 LDC.64 R10, c[0x0][0x238] ;  /* 0x00008e00ff0aab82 */ /* 0x000e620000000a00 */
[----:B------:R-:W-:-:S05]  /*0110*/  @!P2 VIADD R15, R15, 0x80 ;  /* 0x000000800f0fa836 */ /* 0x000fca0000000000 */
[----:B------:R-:W-:Y:S01]  /*0120*/  ISETP.GE.AND P4, PT, R15, R2, PT ;  /* 0x000000020f00720c */ /* 0x000fe20003f86270 */
[----:B0-----:R-:W-:-:S06]  /*0130*/  @!P0 IMAD.WIDE.U32 R8, R13, 0x4, R8 ;  /* 0x000000040d088825 */ /* 0x001fcc00078e0008 */
[----:B------:R0:W2:Y:S06]  /*0140*/  @!P0 LDG.E R8, desc[UR4][R8.64] ;  /* 0x0000000408088981 */ /* 0x0000ac000c1e1900 */
[----:B------:R-:W-:Y:S01]  /*0150*/  @!P4 LEA R19, R0, R15, 0x9 ;  /* 0x0000000f0013c211 */ /* 0x000fe200078e48ff */
[----:B------:R-:W-:Y:S01]  /*0160*/  @!P4 VIADD R15, R15, 0x80 ;  /* 0x000000800f0fc836 */ /* 0x000fe20000000000 */
[----:B------:R-:W3:Y:S04]  /*0170*/  @!P4 LDC.64 R6, c[0x0][0x238] ;  /* 0x00008e00ff06cb82 */ /* 0x000ee80000000a00 */
[----:B------:R-:W-:-:S13]  /*0180*/  ISETP.GE.AND P1, PT, R15, R2, PT ;  /* 0x000000020f00720c */ /* 0x000fda0003f26270 */
[----:B------:R-:W4:Y:S01]  /*0190*/  @!P1 LDC.64 R4, c[0x0][0x238] ;  /* 0x00008e00ff049b82 */ /* 0x000f220000000a00 */
[----:B-1----:R-:W-:-:S04]  /*01a0*/  @!P2 IMAD.WIDE.U32 R12, R17, 0x4, R10 ;  /* 0x00000004110ca825 */ /* 0x002fc800078e000a */
[----:B------:R-:W-:Y:S02]  /*01b0*/  @!P1 IMAD R11, R0, 0x200, R15 ;  /* 0x00000200000b9824 */ /* 0x000fe400078e020f */
[----:B---3--:R-:W-:Y:S01]  /*01c0*/  @!P4 IMAD.WIDE.U32 R14, R19, 0x4, R6 ;  /* 0x00000004130ec825 */ /* 0x008fe200078e0006 */
[----:B------:R-:W3:Y:S01]  /*01d0*/  @!P2 LDG.E R12, desc[UR4][R12.64] ;  /* 0x000000040c0ca981 */ /* 0x000ee2000c1e1900 */
[----:B------:R-:W1:Y:S04]  /*01e0*/  @!P0 LDC.64 R6, c[0x0][0x230] ;  /* 0x00008c00ff068b82 */ /* 0x000e680000000a00 */
[----:B------:R-:W5:Y:S01]  /*01f0*/  @!P4 LDG.E R14, desc[UR4][R14.64] ;  /* 0x000000040e0ec981 */ /* 0x000f62000c1e1900 */
[----:B----4-:R-:W-:-:S06]  /*0200*/  @!P1 IMAD.WIDE.U32 R10, R11, 0x4, R4 ;  /* 0x000000040b0a9825 */ /* 0x010fcc00078e0004 */
[----:B------:R4:W5:Y:S01]  /*0210*/  @!P1 LDG.E R10, desc[UR4][R10.64] ;  /* 0x000000040a0a9981 */ /* 0x000962000c1e1900 */
[----:B------:R-:W-:Y:S01]  /*0220*/  MOV R5, R3 ;  /* 0x0000000300057202 */ /* 0x000fe20000000f00 */
[----:B------:R-:W-:Y:S02]  /*0230*/  IMAD.MOV.U32 R4, RZ, RZ, 0x40400000 ;  /* 0x40400000ff047424 */ /* 0x000fe400078e00ff */
[----:B0-----:R-:W-:Y:S01]  /*0240*/  IMAD.MOV.U32 R9, RZ, RZ, 0x40400000 ;  /* 0x40400000ff097424 */ /* 0x001fe200078e00ff */
[----:B------:R-:W-:Y:S01]  /*0250*/  BSSY B0, `(.L_x_5185) ;  /* 0x000002a000007945 */ /* 0x000fe20003800000 */
[----:B--2---:R-:W-:-:S05]  /*0260*/  @!P0 FADD.FTZ R16, R8, 3 ;  /* 0x4040000008108421 */ /* 0x004fca0000010000 */
[----:B------:R-:W-:-:S04]  /*0270*/  FSETP.GEU.FTZ.AND P3, PT, R16, UR6, PT ;  /* 0x0000000610007c0b */ /* 0x000fc8000bf7e000 */
[----:B------:R-:W-:Y:S01]  /*0280*/  FSEL R16, R16, UR6, P3 ;  /* 0x0000000610107c08 */ /* 0x000fe20009800000 */
[----:B------:R-:W-:-:S03]  /*0290*/  VIADD R8, R3, 0x80 ;  /* 0x0000008003087836 */ /* 0x000fc60000000000 */
[----:B------:R-:W-:Y:S01]  /*02a0*/  FSETP.GT.FTZ.AND P3, PT, R16, UR7, PT ;  /* 0x0000000710007c0b */ /* 0x000fe2000bf74000 */
[----:B------:R-:W-:-:S03]  /*02b0*/  @!P0 IMAD R3, R0, 0x200, R3 ;  /* 0x0000020000038824 */ /* 0x000fc600078e0203 */
[----:B----4-:R-:W-:Y:S02]  /*02c0*/  FSEL R11, R16, UR7, !P3 ;  /* 0x00000007100b7c08 */ /* 0x010fe4000d800000 */
[----:B------:R-:W-:Y:S01]  /*02d0*/  @!P0 MOV R5, R8 ;  /* 0x0000000800058202 */ /* 0x000fe20000000f00 */
[----:B------:R-:W-:Y:S01]  /*02e0*/  HFMA2.MMA R8, -RZ, RZ, 2.125, 0 ;  /* 0x40400000ff087435 */ /* 0x000fe200000001ff */
[----:B-1----:R-:W-:-:S04]  /*02f0*/  @!P0 IMAD.WIDE.U32 R6, R3, 0x4, R6 ;  /* 0x0000000403068825 */ /* 0x002fc800078e0006 */
[----:B------:R-:W-:-:S05]  /*0300*/  @!P0 FMUL.FTZ R11, R11, 0.16666667163372039795 ;  /* 0x3e2aaaab0b0b8820 */ /* 0x000fca0000410000 */
[----:B------:R0:W-:Y:S01]  /*0310*/  @!P0 STG.E desc[UR4][R6.64], R11 ;  /* 0x0000000b06008986 */ /* 0x0001e2000c101904 */
[----:B---3--:R-:W-:Y:S01]  /*0320*/  @!P2 FADD.FTZ R4, R12, 3 ;  /* 0x404000000c04a421 */ /* 0x008fe20000010000 */
[----:B-----5:R-:W-:-:S04]  /*0330*/  @!P4 FADD.FTZ R9, R14, 3 ;  /* 0x404000000e09c421 */ /* 0x020fc80000010000 */
[C---:B------:R-:W-:Y:S02]  /*0340*/  FSETP.GEU.FTZ.AND P2, PT, R4.reuse, UR6, PT ;  /* 0x0000000604007c0b */ /* 0x040fe4000bf5e000 */
[----:B------:R-:W-:Y:S02]  /*0350*/  FSETP.GEU.FTZ.AND P3, PT, R9, UR6, PT ;  /* 0x0000000609007c0b */ /* 0x000fe4000bf7e000 */
[----:B------:R-:W-:Y:S01]  /*0360*/  FSEL R4, R4, UR6, P2 ;  /* 0x0000000604047c08 */ /* 0x000fe20009000000 */
[----:B------:R-:W-:Y:S01]  /*0370*/  @!P1 FADD.FTZ R8, R10, 3 ;  /* 0x404000000a089421 */ /* 0x000fe20000010000 */
[----:B------:R-:W-:-:S04]  /*0380*/  ISETP.GE.AND P1, PT, R5, R2, PT ;  /* 0x000000020500720c */ /* 0x000fc80003f26270 */
[C---:B------:R-:W-:Y:S02]  /*0390*/  FSETP.GEU.FTZ.AND P4, PT, R8.reuse, UR6, PT ;  /* 0x0000000608007c0b */ /* 0x040fe4000bf9e000 */
[----:B------:R-:W-:Y:S02]  /*03a0*/  FSEL R9, R9, UR6, P3 ;  /* 0x0000000609097c08 */ /* 0x000fe40009800000 */
[----:B------:R-:W-:Y:S02]  /*03b0*/  FSEL R8, R8, UR6, P4 ;  /* 0x0000000608087c08 */ /* 0x000fe4000a000000 */
[----:B------:R-:W-:Y:S02]  /*03c0*/  FSETP.GT.FTZ.AND P2, PT, R4, UR7, PT ;  /* 0x0000000704007c0b */ /* 0x000fe4000bf54000 */
[----:B------:R-:W-:Y:S02]  /*03d0*/  FSETP.GT.FTZ.AND P3, PT, R9, UR7, PT ;  /* 0x0000000709007c0b */ /* 0x000fe4000bf74000 */
[----:B------:R-:W-:-:S02]  /*03e0*/  FSETP.GT.FTZ.AND P4, PT, R8, UR7, PT ;  /* 0x0000000708007c0b */ /* 0x000fc4000bf94000 */
[----:B------:R-:W-:Y:S02]  /*03f0*/  FSEL R4, R4, UR7, !P2 ;  /* 0x0000000704047c08 */ /* 0x000fe4000d000000 */
[----:B------:R-:W-:Y:S02]  /*0400*/  FSEL R3, R9, UR7, !P3 ;  /* 0x0000000709037c08 */ /* 0x000fe4000d800000 */
[----:B------:R-:W-:Y:S01]  /*0410*/  FSEL R10, R8, UR7, !P4 ;  /* 0x00000007080a7c08 */ /* 0x000fe2000e000000 */
[----:B0-----:R-:W-:Y:S06]  /*0420*/  @P1 BRA `(.L_x_5186) ;  /* 0x0000000000301947 */ /* 0x001fec0003800000 */
[----:B------:R-:W0:Y:S01]  /*0430*/  LDC.64 R8, c[0x0][0x230] ;  /* 0x00008c00ff087b82 */ /* 0x000e220000000a00 */
[----:B------:R-:W-:Y:S01]  /*0440*/  LEA R7, R0, R5, 0x9 ;  /* 0x0000000500077211 */ /* 0x000fe200078e48ff */
[----:B------:R-:W-:Y:S02]  /*0450*/  VIADD R5, R5, 0x80 ;  /* 0x0000008005057836 */ /* 0x000fe40000000000 */
[----:B------:R-:W-:Y:S01]  /*0460*/  FMUL.FTZ R11, R4, 0.16666667163372039795 ;  /* 0x3e2aaaab040b7820 */ /* 0x000fe20000410000 */
[----:B------:R-:W-:Y:S02]  /*0470*/  FMUL.FTZ R3, R3, 0.16666667163372039795 ;  /* 0x3e2aaaab03037820 */ /* 0x000fe40000410000 */
[----:B------:R-:W-:-:S13]  /*0480*/  ISETP.GE.AND P0, PT, R5, R2, PT ;  /* 0x000000020500720c */ /* 0x000fda0003f06270 */
[----:B------:R-:W-:Y:S01]  /*0490*/  @!P0 LEA R13, R0, R5, 0x9 ;  /* 0x00000005000d8211 */ /* 0x000fe200078e48ff */
[----:B------:R-:W-:Y:S02]  /*04a0*/  @!P0 VIADD R5, R5, 0x80 ;  /* 0x0000008005058836 */ /* 0x000fe40000000000 */
[----:B0-----:R-:W-:-:S04]  /*04b0*/  IMAD.WIDE.U32 R6, R7, 0x4, R8 ;  /* 0x0000000407067825 */ /* 0x001fc800078e0008 */
[----:B------:R-:W-:Y:S01]  /*04c0*/  @!P0 IMAD.WIDE.U32 R8, R13, 0x4, R8 ;  /* 0x000000040d088825 */ /* 0x000fe200078e0008 */
[----:B------:R0:W-:Y:S04]  /*04d0*/  STG.E desc[UR4][R6.64], R11 ;  /* 0x0000000b06007986 */ /* 0x0001e8000c101904 */
[----:B------:R0:W-:Y:S02]  /*04e0*/  @!P0 STG.E desc[UR4][R8.64], R3 ;  /* 0x0000000308008986 */ /* 0x0001e4000c101904 */
.L_x_5186:
[----:B------:R-:W-:Y:S05]  /*04f0*/  BSYNC B0 ;  /* 0x0000000000007941 */ /* 0x000fea0003800000 */
.L_x_5185:
[----:B------:R-:W-:-:S13]  /*0500*/  ISETP.GE.AND P0, PT, R5, R2, PT ;  /* 0x000000020500720c */ /* 0x000fda0003f06270 */
[----:B------:R-:W-:Y:S05]  /*0510*/  @P0 EXIT ;  /* 0x000000000000094d */ /* 0x000fea0003800000 */
[----:B0-----:R-:W0:Y:S01]  /*0520*/  LDC.64 R2, c[0x0][0x230] ;  /* 0x00008c00ff027b82 */ /* 0x001e220000000a00 */
[----:B------:R-:W-:Y:S01]  /*0530*/  LEA R5, R0, R5, 0x9 ;  /* 0x0000000500057211 */ /* 0x000fe200078e48ff */
[----:B------:R-:W-:-:S04]  /*0540*/  FMUL.FTZ R7, R10, 0.16666667163372039795 ;  /* 0x3e2aaaab0a077820 */ /* 0x000fc80000410000 */
[----:B0-----:R-:W-:-:S05]  /*0550*/  IMAD.WIDE.U32 R2, R5, 0x4, R2 ;  /* 0x0000000405027825 */ /* 0x001fca00078e0002 */
[----:B------:R-:W-:Y:S01]  /*0560*/  STG.E desc[UR4][R2.64], R7 ;  /* 0x0000000702007986 */ /* 0x000fe2000c101904 */
[----:B------:R-:W-:Y:S05]  /*0570*/  EXIT ;  /* 0x000000000000794d */ /* 0x000fea0003800000 */
.L_x_5187:
        /* <DEDUP_REMOVED lines=16> */
.L_x_5859:


//--------------------- .text._ZN2at6native29vectorized_elementwise_kernelILi2EZZZNS0_68_GLOBAL__N__08176361_30_ActivationHardsigmoidKernel_cu_f5210f67_354618hardsigmoid_kernelERNS_18TensorIteratorBaseEENKUlvE_clEvENKUlvE0_clEvEUlfE_St5arrayIPcLm2EEEEviT0_T1_ --------------------------
	.section	.text._ZN2at6native29vectorized_elementwise_kernelILi2EZZZNS0_68_GLOBAL__N__08176361_30_ActivationHardsigmoidKernel_cu_f5210f67_354618hardsigmoid_kernelERNS_18TensorIteratorBaseEENKUlvE_clEvENKUlvE0_clEvEUlfE_St5arrayIPcLm2EEEEviT0_T1_,"ax",@progbits
	.align	128
        .global         _ZN2at6native29vectorized_elementwise_kernelILi2EZZZNS0_68_GLOBAL__N__08176361_30_ActivationHardsigmoidKernel_cu_f5210f67_354618hardsigmoid_kernelERNS_18TensorIteratorBaseEENKUlvE_clEvENKUlvE0_clEvEUlfE_St5arrayIPcLm2EEEEviT0_T1_
        .type           _ZN2at6native29vectorized_elementwise_kernelILi2EZZZNS0_68_GLOBAL__N__08176361_30_ActivationHardsigmoidKernel_cu_f5210f67_354618hardsigmoid_kernelERNS_18TensorIteratorBaseEENKUlvE_clEvENKUlvE0_clEvEUlfE_St5arrayIPcLm2EEEEviT0_T1_,@function
        .size           _ZN2at6native29vectorized_elementwise_kernelILi2EZZZNS0_68_GLOBAL__N__08176361_30_ActivationHardsigmoidKernel_cu_f5210f67_354618hardsigmoid_kernelERNS_18TensorIteratorBaseEENKUlvE_clEvENKUlvE0_clEvEUlfE_St5arrayIPcLm2EEEEviT0_T1_,(.L_x_5860 - _ZN2at6native29vectorized_elementwise_kernelILi2EZZZNS0_68_GLOBAL__N__08176361_30_ActivationHardsigmoidKernel_cu_f5210f67_354618hardsigmoid_kernelERNS_18TensorIteratorBaseEENKUlvE_clEvENKUlvE0_clEvEUlfE_St5arrayIPcLm2EEEEviT0_T1_)
        .other          _ZN2at6native29vectorized_elementwise_kernelILi2EZZZNS0_68_GLOBAL__N__08176361_30_ActivationHardsigmoidKernel_cu_f5210f67_354618hardsigmoid_kernelERNS_18TensorIteratorBaseEENKUlvE_clEvENKUlvE0_clEvEUlfE_St5arrayIPcLm2EEEEviT0_T1_,@"STO_CUDA_ENTRY STV_DEFAULT"
_ZN2at6native29vectorized_elementwise_kernelILi2EZZZNS0_68_GLOBAL__N__08176361_30_ActivationHardsigmoidKernel_cu_f5210f67_354618hardsigmoid_kernelERNS_18TensorIteratorBaseEENKUlvE_clEvENKUlvE0_clEvEUlfE_St5arrayIPcLm2EEEEviT0_T1_:
.text._ZN2at6native29vectorized_elementwise_kernelILi2EZZZNS0_68_GLOBAL__N__08176361_30_ActivationHardsigmoidKernel_cu_f5210f67_354618hardsigmoid_kernelERNS_18TensorIteratorBaseEENKUlvE_clEvENKUlvE0_clEvEUlfE_St5arrayIPcLm2EEEEviT0_T1_:
        /* <DEDUP_REMOVED lines=16> */
[----:B------:R-:W3:Y:S04]  /*0100*/  LDG.E.64 R12, desc[UR4][R8.64+0x400] ;  /* 0x00040004080c7981 */ /* 0x000ee8000c1e1b00 */
[----:B------:R-:W4:Y:S04]  /*0110*/  LDG.E.64 R6, desc[UR4][R8.64+0x800] ;  /* 0x0008000408067981 */ /* 0x000f28000c1e1b00 */
[----:B------:R-:W5:Y:S01]  /*0120*/  LDG.E.64 R4, desc[UR4][R8.64+0xc00] ;  /* 0x000c000408047981 */ /* 0x000f62000c1e1b00 */
[----:B0-----:R-:W-:-:S04]  /*0130*/  IMAD.WIDE.U32 R2, R0, 0x4, R2 ;  /* 0x0000000400027825 */ /* 0x001fc800078e0002 */
[----:B------:R-:W-:-:S04]  /*0140*/  IMAD.WIDE R2, R15, 0x8, R2 ;  /* 0x000000080f027825 */ /* 0x000fc800078e0202 */
[----:B--2---:R-:W-:Y:S01]  /*0150*/  FADD.FTZ R10, R10, 3 ;  /* 0x404000000a0a7421 */ /* 0x004fe20000010000 */
[----:B------:R-:W-:Y:S01]  /*0160*/  FADD.FTZ R11, R11, 3 ;  /* 0x404000000b0b7421 */ /* 0x000fe20000010000 */
[----:B---3--:R-:W-:Y:S01]  /*0170*/  FADD.FTZ R12, R12, 3 ;  /* 0x404000000c0c7421 */ /* 0x008fe20000010000 */
[----:B------:R-:W-:Y:S02]  /*0180*/  FADD.FTZ R13, R13, 3 ;  /* 0x404000000d0d7421 */ /* 0x000fe40000010000 */
[----:B------:R-:W-:Y:S01]  /*0190*/  FSETP.GEU.FTZ.AND P6, PT, R10, UR6, PT ;  /* 0x000000060a007c0b */ /* 0x000fe2000bfde000 */
[----:B----4-:R-:W-:Y:S01]  /*01a0*/  FADD.FTZ R6, R6, 3 ;  /* 0x4040000006067421 */ /* 0x010fe20000010000 */
[----:B------:R-:W-:Y:S01]  /*01b0*/  FADD.FTZ R7, R7, 3 ;  /* 0x4040000007077421 */ /* 0x000fe20000010000 */
[----:B------:R-:W-:Y:S01]  /*01c0*/  FSETP.GEU.FTZ.AND P5, PT, R11, UR6, PT ;  /* 0x000000060b007c0b */ /* 0x000fe2000bfbe000 */
[----:B-----5:R-:W-:Y:S01]  /*01d0*/  FADD.FTZ R4, R4, 3 ;  /* 0x4040000004047421 */ /* 0x020fe20000010000 */
        /* <DEDUP_REMOVED lines=37> */
[----:B------:R-:W-:Y:S01]  /*0430*/  STG.E.64 desc[UR4][R2.64], R10 ;  /* 0x0000000a02007986 */ /* 0x000fe2000c101b04 */
[----:B------:R-:W-:-:S02]  /*0440*/  FMUL.FTZ R4, R4, 0.16666667163372039795 ;  /* 0x3e2aaaab04047820 */ /* 0x000fc40000410000 */
[----:B------:R-:W-:Y:S01]  /*0450*/  FMUL.FTZ R5, R5, 0.16666667163372039795 ;  /* 0x3e2aaaab05057820 */ /* 0x000fe20000410000 */
[----:B------:R-:W-:Y:S04]  /*0460*/  STG.E.64 desc[UR4][R2.64+0x400], R12 ;  /* 0x0004000c02007986 */ /* 0x000fe8000c101b04 */
[----:B------:R-:W-:Y:S04]  /*0470*/  STG.E.64 desc[UR4][R2.64+0x800], R6 ;  /* 0x0008000602007986 */ /* 0x000fe8000c101b04 */
[----:B------:R-:W-:Y:S01]  /*0480*/  STG.E.64 desc[UR4][R2.64+0xc00], R4 ;  /* 0x000c000402007986 */ /* 0x000fe2000c101b04 */
[----:B------:R-:W-:Y:S05]  /*0490*/  EXIT ;  /* 0x000000000000794d */ /* 0x000fea0003800000 */
.L_x_5188:
[----:B------:R-:W0:Y:S01]  /*04a0*/  S2R R15, SR_TID.X ;  /* 0x00000000000f7919 */ /* 0x000e220000002100 */
[----:B------:R-:W-:Y:S01]  /*04b0*/  ULDC UR6, c[0x0][0x218] ;  /* 0x0000860000067ab9 */ /* 0x000fe20000000800 */
[----:B------:R-:W-:Y:S01]  /*04c0*/  ULDC UR7, c[0x0][0x224] ;  /* 0x0000890000077ab9 */ /* 0x000fe20000000800 */
[----:B0-----:R-:W-:Y:S01]  /*04d0*/  ISETP.GE.AND P0, PT, R15, R14, PT ;  /* 0x0000000e0f00720c */ /* 0x001fe20003f06270 */
[----:B------:R-:W-:-:S12]  /*04e0*/  IMAD.MOV.U32 R23, RZ, RZ, R15 ;  /* 0x000000ffff177224 */ /* 0x000fd800078e000f */
[----:B------:R-:W0:Y:S01]  /*04f0*/  @!P0 LDC.64 R2, c[0x0][0x238] ;  /* 0x00008e00ff028b82 */ /* 0x000e220000000a00 */
[----:B------:R-:W-:Y:S02]  /*0500*/  @!P0 VIADD R23, R15, 0x80 ;  /* 0x000000800f178836 */ /* 0x000fe40000000000 */
[----:B------:R-:W-:-:S03]  /*0510*/  @!P0 IMAD.IADD R5, R0, 0x1, R15 ;  /* 0x0000000100058824 */ /* 0x000fc600078e020f */
[----:B------:R-:W-:Y:S01]  /*0520*/  ISETP.GE.AND P6, PT, R23, R14, PT ;  /* 0x0000000e1700720c */ /* 0x000fe20003fc6270 */
[----:B0-----:R-:W-:-:S12]  /*0530*/  @!P0 IMAD.WIDE.U32 R2, R5, 0x4, R2 ;  /* 0x0000000405028825 */ /* 0x001fd800078e0002 */
[----:B------:R-:W0:Y:S01]  /*0540*/  @!P6 LDC.64 R4, c[0x0][0x238] ;  /* 0x00008e00ff04eb82 */ /* 0x000e220000000a00 */
[----:B------:R1:W2:Y:S01]  /*0550*/  @!P0 LDG.E R3, desc[UR4][R2.64] ;  /* 0x0000000402038981 */ /* 0x0002a2000c1e1900 */
[----:B------:R-:W-:-:S04]  /*0560*/  @!P6 IMAD.IADD R7, R0, 0x1, R23 ;  /* 0x000000010007e824 */ /* 0x000fc800078e0217 */
[----:B0-----:R-:W-:-:S06]  /*0570*/  @!P6 IMAD.WIDE.U32 R4, R7, 0x4, R4 ;  /* 0x000000040704e825 */ /* 0x001fcc00078e0004 */
[----:B------:R-:W3:Y:S01]  /*0580*/  @!P6 LDG.E R4, desc[UR4][R4.64] ;  /* 0x000000040404e981 */ /* 0x000ee2000c1e1900 */
[----:B------:R-:W-:Y:S01]  /*0590*/  @!P6 IADD3 R23, R23, 0x80, RZ ;  /* 0x000000801717e810 */ /* 0x000fe20007ffe0ff */
[----:B-1----:R-:W-:Y:S02]  /*05a0*/  IMAD.MOV.U32 R2, RZ, RZ, 0x40400000 ;  /* 0x40400000ff027424 */ /* 0x002fe400078e00ff */
[----:B------:R-:W-:Y:S01]  /*05b0*/  IMAD.MOV.U32 R17, RZ, RZ, 0x40400000 ;  /* 0x40400000ff117424 */ /* 0x000fe200078e00ff */
        /* <DEDUP_REMOVED lines=9> */
[----:B------:R-:W-:-:S03]  /*0650*/  ISETP.GE.AND P3, PT, R23, R14, PT ;  /* 0x0000000e1700720c */ /* 0x000fc60003f66270 */
[----:B------:R-:W4:Y:S10]  /*0660*/  @!P5 LDG.E R12, desc[UR4][R12.64] ;  /* 0x000000040c0cd981 */ /* 0x000f34000c1e1900 */
[----:B------:R-:W-:Y:S01]  /*0670*/  @!P3 IADD3 R25, R0, R23, RZ ;  /* 0x000000170019b210 */ /* 0x000fe20007ffe0ff */
[----:B------:R-:W-:Y:S01]  /*0680*/  @!P3 VIADD R23, R23, 0x80 ;  /* 0x000000801717b836 */ /* 0x000fe20000000000 */
[----:B------:R-:W0:Y:S01]  /*0690*/  @!P3 LDC.64 R8, c[0x0][0x238] ;  /* 0x00008e00ff08bb82 */ /* 0x000e220000000a00 */
[----:B-1----:R-:W-:-:S03]  /*06a0*/  @!P4 IMAD.WIDE.U32 R10, R27, 0x4, R10 ;  /* 0x000000041b0ac825 */ /* 0x002fc600078e000a */
[----:B------:R-:W-:-:S03]  /*06b0*/  ISETP.GE.AND P2, PT, R23, R14, PT ;  /* 0x0000000e1700720c */ /* 0x000fc60003f46270 */
[----:B------:R1:W5:Y:S10]  /*06c0*/  @!P4 LDG.E R10, desc[UR4][R10.64] ;  /* 0x000000040a0ac981 */ /* 0x000374000c1e1900 */
[----:B------:R-:W-:-:S02]  /*06d0*/  @!P2 IMAD.IADD R21, R0, 0x1, R23 ;  /* 0x000000010015a824 */ /* 0x000fc400078e0217 */
[----:B------:R-:W-:Y:S02]  /*06e0*/  @!P2 VIADD R23, R23, 0x80 ;  /* 0x000000801717a836 */ /* 0x000fe40000000000 */
[----:B0-----:R-:W-:-:S06]  /*06f0*/  @!P3 IMAD.WIDE.U32 R8, R25, 0x4, R8 ;  /* 0x000000041908b825 */ /* 0x001fcc00078e0008 */
[----:B------:R0:W4:Y:S01]  /*0700*/  @!P3 LDG.E R8, desc[UR4][R8.64] ;  /* 0x000000040808b981 */ /* 0x000122000c1e1900 */
[----:B--2---:R-:W-:-:S05]  /*0710*/  @!P0 FADD.FTZ R2, R3, 3 ;  /* 0x4040000003028421 */ /* 0x004fca0000010000 */
[----:B------:R-:W-:-:S04]  /*0720*/  @!P0 FSETP.GEU.FTZ.AND P1, PT, R2, UR6, PT ;  /* 0x0000000602008c0b */ /* 0x000fc8000bf3e000 */
[----:B------:R-:W-:-:S04]  /*0730*/  @!P0 FSEL R2, R2, UR6, P1 ;  /* 0x0000000602028c08 */ /* 0x000fc80008800000 */
[----:B------:R-:W-:-:S04]  /*0740*/  @!P0 FSETP.GT.FTZ.AND P1, PT, R2, UR7, PT ;  /* 0x0000000702008c0b */ /* 0x000fc8000bf34000 */
[----:B------:R-:W-:Y:S02]  /*0750*/  @!P0 FSEL R16, R2, UR7, !P1 ;  /* 0x0000000702108c08 */ /* 0x000fe4000c800000 */
[----:B------:R-:W-:Y:S01]  /*0760*/  ISETP.GE.AND P1, PT, R23, R14, PT ;  /* 0x0000000e1700720c */ /* 0x000fe20003f26270 */
[----:B------:R-:W2:Y:S01]  /*0770*/  @!P2 LDC.64 R2, c[0x0][0x238] ;  /* 0x00008e00ff02ab82 */ /* 0x000ea20000000a00 */
[----:B---3--:R-:W-:-:S11]  /*0780*/  @!P6 FADD.FTZ R17, R4, 3 ;  /* 0x404000000411e421 */ /* 0x008fd60000010000 */
[----:B------:R-:W-:Y:S01]  /*0790*/  @!P1 IADD3 R19, R0, R23, RZ ;  /* 0x0000001700139210 */ /* 0x000fe20007ffe0ff */
[----:B------:R-:W-:Y:S01]  /*07a0*/  @!P1 VIADD R23, R23, 0x80 ;  /* 0x0000008017179836 */ /* 0x000fe20000000000 */
[----:B------:R-:W3:Y:S04]  /*07b0*/  @!P1 LDC.64 R4, c[0x0][0x238] ;  /* 0x00008e00ff049b82 */ /* 0x000ee80000000a00 */
[----:B------:R-:W-:-:S13]  /*07c0*/  ISETP.GE.AND P6, PT, R23, R14, PT ;  /* 0x0000000e1700720c */ /* 0x000fda0003fc6270 */
[----:B------:R-:W1:Y:S01]  /*07d0*/  @!P6 LDC.64 R6, c[0x0][0x238] ;  /* 0x00008e00ff06eb82 */ /* 0x000e620000000a00 */
[----:B------:R-:W-:Y:S02]  /*07e0*/  @!P6 IMAD.IADD R23, R0, 0x1, R23 ;  /* 0x000000010017e824 */ /* 0x000fe400078e0217 */
[----:B--2---:R-:W-:-:S04]  /*07f0*/  @!P2 IMAD.WIDE.U32 R2, R21, 0x4, R2 ;  /* 0x000000041502a825 */ /* 0x004fc800078e0002 */
[----:B---3--:R-:W-:Y:S02]  /*0800*/  @!P1 IMAD.WIDE.U32 R20, R19, 0x4, R4 ;  /* 0x0000000413149825 */ /* 0x008fe400078e0004 */
[----:B------:R2:W3:Y:S01]  /*0810*/  @!P2 LDG.E R19, desc[UR4][R2.64] ;  /* 0x000000040213a981 */ /* 0x0004e2000c1e1900 */
[----:B------:R-:W4:Y:S03]  /*0820*/  @!P0 LDC.64 R4, c[0x0][0x230] ;  /* 0x00008c00ff048b82 */ /* 0x000f260000000a00 */
[----:B------:R-:W3:Y:S01]  /*0830*/  @!P1 LDG.E R20, desc[UR4][R20.64] ;  /* 0x0000000414149981 */ /* 0x000ee2000c1e1900 */
[----:B-1----:R-:W-:-:S06]  /*0840*/  @!P6 IMAD.WIDE.U32 R6, R23, 0x4, R6 ;  /* 0x000000041706e825 */ /* 0x002fcc00078e0006 */
[----:B------:R1:W3:Y:S01]  /*0850*/  @!P6 LDG.E R7, desc[UR4][R6.64] ;  /* 0x000000040607e981 */ /* 0x0002e2000c1e1900 */
[----:B------:R-:W-:Y:S01]  /*0860*/  @!P0 FMUL.FTZ R18, R16, 0.16666667163372039795 ;  /* 0x3e2aaaab10128820 */ /* 0x000fe20000410000 */
[----:B------:R-:W-:Y:S01]  /*0870*/  HFMA2.MMA R16, -RZ, RZ, 2.125, 0 ;  /* 0x40400000ff107435 */ /* 0x000fe200000001ff */
[----:B------:R-:W-:Y:S02]  /*0880*/  IMAD.MOV.U32 R11, RZ, RZ, 0x40400000 ;  /* 0x40400000ff0b7424 */ /* 0x000fe400078e00ff */
[----:B0-----:R-:W-:Y:S02]  /*0890*/  @!P0 IMAD.IADD R9, R0, 0x1, R15 ;  /* 0x0000000100098824 */ /* 0x001fe400078e020f */
[----:B--2---:R-:W-:Y:S02]  /*08a0*/  IMAD.MOV.U32 R2, RZ, RZ, 0x40400000 ;  /* 0x40400000ff027424 */ /* 0x004fe400078e00ff */
[----:B------:R-:W-:Y:S02]  /*08b0*/  IMAD.MOV.U32 R13, RZ, RZ, 0x40400000 ;  /* 0x40400000ff0d7424 */ /* 0x000fe400078e00ff */
[----:B-----5:R-:W-:Y:S01]  /*08c0*/  @!P4 FADD.FTZ R11, R10, 3 ;  /* 0x404000000a0bc421 */ /* 0x020fe20000010000 */
[----:B-1----:R-:W-:-:S02]  /*08d0*/  IMAD.MOV.U32 R6, RZ, RZ, 0x40400000 ;  /* 0x40400000ff067424 */ /* 0x002fc400078e00ff */
[----:B----4-:R-:W-:Y:S01]  /*08e0*/  @!P5 FADD.FTZ R13, R12, 3 ;  /* 0x404000000c0dd421 */ /* 0x010fe20000010000 */
[----:B------:R-:W-:Y:S02]  /*08f0*/  IMAD.MOV.U32 R3, RZ, RZ, 0x40400000 ;  /* 0x40400000ff037424 */ /* 0x000fe400078e00ff */
[----:B------:R-:W-:Y:S01]  /*0900*/  @!P0 IMAD.WIDE.U32 R4, R9, 0x4, R4 ;  /* 0x0000000409048825 */ /* 0x000fe200078e0004 */
[----:B------:R-:W-:-:S04]  /*0910*/  @!P0 IADD3 R15, R15, 0x80, RZ ;  /* 0x000000800f0f8810 */ /* 0x000fc80007ffe0ff */
[----:B------:R0:W-:Y:S01]  /*0920*/  @!P0 STG.E desc[UR4][R4.64], R18 ;  /* 0x0000001204008986 */ /* 0x0001e2000c101904 */
[----:B------:R-:W-:Y:S01]  /*0930*/  ISETP.GE.AND P0, PT, R15, R14, PT ;  /* 0x0000000e0f00720c */ /* 0x000fe20003f06270 */
[----:B------:R-:W-:Y:S01]  /*0940*/  @!P3 FADD.FTZ R16, R8, 3 ;  /* 0x404000000810b421 */ /* 0x000fe20000010000 */
[----:B------:R-:W-:-:S04]  /*0950*/  FSETP.GEU.FTZ.AND P3, PT, R11, UR6, PT ;  /* 0x000000060b007c0b */ /* 0x000fc8000bf7e000 */
[----:B------:R-:W-:Y:S02]  /*0960*/  FSEL R11, R11, UR6, P3 ;  /* 0x000000060b0b7c08 */ /* 0x000fe40009800000 */
[----:B------:R-:W-:-:S04]  /*0970*/  FSETP.GEU.FTZ.AND P3, PT, R16, UR6, PT ;  /* 0x0000000610007c0b */ /* 0x000fc8000bf7e000 */
[----:B0-----:R-:W-:Y:S01]  /*0980*/  FSEL R5, R16, UR6, P3 ;  /* 0x0000000610057c08 */ /* 0x001fe20009800000 */
[----:B------:R-:W-:Y:S03]  /*0990*/  BSSY B0, `(.L_x_5189) ;  /* 0x000004d000007945 */ /* 0x000fe60003800000 */
[C---:B------:R-:W-:Y:S01]  /*09a0*/  FSETP.GT.FTZ.AND P3, PT, R5.reuse, UR7, PT ;  /* 0x0000000705007c0b */ /* 0x040fe2000bf74000 */
[----:B------:R-:W-:Y:S03]  /*09b0*/  BSSY B1, `(.L_x_5190) ;  /* 0x0000043000017945 */ /* 0x000fe60003800000 */
[----:B------:R-:W-:Y:S01]  /*09c0*/  FSEL R5, R5, UR7, !P3 ;  /* 0x0000000705057c08 */ /* 0x000fe2000d800000 */
[----:B---3--:R-:W-:Y:S01]  /*09d0*/  @!P2 FADD.FTZ R2, R19, 3 ;  /* 0x404000001302a421 */ /* 0x008fe20000010000 */
[----:B------:R-:W-:Y:S01]  /*09e0*/  FSETP.GEU.FTZ.AND P2, PT, R17, UR6, PT ;  /* 0x0000000611007c0b */ /* 0x000fe2000bf5e000 */
[----:B------:R-:W-:-:S03]  /*09f0*/  @!P1 FADD.FTZ R6, R20, 3 ;  /* 0x4040000014069421 */ /* 0x000fc60000010000 */
[----:B------:R-:W-:Y:S02]  /*0a00*/  FSEL R17, R17, UR6, P2 ;  /* 0x0000000611117c08 */ /* 0x000fe40009000000 */
[----:B------:R-:W-:Y:S02]  /*0a10*/  FSETP.GEU.FTZ.AND P4, PT, R2, UR6, PT ;  /* 0x0000000602007c0b */ /* 0x000fe4000bf9e000 */
[----:B------:R-:W-:Y:S02]  /*0a20*/  FSETP.GEU.FTZ.AND P2, PT, R13, UR6, PT ;  /* 0x000000060d007c0b */ /* 0x000fe4000bf5e000 */
[----:B------:R-:W-:Y:S02]  /*0a30*/  FSETP.GEU.FTZ.AND P5, PT, R6, UR6, PT ;  /* 0x0000000606007c0b */ /* 0x000fe4000bfbe000 */
[----:B------:R-:W-:Y:S01]  /*0a40*/  FSETP.GT.FTZ.AND P1, PT, R17, UR7, PT ;  /* 0x0000000711007c0b */ /* 0x000fe2000bf34000 */
[----:B------:R-:W-:Y:S01]  /*0a50*/  @!P6 FADD.FTZ R3, R7, 3 ;  /* 0x404000000703e421 */ /* 0x000fe20000010000 */
[----:B------:R-:W-:-:S04]  /*0a60*/  FSEL R2, R2, UR6, P4 ;  /* 0x0000000602027c08 */ /* 0x000fc8000a000000 */
[----:B------:R-:W-:Y:S02]  /*0a70*/  FSETP.GEU.FTZ.AND P6, PT, R3, UR6, PT ;  /* 0x0000000603007c0b */ /* 0x000fe4000bfde000 */
[----:B------:R-:W-:Y:S02]  /*0a80*/  FSEL R13, R13, UR6, P2 ;  /* 0x000000060d0d7c08 */ /* 0x000fe40009000000 */
[----:B------:R-:W-:Y:S02]  /*0a90*/  FSEL R6, R6, UR6, P5 ;  /* 0x0000000606067c08 */ /* 0x000fe4000a800000 */
[----:B------:R-:W-:Y:S02]  /*0aa0*/  FSEL R7, R3, UR6, P6 ;  /* 0x0000000603077c08 */ /* 0x000fe4000b000000 */
[----:B------:R-:W-:Y:S02]  /*0ab0*/  FSEL R9, R17, UR7, !P1 ;  /* 0x0000000711097c08 */ /* 0x000fe4000c800000 */
        /* <DEDUP_REMOVED lines=8> */
[----:B------:R-:W-:Y:S02]  /*0b40*/  FSEL R3, R6, UR7, !P5 ;  /* 0x0000000706037c08 */ /* 0x000fe4000e800000 */
[----:B------:R-:W-:Y:S01]  /*0b50*/  FSEL R2, R7, UR7, !P6 ;  /* 0x0000000707027c08 */ /* 0x000fe2000f000000 */
[----:B------:R-:W-:Y:S06]  /*0b60*/  @P0 BRA `(.L_x_5191) ;  /* 0x0000000000380947 */ /* 0x000fec0003800000 */
[----:B------:R-:W0:Y:S01]  /*0b70*/  LDC.64 R6, c[0x0][0x230] ;  /* 0x00008c00ff067b82 */ /* 0x000e220000000a00 */
[----:B------:R-:W-:Y:S02]  /*0b80*/  IMAD.IADD R17, R0, 0x1, R15 ;  /* 0x0000000100117824 */ /* 0x000fe400078e020f */
[----:B------:R-:W-:Y:S01]  /*0b90*/  FMUL.FTZ R9, R9, 0.16666667163372039795 ;  /* 0x3e2aaaab09097820 */ /* 0x000fe20000410000 */
[----:B------:R-:W-:-:S05]  /*0ba0*/  VIADD R15, R15, 0x80 ;  /* 0x000000800f0f7836 */ /* 0x000fca0000000000 */
[----:B------:R-:W-:Y:S01]  /*0bb0*/  ISETP.GE.AND P0, PT, R15, R14, PT ;  /* 0x0000000e0f00720c */ /* 0x000fe20003f06270 */
[----:B0-----:R-:W-:-:S05]  /*0bc0*/  IMAD.WIDE.U32 R6, R17, 0x4, R6 ;  /* 0x0000000411067825 */ /* 0x001fca00078e0006 */
[----:B------:R0:W-:Y:S07]  /*0bd0*/  STG.E desc[UR4][R6.64], R9 ;  /* 0x0000000906007986 */ /* 0x0001ee000c101904 */
[----:B------:R-:W-:Y:S05]  /*0be0*/  @P0 BRA `(.L_x_5192) ;  /* 0x0000000000380947 */ /* 0x000fea0003800000 */
[----:B0-----:R-:W0:Y:S01]  /*0bf0*/  LDC.64 R6, c[0x0][0x230] ;  /* 0x00008c00ff067b82 */ /* 0x001e220000000a00 */
[----:B------:R-:W-:Y:S02]  /*0c00*/  IMAD.IADD R17, R0, 0x1, R15 ;  /* 0x0000000100117824 */ /* 0x000fe400078e020f */
[----:B------:R-:W-:Y:S01]  /*0c10*/  FMUL.FTZ R9, R13, 0.16666667163372039795 ;  /* 0x3e2aaaab0d097820 */ /* 0x000fe20000410000 */
[----:B------:R-:W-:Y:S02]  /*0c20*/  VIADD R15, R15, 0x80 ;  /* 0x000000800f0f7836 */ /* 0x000fe40000000000 */
[----:B0-----:R-:W-:-:S05]  /*0c30*/  IMAD.WIDE.U32 R6, R17, 0x4, R6 ;  /* 0x0000000411067825 */ /* 0x001fca00078e0006 */
[----:B------:R0:W-:Y:S02]  /*0c40*/  STG.E desc[UR4][R6.64], R9 ;  /* 0x0000000906007986 */ /* 0x0001e4000c101904 */
.L_x_5191:
[----:B------:R-:W-:-:S13]  /*0c50*/  ISETP.GE.AND P0, PT, R15, R14, PT ;  /* 0x0000000e0f00720c */ /* 0x000fda0003f06270 */
[----:B------:R-:W-:Y:S05]  /*0c60*/  @P0 BRA `(.L_x_5193) ;  /* 0x0000000000380947 */ /* 0x000fea0003800000 */
[----:B0-----:R-:W0:Y:S01]  /*0c70*/  LDC.64 R6, c[0x0][0x230] ;  /* 0x00008c00ff067b82 */ /* 0x001e220000000a00 */
[----:B------:R-:W-:Y:S01]  /*0c80*/  IADD3 R13, R0, R15, RZ ;  /* 0x0000000f000d7210 */ /* 0x000fe20007ffe0ff */
[----:B------:R-:W-:Y:S01]  /*0c90*/  FMUL.FTZ R9, R11, 0.16666667163372039795 ;  /* 0x3e2aaaab0b097820 */ /* 0x000fe20000410000 */
[----:B------:R-:W-:-:S03]  /*0ca0*/  VIADD R15, R15, 0x80 ;  /* 0x000000800f0f7836 */ /* 0x000fc60000000000 */
[----:B0-----:R-:W-:-:S05]  /*0cb0*/  IMAD.WIDE.U32 R6, R13, 0x4, R6 ;  /* 0x000000040d067825 */ /* 0x001fca00078e0006 */
[----:B------:R1:W-:Y:S02]  /*0cc0*/  STG.E desc[UR4][R6.64], R9 ;  /* 0x0000000906007986 */ /* 0x0003e4000c101904 */
.L_x_5192:
[----:B------:R-:W-:-:S13]  /*0cd0*/  ISETP.GE.AND P0, PT, R15, R14, PT ;  /* 0x0000000e0f00720c */ /* 0x000fda0003f06270 */
[----:B------:R-:W-:Y:S05]  /*0ce0*/  @P0 BRA `(.L_x_5194) ;  /* 0x00000000003c0947 */ /* 0x000fea0003800000 */
[----:B01----:R-:W0:Y:S01]  /*0cf0*/  LDC.64 R6, c[0x0][0x230] ;  /* 0x00008c00ff067b82 */ /* 0x003e220000000a00 */
[----:B------:R-:W-:Y:S02]  /*0d00*/  IMAD.IADD R9, R0, 0x1, R15 ;  /* 0x0000000100097824 */ /* 0x000fe400078e020f */
[----:B------:R-:W-:Y:S01]  /*0d10*/  FMUL.FTZ R5, R5, 0.16666667163372039795 ;  /* 0x3e2aaaab05057820 */ /* 0x000fe20000410000 */
[----:B------:R-:W-:Y:S02]  /*0d20*/  VIADD R15, R15, 0x80 ;  /* 0x000000800f0f7836 */ /* 0x000fe40000000000 */
[----:B0-----:R-:W-:-:S05]  /*0d30*/  IMAD.WIDE.U32 R6, R9, 0x4, R6 ;  /* 0x0000000409067825 */ /* 0x001fca00078e0006 */
[----:B------:R1:W-:Y:S02]  /*0d40*/  STG.E desc[UR4][R6.64], R5 ;  /* 0x0000000506007986 */ /* 0x0003e4000c101904 */
.L_x_5193:
[----:B------:R-:W-:-:S13]  /*0d50*/  ISETP.GE.AND P0, PT, R15, R14, PT ;  /* 0x0000000e0f00720c */ /* 0x000fda0003f06270 */
[----:B------:R-:W-:Y:S05]  /*0d60*/  @P0 BREAK B1 ;  /* 0x0000000000010942 */ /* 0x000fea0003800000 */
[----:B------:R-:W-:Y:S05]  /*0d70*/  @P0 BRA `(.L_x_5195) ;  /* 0x0000000000380947 */ /* 0x000fea0003800000 */
[----:B01----:R-:W0:Y:S01]  /*0d80*/  LDC.64 R6, c[0x0][0x230] ;  /* 0x00008c00ff067b82 */ /* 0x003e220000000a00 */
[----:B------:R-:W-:Y:S02]  /*0d90*/  IMAD.IADD R9, R0, 0x1, R15 ;  /* 0x0000000100097824 */ /* 0x000fe400078e020f */
[----:B------:R-:W-:Y:S01]  /*0da0*/  FMUL.FTZ R5, R4, 0.16666667163372039795 ;  /* 0x3e2aaaab04057820 */ /* 0x000fe20000410000 */
[----:B------:R-:W-:Y:S01]  /*0db0*/  IADD3 R15, R15, 0x80, RZ ;  /* 0x000000800f0f7810 */ /* 0x000fe20007ffe0ff */
[----:B0-----:R-:W-:-:S05]  /*0dc0*/  IMAD.WIDE.U32 R6, R9, 0x4, R6 ;  /* 0x0000000409067825 */ /* 0x001fca00078e0006 */
[----:B------:R2:W-:Y:S02]  /*0dd0*/  STG.E desc[UR4][R6.64], R5 ;  /* 0x0000000506007986 */ /* 0x0005e4000c101904 */
.L_x_5194:
[----:B------:R-:W-:Y:S05]  /*0de0*/  BSYNC B1 ;  /* 0x0000000000017941 */ /* 0x000fea0003800000 */
.L_x_5190:
[----:B------:R-:W-:-:S13]  /*0df0*/  ISETP.GE.AND P0, PT, R15, R14, PT ;  /* 0x0000000e0f00720c */ /* 0x000fda0003f06270 */
[----:B--2---:R-:W2:Y:S01]  /*0e00*/  @!P0 LDC.64 R4, c[0x0][0x230] ;  /* 0x00008c00ff048b82 */ /* 0x004ea20000000a00 */
[----:B01----:R-:W-:Y:S02]  /*0e10*/  @!P0 IMAD.IADD R7, R0, 0x1, R15 ;  /* 0x0000000100078824 */ /* 0x003fe400078e020f */
[----:B------:R-:W-:Y:S01]  /*0e20*/  @!P0 FMUL.FTZ R3, R3, 0.16666667163372039795 ;  /* 0x3e2aaaab03038820 */ /* 0x000fe20000410000 */
[----:B------:R-:W-:Y:S02]  /*0e30*/  @!P0 VIADD R15, R15, 0x80 ;  /* 0x000000800f0f8836 */ /* 0x000fe40000000000 */
[----:B--2---:R-:W-:-:S05]  /*0e40*/  @!P0 IMAD.WIDE.U32 R4, R7, 0x4, R4 ;  /* 0x0000000407048825 */ /* 0x004fca00078e0004 */
[----:B------:R2:W-:Y:S02]  /*0e50*/  @!P0 STG.E desc[UR4][R4.64], R3 ;  /* 0x0000000304008986 */ /* 0x0005e4000c101904 */
.L_x_5195:
[----:B------:R-:W-:Y:S05]  /*0e60*/  BSYNC B0 ;  /* 0x0000000000007941 */ /* 0x000fea0003800000 */
.L_x_5189:
[----:B------:R-:W-:Y:S05]  /*0e70*/  WARPSYNC.ALL ;  /* 0x0000000000007948 */ /* 0x000fea0003800000 */
[----:B------:R-:W-:-:S13]  /*0e80*/  ISETP.GE.AND P0, PT, R15, R14, PT ;  /* 0x0000000e0f00720c */ /* 0x000fda0003f06270 */
[----:B------:R-:W-:Y:S05]  /*0e90*/  @P0 EXIT ;  /* 0x000000000000094d */ /* 0x000fea0003800000 */
[----:B-12---:R-:W1:Y:S01]  /*0ea0*/  LDC.64 R4, c[0x0][0x230] ;  /* 0x00008c00ff047b82 */ /* 0x006e620000000a00 */
[----:B------:R-:W-:Y:S02]  /*0eb0*/  IMAD.IADD R3, R0, 0x1, R15 ;  /* 0x0000000100037824 */ /* 0x000fe400078e020f */
[----:B0-----:R-:W-:Y:S02]  /*0ec0*/  FMUL.FTZ R7, R2, 0.16666667163372039795 ;  /* 0x3e2aaaab02077820 */ /* 0x001fe40000410000 */
[----:B-1----:R-:W-:-:S05]  /*0ed0*/  IMAD.WIDE.U32 R2, R3, 0x4, R4 ;  /* 0x0000000403027825 */ /* 0x002fca00078e0004 */
[----:B------:R-:W-:Y:S01]  /*0ee0*/  STG.E desc[UR4][R2.64], R7 ;  /* 0x0000000702007986 */ /* 0x000fe2000c101904 */
[----:B------:R-:W-:Y:S05]  /*0ef0*/  EXIT ;  /* 0x000000000000794d */ /* 0x000fea0003800000 */
.L_x_5196:
        /* <DEDUP_REMOVED lines=16> */
.L_x_5860:


//--------------------- .text._ZN2at6native29vectorized_elementwise_kernelILi4EZZZNS0_68_GLOBAL__N__08176361_30_ActivationHardsigmoidKernel_cu_f5210f67_354618hardsigmoid_kernelERNS_18TensorIteratorBaseEENKUlvE_clEvENKUlvE0_clEvEUlfE_St5arrayIPcLm2EEEEviT0_T1_ --------------------------
	.section	.text._ZN2at6native29vectorized_elementwise_kernelILi4EZZZNS0_68_GLOBAL__N__08176361_30_ActivationHardsigmoidKernel_cu_f5210f67_354618hardsigmoid_kernelERNS_18TensorIteratorBaseEENKUlvE_clEvENKUlvE0_clEvEUlfE_St5arrayIPcLm2EEEEviT0_T1_,"ax",@progbits
	.align	128
        .global         _ZN2at6native29vectorized_elementwise_kernelILi4EZZZNS0_68_GLOBAL__N__08176361_30_ActivationHardsigmoidKernel_cu_f5210f67_354618hardsigmoid_kernelERNS_18TensorIteratorBaseEENKUlvE_clEvENKUlvE0_clEvEUlfE_St5arrayIPcLm2EEEEviT0_T1_
        .type           _ZN2at6native29vectorized_elementwise_kernelILi4EZZZNS0_68_GLOBAL__N__08176361_30_ActivationHardsigmoidKernel_cu_f5210f67_354618hardsigmoid_kernelERNS_18TensorIteratorBaseEENKUlvE_clEvENKUlvE0_clEvEUlfE_St5arrayIPcLm2EEEEviT0_T1_,@function
        .size           _ZN2at6native29vectorized_elementwise_kernelILi4EZZZNS0_68_GLOBAL__N__08176361_30_ActivationHardsigmoidKernel_cu_f5210f67_354618hardsigmoid_kernelERNS_18TensorIteratorBaseEENKUlvE_clEvENKUlvE0_clEvEUlfE_St5arrayIPcLm2EEEEviT0_T1_,(.L_x_5861 - _ZN2at6native29vectorized_elementwise_kernelILi4EZZZNS0_68_GLOBAL__N__08176361_30_ActivationHardsigmoidKernel_cu_f5210f67_354618hardsigmoid_kernelERNS_18TensorIteratorBaseEENKUlvE_clEvENKUlvE0_clEvEUlfE_St5arrayIPcLm2EEEEviT0_T1_)
        .other          _ZN2at6native29vectorized_elementwise_kernelILi4EZZZNS0_68_GLOBAL__N__08176361_30_ActivationHardsigmoidKernel_cu_f5210f67_354618hardsigmoid_kernelERNS_18TensorIteratorBaseEENKUlvE_clEvENKUlvE0_clEvEUlfE_St5arrayIPcLm2EEEEviT0_T1_,@"STO_CUDA_ENTRY STV_DEFAULT"
_ZN2at6native29vectorized_elementwise_kernelILi4EZZZNS0_68_GLOBAL__N__08176361_30_ActivationHardsigmoidKernel_cu_f5210f67_354618hardsigmoid_kernelERNS_18TensorIteratorBaseEENKUlvE_clEvENKUlvE0_clEvEUlfE_St5arrayIPcLm2EEEEviT0_T1_:
.text._ZN2at6native29vectorized_elementwise_kernelILi4EZZZNS0_68_GLOBAL__N__08176361_30_ActivationHardsigmoidKernel_cu_f5210f67_354618hardsigmoid_kernelERNS_18TensorIteratorBaseEENKUlvE_clEvENKUlvE0_clEvEUlfE_St5arrayIPcLm2EEEEviT0_T1_:
        /* <DEDUP_REMOVED lines=15> */
[----:B------:R-:W2:Y:S04]  /*00f0*/  LDG.E.128 R4, desc[UR4][R12.64] ;  /* 0x000000040c047981 */ /* 0x000ea8000c1e1d00 */
[----:B------:R-:W3:Y:S01]  /*0100*/  LDG.E.128 R8, desc[UR4][R12.64+0x800] ;  /* 0x000800040c087981 */ /* 0x000ee2000c1e1d00 */
[----:B0-----:R-:W-:-:S04]  /*0110*/  IMAD.WIDE.U32 R2, R0, 0x4, R2 ;  /* 0x0000000400027825 */ /* 0x001fc800078e0002 */
[----:B------:R-:W-:-:S04]  /*0120*/  IMAD.WIDE R2, R15, 0x10, R2 ;  /* 0x000000100f027825 */ /* 0x000fc800078e0202 */
[----:B--2---:R-:W-:Y:S01]  /*0130*/  FADD.FTZ R4, R4, 3 ;  /* 0x4040000004047421 */ /* 0x004fe20000010000 */
[----:B------:R-:W-:Y:S01]  /*0140*/  FADD.FTZ R5, R5, 3 ;  /* 0x4040000005057421 */ /* 0x000fe20000010000 */
[----:B------:R-:W-:Y:S01]  /*0150*/  FADD.FTZ R6, R6, 3 ;  /* 0x4040000006067421 */ /* 0x000fe20000010000 */
[----:B------:R-:W-:Y:S01]  /*0160*/  FADD.FTZ R7, R7, 3 ;  /* 0x4040000007077421 */ /* 0x000fe20000010000 */
[----:B---3--:R-:W-:Y:S01]  /*0170*/  FADD.FTZ R8, R8, 3 ;  /* 0x4040000008087421 */ /* 0x008fe20000010000 */
[----:B------:R-:W-:Y:S01]  /*0180*/  FADD.FTZ R9, R9, 3 ;  /* 0x4040000009097421 */ /* 0x000fe20000010000 */
[----:B------:R-:W-:Y:S01]  /*0190*/  FADD.FTZ R10, R10, 3 ;  /* 0x404000000a0a7421 */ /* 0x000fe20000010000 */
[----:B------:R-:W-:Y:S01]  /*01a0*/  FADD.FTZ R11, R11, 3 ;  /* 0x404000000b0b7421 */ /* 0x000fe20000010000 */
[----:B------:R-:W-:Y:S02]  /*01b0*/  FSETP.GEU.FTZ.AND P6, PT, R4, UR6, PT ;  /* 0x0000000604007c0b */ /* 0x000fe4000bfde000 */
[----:B------:R-:W-:-:S02]  /*01c0*/  FSETP.GEU.FTZ.AND P5, PT, R5, UR6, PT ;  /* 0x0000000605007c0b */ /* 0x000fc4000bfbe000 */
[----:B------:R-:W-:Y:S02]  /*01d0*/  FSEL R4, R4, UR6, P6 ;  /* 0x0000000604047c08 */ /* 0x000fe4000b000000 */
[----:B------:R-:W-:Y:S02]  /*01e0*/  FSETP.GEU.FTZ.AND P4, PT, R6, UR6, PT ;  /* 0x0000000606007c0b */ /* 0x000fe4000bf9e000 */
[----:B------:R-:W-:Y:S02]  /*01f0*/  FSETP.GEU.FTZ.AND P3, PT, R7, UR6, PT ;  /* 0x0000000607007c0b */ /* 0x000fe4000bf7e000 */
[----:B------:R-:W-:Y:S02]  /*0200*/  FSETP.GEU.FTZ.AND P2, PT, R8, UR6, PT ;  /* 0x0000000608007c0b */ /* 0x000fe4000bf5e000 */
[----:B------:R-:W-:Y:S02]  /*0210*/  FSETP.GEU.FTZ.AND P1, PT, R9, UR6, PT ;  /* 0x0000000609007c0b */ /* 0x000fe4000bf3e000 */
[----:B------:R-:W-:-:S02]  /*0220*/  FSETP.GEU.FTZ.AND P0, PT, R10, UR6, PT ;  /* 0x000000060a007c0b */ /* 0x000fc4000bf1e000 */
[----:B------:R-:W-:Y:S02]  /*0230*/  FSETP.GEU.FTZ.AND P6, PT, R11, UR6, PT ;  /* 0x000000060b007c0b */ /* 0x000fe4000bfde000 */
[----:B------:R-:W-:Y:S02]  /*0240*/  FSEL R5, R5, UR6, P5 ;  /* 0x0000000605057c08 */ /* 0x000fe4000a800000 */
[----:B------:R-:W-:Y:S02]  /*0250*/  FSETP.GT.FTZ.AND P5, PT, R4, UR7, PT ;  /* 0x0000000704007c0b */ /* 0x000fe4000bfb4000 */
[----:B------:R-:W-:Y:S02]  /*0260*/  FSEL R6, R6, UR6, P4 ;  /* 0x0000000606067c08 */ /* 0x000fe4000a000000 */
[----:B------:R-:W-:Y:S02]  /*0270*/  FSEL R7, R7, UR6, P3 ;  /* 0x0000000607077c08 */ /* 0x000fe40009800000 */
[----:B------:R-:W-:-:S02]  /*0280*/  FSEL R8, R8, UR6, P2 ;  /* 0x0000000608087c08 */ /* 0x000fc40009000000 */
[----:B------:R-:W-:Y:S02]  /*0290*/  FSEL R9, R9, UR6, P1 ;  /* 0x0000000609097c08 */ /* 0x000fe40008800000 */
        /* <DEDUP_REMOVED lines=23> */
[----:B------:R-:W-:Y:S01]  /*0410*/  STG.E.128 desc[UR4][R2.64], R4 ;  /* 0x0000000402007986 */ /* 0x000fe2000c101d04 */
[----:B------:R-:W-:-:S02]  /*0420*/  FMUL.FTZ R10, R10, 0.16666667163372039795 ;  /* 0x3e2aaaab0a0a7820 */ /* 0x000fc40000410000 */
[----:B------:R-:W-:-:S05]  /*0430*/  FMUL.FTZ R11, R11, 0.16666667163372039795 ;  /* 0x3e2aaaab0b0b7820 */ /* 0x000fca0000410000 */
[----:B------:R-:W-:Y:S01]  /*0440*/  STG.E.128 desc[UR4][R2.64+0x800], R8 ;  /* 0x0008000802007986 */ /* 0x000fe2000c101d04 */
[----:B------:R-:W-:Y:S05]  /*0450*/  EXIT ;  /* 0x000000000000794d */ /* 0x000fea0003800000 */
.L_x_5197:
        /* <DEDUP_REMOVED lines=123> */
.L_x_5200:
        /* <DEDUP_REMOVED lines=8> */
.L_x_5201:
        /* <DEDUP_REMOVED lines=8> */
.L_x_5202:
        /* <DEDUP_REMOVED lines=9> */
.L_x_5203:
[----:B------:R-:W-:Y:S05]  /*0da0*/  BSYNC B1 ;  /* 0x0000000000017941 */ /* 0x000fea0003800000 */
.L_x_5199:
[----:B------:R-:W-:-:S13]  /*0db0*/  ISETP.GE.AND P0, PT, R15, R14, PT ;  /* 0x0000000e0f00720c */ /* 0x000fda0003f06270 */
[----:B--2---:R-:W2:Y:S01]  /*0dc0*/  @!P0 LDC.64 R4, c[0x0][0x230] ;  /* 0x00008c00ff048b82 */ /* 0x004ea20000000a00 */
[----:B01----:R-:W-:Y:S02]  /*0dd0*/  @!P0 IMAD.IADD R7, R0, 0x1, R15 ;  /* 0x0000000100078824 */ /* 0x003fe400078e020f */
[----:B------:R-:W-:Y:S01]  /*0de0*/  @!P0 FMUL.FTZ R3, R3, 0.16666667163372039795 ;  /* 0x3e2aaaab03038820 */ /* 0x000fe20000410000 */
[----:B------:R-:W-:Y:S02]  /*0df0*/  @!P0 VIADD R15, R15, 0x80 ;  /* 0x000000800f0f8836 */ /* 0x000fe40000000000 */
[----:B--2---:R-:W-:-:S05]  /*0e00*/  @!P0 IMAD.WIDE.U32 R4, R7, 0x4, R4 ;  /* 0x0000000407048825 */ /* 0x004fca00078e0004 */
[----:B------:R2:W-:Y:S02]  /*0e10*/  @!P0 STG.E desc[UR4][R4.64], R3 ;  /* 0x0000000304008986 */ /* 0x0005e4000c101904 */
.L_x_5204:
[----:B------:R-:W-:Y:S05]  /*0e20*/  BSYNC B0 ;  /* 0x0000000000007941 */ /* 0x000fea0003800000 */
.L_x_5198:
        /* <DEDUP_REMOVED lines=9> */
.L_x_5205:
        /* <DEDUP_REMOVED lines=12> */
.L_x_5861:


//--------------------- .text._ZN2at6native29vectorized_elementwise_kernelILi8EZZZNS0_68_GLOBAL__N__08176361_30_ActivationHardsigmoidKernel_cu_f5210f67_354618hardsigmoid_kernelERNS_18TensorIteratorBaseEENKUlvE_clEvENKUlvE0_clEvEUlfE_St5arrayIPcLm2EEEEviT0_T1_ --------------------------
	.section	.text._ZN2at6native29vectorized_elementwise_kernelILi8EZZZNS0_68_GLOBAL__N__08176361_30_ActivationHardsigmoidKernel_cu_f5210f67_354618hardsigmoid_kernelERNS_18TensorIteratorBaseEENKUlvE_clEvENKUlvE0_clEvEUlfE_St5arrayIPcLm2EEEEviT0_T1_,"ax",@progbits
	.align	128
        .global         _ZN2at6native29vectorized_elementwise_kernelILi8EZZZNS0_68_GLOBAL__N__08176361_30_ActivationHardsigmoidKernel_cu_f5210f67_354618hardsigmoid_kernelERNS_18TensorIteratorBaseEENKUlvE_clEvENKUlvE0_clEvEUlfE_St5arrayIPcLm2EEEEviT0_T1_
        .type           _ZN2at6native29vectorized_elementwise_kernelILi8EZZZNS0_68_GLOBAL__N__08176361_30_ActivationHardsigmoidKernel_cu_f5210f67_354618hardsigmoid_kernelERNS_18TensorIteratorBaseEENKUlvE_clEvENKUlvE0_clEvEUlfE_St5arrayIPcLm2EEEEviT0_T1_,@function
        .size           _ZN2at6native29vectorized_elementwise_kernelILi8EZZZNS0_68_GLOBAL__N__08176361_30_ActivationHardsigmoidKernel_cu_f5210f67_354618hardsigmoid_kernelERNS_18TensorIteratorBaseEENKUlvE_clEvENKUlvE0_clEvEUlfE_St5arrayIPcLm2EEEEviT0_T1_,(.L_x_5862 - _ZN2at6native29vectorized_elementwise_kernelILi8EZZZNS0_68_GLOBAL__N__08176361_30_ActivationHardsigmoidKernel_cu_f5210f67_354618hardsigmoid_kernelERNS_18TensorIteratorBaseEENKUlvE_clEvENKUlvE0_clEvEUlfE_St5arrayIPcLm2EEEEviT0_T1_)
        .other          _ZN2at6native29vectorized_elementwise_kernelILi8EZZZNS0_68_GLOBAL__N__08176361_30_ActivationHardsigmoidKernel_cu_f5210f67_354618hardsigmoid_kernelERNS_18TensorIteratorBaseEENKUlvE_clEvENKUlvE0_clEvEUlfE_St5arrayIPcLm2EEEEviT0_T1_,@"STO_CUDA_ENTRY STV_DEFAULT"
_ZN2at6native29vectorized_elementwise_kernelILi8EZZZNS0_68_GLOBAL__N__08176361_30_ActivationHardsigmoidKernel_cu_f5210f67_354618hardsigmoid_kernelERNS_18TensorIteratorBaseEENKUlvE_clEvENKUlvE0_clEvEUlfE_St5arrayIPcLm2EEEEviT0_T1_:
.text._ZN2at6native29vectorized_elementwise_kernelILi8EZZZNS0_68_GLOBAL__N__08176361_30_ActivationHardsigmoidKernel_cu_f5210f67_354618hardsigmoid_kernelERNS_18TensorIteratorBaseEENKUlvE_clEvENKUlvE0_clEvEUlfE_St5arrayIPcLm2EEEEviT0_T1_:
        /* <DEDUP_REMOVED lines=70> */
.L_x_5206:
        /* <DEDUP_REMOVED lines=123> */
.L_x_5209:
        /* <DEDUP_REMOVED lines=8> */
.L_x_5210:
        /* <DEDUP_REMOVED lines=8> */
.L_x_5211:
        /* <DEDUP_REMOVED lines=9> */
.L_x_5212:
[----:B------:R-:W-:Y:S05]  /*0da0*/  BSYNC B1 ;  /* 0x0000000000017941 */ /* 0x000fea0003800000 */
.L_x_5208:
[----:B------:R-:W-:-:S13]  /*0db0*/  ISETP.GE.AND P0, PT, R15, R14, PT ;  /* 0x0000000e0f00720c */ /* 0x000fda0003f06270 */
[----:B--2---:R-:W2:Y:S01]  /*0dc0*/  @!P0 LDC.64 R4, c[0x0][0x230] ;  /* 0x00008c00ff048b82 */ /* 0x004ea20000000a00 */
[----:B01----:R-:W-:Y:S02]  /*0dd0*/  @!P0 IMAD.IADD R7, R0, 0x1, R15 ;  /* 0x0000000100078824 */ /* 0x003fe400078e020f */
[----:B------:R-:W-:Y:S01]  /*0de0*/  @!P0 FMUL.FTZ R3, R3, 0.16666667163372039795 ;  /* 0x3e2aaaab03038820 */ /* 0x000fe20000410000 */
[----:B------:R-:W-:Y:S02]  /*0df0*/  @!P0 VIADD R15, R15, 0x80 ;  /* 0x000000800f0f8836 */ /* 0x000fe40000000000 */
[----:B--2---:R-:W-:-:S05]  /*0e00*/  @!P0 IMAD.WIDE.U32 R4, R7, 0x4, R4 ;  /* 0x0000000407048825 */ /* 0x004fca00078e0004 */
[----:B------:R2:W-:Y:S02]  /*0e10*/  @!P0 STG.E desc[UR4][R4.64], R3 ;  /* 0x0000000304008986 */ /* 0x0005e4000c101904 */
.L_x_5213:
[----:B------:R-:W-:Y:S05]  /*0e20*/  BSYNC B0 ;  /* 0x0000000000007941 */ /* 0x000fea0003800000 */
.L_x_5207:
        /* <DEDUP_REMOVED lines=9> */
.L_x_5214:
        /* <DEDUP_REMOVED lines=12> */
.L_x_5862:


//--------------------- .text._ZN2at6native18elementwise_kernelILi128ELi4EZNS0_15gpu_kernel_implIZZZNS0_68_GLOBAL__N__08176361_30_ActivationHardsigmoidKernel_cu_f5210f67_354618hardsigmoid_kernelERNS_18TensorIteratorBaseEENKUlvE_clEvENKUlvE_clEvEUldE_EEvS5_RKT_EUliE_EEviT1_ --------------------------
	.section	.text._ZN2at6native18elementwise_kernelILi128ELi4EZNS0_15gpu_kernel_implIZZZNS0_68_GLOBAL__N__08176361_30_ActivationHardsigmoidKernel_cu_f5210f67_354618hardsigmoid_kernelERNS_18TensorIteratorBaseEENKUlvE_clEvENKUlvE_clEvEUldE_EEvS5_RKT_EUliE_EEviT1_,"ax",@progbits
	.align	128
        .global         _ZN2at6native18elementwise_kernelILi128ELi4EZNS0_15gpu_kernel_implIZZZNS0_68_GLOBAL__N__08176361_30_ActivationHardsigmoidKernel_cu_f5210f67_354618hardsigmoid_kernelERNS_18TensorIteratorBaseEENKUlvE_clEvENKUlvE_clEvEUldE_EEvS5_RKT_EUliE_EEviT1_
        .type           _ZN2at6native18elementwise_kernelILi128ELi4EZNS0_15gpu_kernel_implIZZZNS0_68_GLOBAL__N__08176361_30_ActivationHardsigmoidKernel_cu_f5210f67_354618hardsigmoid_kernelERNS_18TensorIteratorBaseEENKUlvE_clEvENKUlvE_clEvEUldE_EEvS5_RKT_EUliE_EEviT1_,@function
        .size           _ZN2at6native18elementwise_kernelILi128ELi4EZNS0_15gpu_kernel_implIZZZNS0_68_GLOBAL__N__08176361_30_ActivationHardsigmoidKernel_cu_f5210f67_354618hardsigmoid_kernelERNS_18TensorIteratorBaseEENKUlvE_clEvENKUlvE_clEvEUldE_EEvS5_RKT_EUliE_EEviT1_,(.L_x_5863 - _ZN2at6native18elementwise_kernelILi128ELi4EZNS0_15gpu_kernel_implIZZZNS0_68_GLOBAL__N__08176361_30_ActivationHardsigmoidKernel_cu_f5210f67_354618hardsigmoid_kernelERNS_18TensorIteratorBaseEENKUlvE_clEvENKUlvE_clEvEUldE_EEvS5_RKT_EUliE_EEviT1_)
        .other          _ZN2at6native18elementwise_kernelILi128ELi4EZNS0_15gpu_kernel_implIZZZNS0_68_GLOBAL__N__08176361_30_ActivationHardsigmoidKernel_cu_f5210f67_354618hardsigmoid_kernelERNS_18TensorIteratorBaseEENKUlvE_clEvENKUlvE_clEvEUldE_EEvS5_RKT_EUliE_EEviT1_,@"STO_CUDA_ENTRY STV_DEFAULT"
_ZN2at6native18elementwise_kernelILi128ELi4EZNS0_15gpu_kernel_implIZZZNS0_68_GLOBAL__N__08176361_30_ActivationHardsigmoidKernel_cu_f5210f67_354618hardsigmoid_kernelERNS_18TensorIteratorBaseEENKUlvE_clEvENKUlvE_clEvEUldE_EEvS5_RKT_EUliE_EEviT1_:
.text._ZN2at6native18elementwise_kernelILi128ELi4EZNS0_15gpu_kernel_implIZZZNS0_68_GLOBAL__N__08176361_30_ActivationHardsigmoidKernel_cu_f5210f67_354618hardsigmoid_kernelERNS_18TensorIteratorBaseEENKUlvE_clEvENKUlvE_clEvEUldE_EEvS5_RKT_EUliE_EEviT1_:
        /* <DEDUP_REMOVED lines=314> */
.L_x_5217:
        /* <DEDUP_REMOVED lines=21> */
.L_x_5221:
[----:B------:R-:W2:Y:S02]  /*14f0*/  LDG.E.U8 R2, desc[UR36][R4.64] ;  /* 0x0000002404027981 */ /* 0x000ea4000c1e1100 */
[----:B--2---:R-:W0:Y:S01]  /*1500*/  I2F.F64.U16 R2, R2 ;  /* 0x0000000200027312 */ /* 0x004e220000101800 */
[----:B------:R-:W-:Y:S05]  /*1510*/  BRA `(.L_x_5223) ;  /* 0x0000000c00707947 */ /* 0x000fea0003800000 */
.L_x_5220:
        /* <DEDUP_REMOVED lines=9> */
.L_x_5225:
[----:B------:R-:W2:Y:S02]  /*15b0*/  LDG.E R2, desc[UR36][R4.64] ;  /* 0x0000002404027981 */ /* 0x000ea4000c1e1900 */
[----:B--2---:R-:W0:Y:S01]  /*15c0*/  I2F.F64 R2, R2 ;  /* 0x0000000200027312 */ /* 0x004e220000201c00 */
[----:B------:R-:W-:Y:S05]  /*15d0*/  BRA `(.L_x_5223) ;  /* 0x0000000c00407947 */ /* 0x000fea0003800000 */
.L_x_5224:
[----:B------:R-:W2:Y:S02]  /*15e0*/  LDG.E.U16 R2, desc[UR36][R4.64] ;  /* 0x0000002404027981 */ /* 0x000ea4000c1e1500 */
[----:B--2---:R-:W0:Y:S01]  /*15f0*/  I2F.F64.S16 R2, R2 ;  /* 0x0000000200027312 */ /* 0x004e220000101c00 */
[----:B------:R-:W-:Y:S05]  /*1600*/  BRA `(.L_x_5223) ;  /* 0x0000000c00347947 */ /* 0x000fea0003800000 */
.L_x_5219:
        /* <DEDUP_REMOVED lines=10> */
.L_x_5227:
[----:B------:R-:W2:Y:S02]  /*16b0*/  LDG.E.U16 R0, desc[UR36][R4.64] ;  /* 0x0000002404007981 */ /* 0x000ea4000c1e1500 */
[----:B--2---:R-:W-:-:S05]  /*16c0*/  HADD2.F32 R0, -RZ, R0.H0_H0 ;  /* 0x20000000ff007230 */ /* 0x004fca0000004100 */
[----:B------:R-:W-:-:S04]  /*16d0*/  FMUL.FTZ R0, R0, 1 ;  /* 0x3f80000000007820 */ /* 0x000fc80000410000 */
[----:B------:R0:W1:Y:S01]  /*16e0*/  F2F.F64.F32 R2, R0 ;  /* 0x0000000000027310 */ /* 0x0000620000201800 */
[----:B------:R-:W-:Y:S05]  /*16f0*/  BRA `(.L_x_5223) ;  /* 0x0000000800f87947 */ /* 0x000fea0003800000 */
.L_x_5226:
        /* <DEDUP_REMOVED lines=10> */
.L_x_5229:
[----:B------:R-:W2:Y:S02]  /*17a0*/  LDG.E.U16 R4, desc[UR36][R4.64] ;  /* 0x0000002404047981 */ /* 0x000ea4000c1e1500 */
[----:B--2---:R-:W-:-:S05]  /*17b0*/  HADD2.F32 R0, -RZ, R4.H0_H0 ;  /* 0x20000004ff007230 */ /* 0x004fca0000004100 */
[----:B------:R-:W-:-:S04]  /*17c0*/  FMUL.FTZ R0, R0, 1 ;  /* 0x3f80000000007820 */ /* 0x000fc80000410000 */
[----:B------:R0:W1:Y:S01]  /*17d0*/  F2F.F64.F32 R2, R0 ;  /* 0x0000000000027310 */ /* 0x0000620000201800 */
[----:B------:R-:W-:Y:S05]  /*17e0*/  BRA `(.L_x_5223) ;  /* 0x0000000800bc7947 */ /* 0x000fea0003800000 */
.L_x_5228:
[----:B------:R0:W5:Y:S01]  /*17f0*/  LDG.E.64 R2, desc[UR36][R4.64] ;  /* 0x0000002404027981 */ /* 0x000162000c1e1b00 */
[----:B------:R-:W-:Y:S05]  /*1800*/  BRA `(.L_x_5223) ;  /* 0x0000000800b47947 */ /* 0x000fea0003800000 */
.L_x_5218:
        /* <DEDUP_REMOVED lines=13> */
.L_x_5232:
[----:B------:R0:W5:Y:S01]  /*18e0*/  LDG.E.64 R2, desc[UR36][R4.64] ;  /* 0x0000002404027981 */ /* 0x000162000c1e1b00 */
[----:B------:R-:W-:Y:S05]  /*18f0*/  BRA `(.L_x_5223) ;  /* 0x0000000800787947 */ /* 0x000fea0003800000 */
.L_x_5231:
        /* <DEDUP_REMOVED lines=11> */
[----:B------:R-:W-:-:S04]  /*19b0*/  IADD3 R6, R2, 0x1000000, RZ ;  /* 0x0100000002067810 */ /* 0x000fc80007ffe0ff */
        /* <DEDUP_REMOVED lines=16> */
.L_x_5234:
        /* <DEDUP_REMOVED lines=15> */
.L_x_5233:
[----:B------:R-:W2:Y:S02]  /*1bb0*/  LDG.E.U16 R0, desc[UR36][R4.64] ;  /* 0x0000002404007981 */ /* 0x000ea4000c1e1500 */
[----:B--2---:R-:W-:-:S04]  /*1bc0*/  IMAD.U32 R0, R0, 0x10000, RZ ;  /* 0x0001000000007824 */ /* 0x004fc800078e00ff */
[----:B------:R-:W-:-:S04]  /*1bd0*/  FMUL.FTZ R0, R0, 1 ;  /* 0x3f80000000007820 */ /* 0x000fc80000410000 */
[----:B------:R0:W1:Y:S01]  /*1be0*/  F2F.F64.F32 R2, R0 ;  /* 0x0000000000027310 */ /* 0x0000620000201800 */
[----:B------:R-:W-:Y:S05]  /*1bf0*/  BRA `(.L_x_5223) ;  /* 0x0000000400b87947 */ /* 0x000fea0003800000 */
.L_x_5230:
        /* <DEDUP_REMOVED lines=11> */
.L_x_5237:
        /* <DEDUP_REMOVED lines=21> */
.L_x_5241:
[----:B------:R-:W-:Y:S05]  /*1e00*/  BSYNC B1 ;  /* 0x0000000000017941 */ /* 0x000fea0003800000 */
.L_x_5240:
[----:B------:R-:W-:Y:S01]  /*1e10*/  LEA R3, R0, 0x3b800000, 0x17 ;  /* 0x3b80000000037811 */ /* 0x000fe200078eb8ff */
[----:B------:R-:W-:-:S05]  /*1e20*/  IMAD.SHL.U32 R0, R2, 0x100000, RZ ;  /* 0x0010000002007824 */ /* 0x000fca00078e00ff */
[----:B------:R-:W-:-:S07]  /*1e30*/  LOP3.LUT R0, R3, R0, R4, 0xfe, !PT ;  /* 0x0000000003007212 */ /* 0x000fce00078efe04 */
.L_x_5239:
[----:B------:R-:W-:Y:S05]  /*1e40*/  BSYNC B0 ;  /* 0x0000000000007941 */ /* 0x000fea0003800000 */
.L_x_5238:
[----:B------:R-:W-:-:S04]  /*1e50*/  FMUL.FTZ R0, R0, 1 ;  /* 0x3f80000000007820 */ /* 0x000fc80000410000 */
[----:B------:R1:W2:Y:S01]  /*1e60*/  F2F.F64.F32 R2, R0 ;  /* 0x0000000000027310 */ /* 0x0002a20000201800 */
[----:B------:R-:W-:Y:S05]  /*1e70*/  BRA `(.L_x_5223) ;  /* 0x0000000400187947 */ /* 0x000fea0003800000 */
.L_x_5236:
        /* <DEDUP_REMOVED lines=17> */
[----:B------:R-:W-:Y:S02]  /*1f90*/  IADD3 R5, R3, -0x1d, RZ ;  /* 0xffffffe303057810 */ /* 0x000fe40007ffe0ff */
[----:B------:R-:W-:Y:S02]  /*1fa0*/  IADD3 R0, R0, 0x1e, -R3 ;  /* 0x0000001e00007810 */ /* 0x000fe40007ffe803 */
[----:B------:R-:W-:-:S04]  /*1fb0*/  SHF.L.U32 R5, R2, R5, RZ ;  /* 0x0000000502057219 */ /* 0x000fc800000006ff */
[----:B------:R-:W-:-:S07]  /*1fc0*/  LOP3.LUT R2, R5, 0x3, RZ, 0xc0, !PT ;  /* 0x0000000305027812 */ /* 0x000fce00078ec0ff */
.L_x_5245:
[----:B------:R-:W-:Y:S05]  /*1fd0*/  BSYNC B1 ;  /* 0x0000000000017941 */ /* 0x000fea0003800000 */
.L_x_5244:
[----:B------:R-:W-:Y:S01]  /*1fe0*/  LEA R3, R0, 0x37800000, 0x17 ;  /* 0x3780000000037811 */ /* 0x000fe200078eb8ff */
[----:B------:R-:W-:-:S05]  /*1ff0*/  IMAD.SHL.U32 R0, R2, 0x200000, RZ ;  /* 0x0020000002007824 */ /* 0x000fca00078e00ff */
[----:B------:R-:W-:-:S07]  /*2000*/  LOP3.LUT R0, R3, R0, R4, 0xfe, !PT ;  /* 0x0000000003007212 */ /* 0x000fce00078efe04 */
.L_x_5243:
[----:B------:R-:W-:Y:S05]  /*2010*/  BSYNC B0 ;  /* 0x0000000000007941 */ /* 0x000fea0003800000 */
.L_x_5242:
[----:B------:R-:W-:-:S04]  /*2020*/  FMUL.FTZ R0, R0, 1 ;  /* 0x3f80000000007820 */ /* 0x000fc80000410000 */
[----:B------:R3:W4:Y:S01]  /*2030*/  F2F.F64.F32 R2, R0 ;  /* 0x0000000000027310 */ /* 0x0007220000201800 */
[----:B------:R-:W-:Y:S05]  /*2040*/  BRA `(.L_x_5223) ;  /* 0x0000000000a47947 */ /* 0x000fea0003800000 */
.L_x_5235:
        /* <DEDUP_REMOVED lines=14> */
.L_x_5249:
[----:B------:R-:W-:Y:S05]  /*2130*/  BSYNC B0 ;  /* 0x0000000000007941 */ /* 0x000fea0003800000 */
.L_x_5248:
[----:B------:R-:W-:-:S04]  /*2140*/  FMUL.FTZ R0, R0, 1 ;  /* 0x3f80000000007820 */ /* 0x000fc80000410000 */
[----:B------:R0:W1:Y:S01]  /*2150*/  F2F.F64.F32 R2, R0 ;  /* 0x0000000000027310 */ /* 0x0000620000201800 */
[----:B------:R-:W-:Y:S05]  /*2160*/  BRA `(.L_x_5223) ;  /* 0x00000000005c7947 */ /* 0x000fea0003800000 */
.L_x_5222:
        /* <DEDUP_REMOVED lines=16> */
.L_x_5250:
[----:B------:R-:W-:Y:S01]  /*2270*/  CS2R R2, SRZ ;  /* 0x0000000000027805 */ /* 0x000fe2000001ff00 */
[----:B------:R-:W-:Y:S06]  /*2280*/  BRA `(.L_x_5223) ;  /* 0x0000000000147947 */ /* 0x000fec0003800000 */
.L_x_5247:
[----:B------:R-:W2:Y:S02]  /*2290*/  LDG.E.64 R2, desc[UR36][R4.64] ;  /* 0x0000002404027981 */ /* 0x000ea4000c1e1b00 */
[----:B--2---:R-:W0:Y:S01]  /*22a0*/  I2F.F64.U64 R2, R2 ;  /* 0x0000000200027312 */ /* 0x004e220000301800 */
[----:B------:R-:W-:Y:S05]  /*22b0*/  BRA `(.L_x_5223) ;  /* 0x0000000000087947 */ /* 0x000fea0003800000 */
.L_x_5246:
[----:B------:R-:W2:Y:S02]  /*22c0*/  LDG.E R2, desc[UR36][R4.64] ;  /* 0x0000002404027981 */ /* 0x000ea4000c1e1900 */
[----:B--2---:R-:W0:Y:S02]  /*22d0*/  I2F.F64.U32 R2, R2 ;  /* 0x0000000200027312 */ /* 0x004e240000201800 */
.L_x_5223:
[----:B012-45:R-:W-:Y:S01]  /*22e0*/  DADD R2, R2, 3 ;  /* 0x4008000002027429 */ /* 0x037fe20000000000 */
[----:B------:R-:W-:-:S07]  /*22f0*/  ULDC.64 UR4, c[0x0][0x420] ;  /* 0x0001080000047ab9 */ /* 0x000fce0000000a00 */
[----:B------:R-:W-:Y:S01]  /*2300*/  DSETP.GEU.AND P0, PT, R2, UR4, PT ;  /* 0x0000000402007e2a */ /* 0x000fe2000bf0e000 */
[----:B------:R-:W-:-:S05]  /*2310*/  ULDC.64 UR4, c[0x0][0x420] ;  /* 0x0001080000047ab9 */ /* 0x000fca0000000a00 */
[----:B------:R-:W-:Y:S02]  /*2320*/  FSEL R4, R2, UR4, P0 ;  /* 0x0000000402047c08 */ /* 0x000fe40008000000 */
[----:B------:R-:W-:Y:S01]  /*2330*/  FSEL R5, R3, UR5, P0 ;  /* 0x0000000503057c08 */ /* 0x000fe20008000000 */
[----:B------:R-:W-:Y:S02]  /*2340*/  ULDC.64 UR4, c[0x0][0x438] ;  /* 0x00010e0000047ab9 */ /* 0x000fe40000000a00 */
[----:B------:R-:W-:Y:S01]  /*2350*/  IMAD.MOV.U32 R2, RZ, RZ, R4 ;  /* 0x000000ffff027224 */ /* 0x000fe200078e0004 */
[----:B------:R-:W-:-:S06]  /*2360*/  MOV R3, R5 ;  /* 0x0000000500037202 */ /* 0x000fcc0000000f00 */
[----:B------:R-:W-:Y:S01]  /*2370*/  DSETP.GT.AND P0, PT, R2, UR4, PT ;  /* 0x0000000402007e2a */ /* 0x000fe2000bf04000 */
[----:B------:R-:W-:Y:S01]  /*2380*/  UMOV UR4, 0x60000000 ;  /* 0x6000000000047882 */ /* 0x000fe20000000000 */
[----:B------:R-:W3:Y:S01]  /*2390*/  LDC.U8 R2, c[0x0][0x448] ;  /* 0x00011200ff027b82 */ /* 0x000ee20000000000 */
[----:B------:R-:W-:-:S11]  /*23a0*/  UMOV UR5, 0x3fc55555 ;  /* 0x3fc5555500057882 */ /* 0x000fd60000000000 */
[----:B------:R-:W0:Y:S08]  /*23b0*/  @P0 LDC R4, c[0x0][0x438] ;  /* 0x00010e00ff040b82 */ /* 0x000e300000000800 */
[----:B------:R-:W0:Y:S01]  /*23c0*/  @P0 LDC R5, c[0x0][0x43c] ;  /* 0x00010f00ff050b82 */ /* 0x000e220000000800 */
[----:B---3--:R-:W-:-:S04]  /*23d0*/  PRMT R0, R2, 0x9910, RZ ;  /* 0x0000991002007816 */ /* 0x008fc800000000ff */
[----:B------:R-:W-:Y:S01]  /*23e0*/  ISETP.GT.AND P0, PT, R0, 0x9, PT ;  /* 0x000000090000780c */ /* 0x000fe20003f04270 */
[----:B0-----:R-:W-:-:S12]  /*23f0*/  DMUL R4, R4, UR4 ;  /* 0x0000000404047c28 */ /* 0x001fd80008000000 */
        /* <DEDUP_REMOVED lines=12> */
.L_x_5254:
[----:B------:R-:W0:Y:S02]  /*24c0*/  F2I.S64.F64.TRUNC R4, R4 ;  /* 0x0000000400047311 */ /* 0x000e24000030d900 */
[----:B0-----:R-:W-:-:S05]  /*24d0*/  IMAD.MOV.U32 R3, RZ, RZ, R4 ;  /* 0x000000ffff037224 */ /* 0x001fca00078e0004 */
[----:B------:R3:W-:Y:S01]  /*24e0*/  STG.E.U8 desc[UR36][R16.64], R3 ;  /* 0x0000000310007986 */ /* 0x0007e2000c101124 */
[----:B------:R-:W-:Y:S05]  /*24f0*/  BRA `(.L_x_5256) ;  /* 0x0000000c00f87947 */ /* 0x000fea0003800000 */
.L_x_5253:
        /* <DEDUP_REMOVED lines=9> */
.L_x_5258:
[----:B------:R-:W0:Y:S02]  /*2590*/  F2I.F64.TRUNC R5, R4 ;  /* 0x0000000400057311 */ /* 0x000e24000030d100 */
[----:B0-----:R1:W-:Y:S01]  /*25a0*/  STG.E desc[UR36][R16.64], R5 ;  /* 0x0000000510007986 */ /* 0x0013e2000c101924 */
[----:B------:R-:W-:Y:S05]  /*25b0*/  BRA `(.L_x_5256) ;  /* 0x0000000c00c87947 */ /* 0x000fea0003800000 */
.L_x_5257:
[----:B------:R-:W0:Y:S02]  /*25c0*/  F2I.F64.TRUNC R5, R4 ;  /* 0x0000000400057311 */ /* 0x000e24000030d100 */
[----:B0-----:R2:W-:Y:S01]  /*25d0*/  STG.E.U16 desc[UR36][R16.64], R5 ;  /* 0x0000000510007986 */ /* 0x0015e2000c101524 */
[----:B------:R-:W-:Y:S05]  /*25e0*/  BRA `(.L_x_5256) ;  /* 0x0000000c00bc7947 */ /* 0x000fea0003800000 */
.L_x_5252:
        /* <DEDUP_REMOVED lines=13> */
.L_x_5260:
        /* <DEDUP_REMOVED lines=8> */
.L_x_5259:
        /* <DEDUP_REMOVED lines=14> */
.L_x_5262:
        /* <DEDUP_REMOVED lines=9> */
.L_x_5261:
[----:B------:R0:W-:Y:S01]  /*28b0*/  STG.E.64 desc[UR36][R16.64], R4 ;  /* 0x0000000410007986 */ /* 0x0001e2000c101b24 */
[----:B------:R-:W-:Y:S05]  /*28c0*/  BRA `(.L_x_5256) ;  /* 0x0000000c00047947 */ /* 0x000fea0003800000 */
.L_x_5251:
        /* <DEDUP_REMOVED lines=12> */
.L_x_5265:
[----:B------:R-:W-:-:S05]  /*2990*/  CS2R R6, SRZ ;  /* 0x0000000000067805 */ /* 0x000fca000001ff00 */
[----:B------:R0:W-:Y:S01]  /*29a0*/  STG.E.128 desc[UR36][R16.64], R4 ;  /* 0x0000000410007986 */ /* 0x0001e2000c101d24 */
[----:B------:R-:W-:Y:S05]  /*29b0*/  BRA `(.L_x_5256) ;  /* 0x0000000800c87947 */ /* 0x000fea0003800000 */
.L_x_5264:
        /* <DEDUP_REMOVED lines=25> */
.L_x_5269:
[----:B------:R-:W-:Y:S05]  /*2b50*/  BSYNC B0 ;  /* 0x0000000000007941 */ /* 0x000fea0003800000 */
.L_x_5268:
[----:B------:R-:W-:-:S05]  /*2b60*/  LOP3.LUT R3, R0, R3, RZ, 0xfc, !PT ;  /* 0x0000000300037212 */ /* 0x000fca00078efcff */
[----:B------:R0:W-:Y:S01]  /*2b70*/  STG.E.U8 desc[UR36][R16.64], R3 ;  /* 0x0000000310007986 */ /* 0x0001e2000c101124 */
[----:B------:R-:W-:Y:S05]  /*2b80*/  BRA `(.L_x_5256) ;  /* 0x0000000800547947 */ /* 0x000fea0003800000 */
.L_x_5267:
        /* <DEDUP_REMOVED lines=17> */
.L_x_5271:
[----:B------:R-:W-:Y:S01]  /*2ca0*/  IMAD.MOV.U32 R0, RZ, RZ, 0x7f ;  /* 0x0000007fff007424 */ /* 0x000fe200078e00ff */
[----:B------:R-:W-:-:S04]  /*2cb0*/  ISETP.GT.U32.AND P0, PT, R2, 0x7f800000, PT ;  /* 0x7f8000000200780c */ /* 0x000fc80003f04070 */
[----:B------:R-:W-:-:S09]  /*2cc0*/  SEL R0, R0, 0x7c, P0 ;  /* 0x0000007c00007807 */ /* 0x000fd20000000000 */
.L_x_5272:
[----:B------:R-:W-:Y:S05]  /*2cd0*/  BSYNC B0 ;  /* 0x0000000000007941 */ /* 0x000fea0003800000 */
.L_x_5270:
[----:B------:R-:W-:-:S04]  /*2ce0*/  LOP3.LUT R2, R3, 0x80000000, RZ, 0xc0, !PT ;  /* 0x8000000003027812 */ /* 0x000fc800078ec0ff */
[----:B------:R-:W-:-:S04]  /*2cf0*/  SHF.R.U32.HI R3, RZ, 0x18, R2 ;  /* 0x00000018ff037819 */ /* 0x000fc80000011602 */
[----:B------:R-:W-:-:S05]  /*2d00*/  LOP3.LUT R3, R0, R3, RZ, 0xfc, !PT ;  /* 0x0000000300037212 */ /* 0x000fca00078efcff */
[----:B------:R0:W-:Y:S01]  /*2d10*/  STG.E.U8 desc[UR36][R16.64], R3 ;  /* 0x0000000310007986 */ /* 0x0001e2000c101124 */
[----:B------:R-:W-:Y:S05]  /*2d20*/  BRA `(.L_x_5256) ;  /* 0x0000000400ec7947 */ /* 0x000fea0003800000 */
.L_x_5266:
        /* <DEDUP_REMOVED lines=8> */
.L_x_5263:
        /* <DEDUP_REMOVED lines=11> */
.L_x_5275:
        /* <DEDUP_REMOVED lines=21> */
.L_x_5278:
[----:B------:R-:W-:-:S04]  /*2fb0*/  LOP3.LUT R2, R3, 0x80000000, RZ, 0xc0, !PT ;  /* 0x8000000003027812 */ /* 0x000fc800078ec0ff */
[----:B------:R-:W-:-:S04]  /*2fc0*/  SHF.R.U32.HI R3, RZ, 0x18, R2 ;  /* 0x00000018ff037819 */ /* 0x000fc80000011602 */
[----:B------:R-:W-:-:S04]  /*2fd0*/  LOP3.LUT R0, R0, R3, RZ, 0xfc, !PT ;  /* 0x0000000300007212 */ /* 0x000fc800078efcff */
[----:B------:R-:W-:-:S07]  /*2fe0*/  PRMT R8, R0, 0x7610, R8 ;  /* 0x0000761000087816 */ /* 0x000fce0000000008 */
.L_x_5277:
[----:B------:R-:W-:Y:S05]  /*2ff0*/  BSYNC B0 ;  /* 0x0000000000007941 */ /* 0x000fea0003800000 */
.L_x_5276:
[----:B------:R0:W-:Y:S01]  /*3000*/  STG.E.U8 desc[UR36][R16.64], R8 ;  /* 0x0000000810007986 */ /* 0x0001e2000c101124 */
[----:B------:R-:W-:Y:S05]  /*3010*/  BRA `(.L_x_5256) ;  /* 0x0000000400307947 */ /* 0x000fea0003800000 */
.L_x_5274:
        /* <DEDUP_REMOVED lines=21> */
.L_x_5281:
[----:B------:R-:W-:-:S04]  /*3170*/  LOP3.LUT R2, R3, 0x80000000, RZ, 0xc0, !PT ;  /* 0x8000000003027812 */ /* 0x000fc800078ec0ff */
[----:B------:R-:W-:-:S04]  /*3180*/  SHF.R.U32.HI R3, RZ, 0x18, R2 ;  /* 0x00000018ff037819 */ /* 0x000fc80000011602 */
[----:B------:R-:W-:-:S04]  /*3190*/  LOP3.LUT R0, R0, R3, RZ, 0xfc, !PT ;  /* 0x0000000300007212 */ /* 0x000fc800078efcff */
[----:B------:R-:W-:-:S07]  /*31a0*/  PRMT R8, R0, 0x7610, R8 ;  /* 0x0000761000087816 */ /* 0x000fce0000000008 */
.L_x_5280:
[----:B------:R-:W-:Y:S05]  /*31b0*/  BSYNC B0 ;  /* 0x0000000000007941 */ /* 0x000fea0003800000 */
.L_x_5279:
[----:B------:R0:W-:Y:S01]  /*31c0*/  STG.E.U8 desc[UR36][R16.64], R8 ;  /* 0x0000000810007986 */ /* 0x0001e2000c101124 */
[----:B------:R-:W-:Y:S05]  /*31d0*/  BRA `(.L_x_5256) ;  /* 0x0000000000c07947 */ /* 0x000fea0003800000 */
.L_x_5273:
        /* <DEDUP_REMOVED lines=26> */
.L_x_5255:
[----:B------:R-:W-:Y:S01]  /*3380*/  MOV R2, 0x0 ;  /* 0x0000000000027802 */ /* 0x000fe20000000f00 */
[----:B------:R-:W-:Y:S01]  /*3390*/  ULDC.64 UR4, c[0x4][0x128] ;  /* 0x01004a0000047ab9 */ /* 0x000fe20000000a00 */
[----:B------:R-:W-:Y:S01]  /*33a0*/  ULDC.64 UR6, c[0x4][0x130] ;  /* 0x01004c0000067ab9 */ /* 0x000fe20000000a00 */
[----:B------:R-:W-:Y:S01]  /*33b0*/  IMAD.U32 R4, RZ, RZ, UR4 ;  /* 0x00000004ff047e24 */ /* 0x000fe2000f8e00ff */
        /* <DEDUP_REMOVED lines=12> */
.L_x_5284:
[----:B------:R-:W-:Y:S05]  /*3480*/  BRA `(.L_x_5256) ;  /* 0x0000000000147947 */ /* 0x000fea0003800000 */
.L_x_5283:
[----:B------:R-:W0:Y:S02]  /*3490*/  F2I.U64.F64.TRUNC R4, R4 ;  /* 0x0000000400047311 */ /* 0x000e24000030d800 */
[----:B0-----:R0:W-:Y:S01]  /*34a0*/  STG.E.64 desc[UR36][R16.64], R4 ;  /* 0x0000000410007986 */ /* 0x0011e2000c101b24 */
[----:B------:R-:W-:Y:S05]  /*34b0*/  BRA `(.L_x_5256) ;  /* 0x0000000000087947 */ /* 0x000fea0003800000 */
.L_x_5282:
[----:B------:R-:W0:Y:S02]  /*34c0*/  F2I.U32.F64.TRUNC R5, R4 ;  /* 0x0000000400057311 */ /* 0x000e24000030d000 */
[----:B0-----:R0:W-:Y:S02]  /*34d0*/  STG.E desc[UR36][R16.64], R5 ;  /* 0x0000000510007986 */ /* 0x0011e4000c101924 */
.L_x_5256:
[----:B------:R-:W-:-:S04]  /*34e0*/  IMAD R18, R23, 0x200, R18 ;  /* 0x0000020017127824 */ /* 0x000fc800078e0212 */
[----:B------:R-:W-:-:S07]  /*34f0*/  VIADD R19, R18, 0x80 ;  /* 0x0000008012137836 */ /* 0x000fce0000000000 */
.L_x_5216:
[----:B------:R-:W-:Y:S05]  /*3500*/  BSYNC B6 ;  /* 0x0000000000067941 */ /* 0x000fea0003800000 */
.L_x_5215:
        /* <DEDUP_REMOVED lines=301> */
[----:B------:R-:W-:-:S04]  /*47e0*/  SHF.R.U32.HI R2, RZ, UR5, R2 ;  /* 0x00000005ff027c19 */ /* 0x000fc80008011602 */
[----:B------:R-:W-:-:S05]  /*47f0*/  IADD3 R3, -R2, RZ, RZ ;  /* 0x000000ff02037210 */ /* 0x000fca0007ffe1ff */
[----:B------:R-:W-:Y:S01]  /*4800*/  IMAD R5, R3, UR4, R5 ;  /* 0x0000000403057c24 */ /* 0x000fe2000f8e0205 */
[----:B------:R-:W-:-:S03]  /*4810*/  ULDC.64 UR4, c[0x0][0x408] ;  /* 0x0001020000047ab9 */ /* 0x000fc60000000a00 */
[C---:B------:R-:W-:Y:S02]  /*4820*/  IMAD R16, R5.reuse, UR4, R16 ;  /* 0x0000000405107c24 */ /* 0x040fe4000f8e0210 */
[----:B------:R-:W-:-:S07]  /*4830*/  IMAD R0, R5, UR5, R0 ;  /* 0x0000000505007c24 */ /* 0x000fce000f8e0200 */
.L_x_5287:
        /* <DEDUP_REMOVED lines=21> */
.L_x_5291:
[----:B------:R-:W2:Y:S02]  /*4990*/  LDG.E.U8 R2, desc[UR36][R4.64] ;  /* 0x0000002404027981 */ /* 0x000ea4000c1e1100 */
[----:B--2---:R-:W0:Y:S01]  /*49a0*/  I2F.F64.U16 R2, R2 ;  /* 0x0000000200027312 */ /* 0x004e220000101800 */
[----:B------:R-:W-:Y:S05]  /*49b0*/  BRA `(.L_x_5293) ;  /* 0x0000000c00707947 */ /* 0x000fea0003800000 */
.L_x_5290:
        /* <DEDUP_REMOVED lines=9> */
.L_x_5295:
[----:B------:R-:W2:Y:S02]  /*4a50*/  LDG.E R2, desc[UR36][R4.64] ;  /* 0x0000002404027981 */ /* 0x000ea4000c1e1900 */
[----:B--2---:R-:W0:Y:S01]  /*4a60*/  I2F.F64 R2, R2 ;  /* 0x0000000200027312 */ /* 0x004e220000201c00 */
[----:B------:R-:W-:Y:S05]  /*4a70*/  BRA `(.L_x_5293) ;  /* 0x0000000c00407947 */ /* 0x000fea0003800000 */
.L_x_5294:
[----:B------:R-:W2:Y:S02]  /*4a80*/  LDG.E.U16 R2, desc[UR36][R4.64] ;  /* 0x0000002404027981 */ /* 0x000ea4000c1e1500 */
[----:B--2---:R-:W0:Y:S01]  /*4a90*/  I2F.F64.S16 R2, R2 ;  /* 0x0000000200027312 */ /* 0x004e220000101c00 */
[----:B------:R-:W-:Y:S05]  /*4aa0*/  BRA `(.L_x_5293) ;  /* 0x0000000c00347947 */ /* 0x000fea0003800000 */
.L_x_5289:
        /* <DEDUP_REMOVED lines=10> */
.L_x_5297:
[----:B------:R-:W2:Y:S02]  /*4b50*/  LDG.E.U16 R0, desc[UR36][R4.64] ;  /* 0x0000002404007981 */ /* 0x000ea4000c1e1500 */
[----:B--2---:R-:W-:-:S05]  /*4b60*/  HADD2.F32 R0, -RZ, R0.H0_H0 ;  /* 0x20000000ff007230 */ /* 0x004fca0000004100 */
[----:B------:R-:W-:-:S04]  /*4b70*/  FMUL.FTZ R0, R0, 1 ;  /* 0x3f80000000007820 */ /* 0x000fc80000410000 */
[----:B------:R0:W1:Y:S01]  /*4b80*/  F2F.F64.F32 R2, R0 ;  /* 0x0000000000027310 */ /* 0x0000620000201800 */
[----:B------:R-:W-:Y:S05]  /*4b90*/  BRA `(.L_x_5293) ;  /* 0x0000000800f87947 */ /* 0x000fea0003800000 */
.L_x_5296:
        /* <DEDUP_REMOVED lines=10> */
.L_x_5299:
[----:B------:R-:W2:Y:S02]  /*4c40*/  LDG.E.U16 R4, desc[UR36][R4.64] ;  /* 0x0000002404047981 */ /* 0x000ea4000c1e1500 */
[----:B--2---:R-:W-:-:S05]  /*4c50*/  HADD2.F32 R0, -RZ, R4.H0_H0 ;  /* 0x20000004ff007230 */ /* 0x004fca0000004100 */
[----:B------:R-:W-:-:S04]  /*4c60*/  FMUL.FTZ R0, R0, 1 ;  /* 0x3f80000000007820 */ /* 0x000fc80000410000 */
[----:B------:R0:W1:Y:S01]  /*4c70*/  F2F.F64.F32 R2, R0 ;  /* 0x0000000000027310 */ /* 0x0000620000201800 */
[----:B------:R-:W-:Y:S05]  /*4c80*/  BRA `(.L_x_5293) ;  /* 0x0000000800bc7947 */ /* 0x000fea0003800000 */
.L_x_5298:
[----:B------:R0:W5:Y:S01]  /*4c90*/  LDG.E.64 R2, desc[UR36][R4.64] ;  /* 0x0000002404027981 */ /* 0x000162000c1e1b00 */
[----:B------:R-:W-:Y:S05]  /*4ca0*/  BRA `(.L_x_5293) ;  /* 0x0000000800b47947 */ /* 0x000fea0003800000 */
.L_x_5288:
        /* <DEDUP_REMOVED lines=13> */
.L_x_5302:
[----:B------:R0:W5:Y:S01]  /*4d80*/  LDG.E.64 R2, desc[UR36][R4.64] ;  /* 0x0000002404027981 */ /* 0x000162000c1e1b00 */
[----:B------:R-:W-:Y:S05]  /*4d90*/  BRA `(.L_x_5293) ;  /* 0x0000000800787947 */ /* 0x000fea0003800000 */
.L_x_5301:
        /* <DEDUP_REMOVED lines=28> */
.L_x_5304:
        /* <DEDUP_REMOVED lines=15> */
.L_x_5303:
[----:B------:R-:W2:Y:S02]  /*5050*/  LDG.E.U16 R0, desc[UR36][R4.64] ;  /* 0x0000002404007981 */ /* 0x000ea4000c1e1500 */
[----:B--2---:R-:W-:-:S04]  /*5060*/  IMAD.U32 R0, R0, 0x10000, RZ ;  /* 0x0001000000007824 */ /* 0x004fc800078e00ff */
[----:B------:R-:W-:-:S04]  /*5070*/  FMUL.FTZ R0, R0, 1 ;  /* 0x3f80000000007820 */ /* 0x000fc80000410000 */
[----:B------:R0:W1:Y:S01]  /*5080*/  F2F.F64.F32 R2, R0 ;  /* 0x0000000000027310 */ /* 0x0000620000201800 */
[----:B------:R-:W-:Y:S05]  /*5090*/  BRA `(.L_x_5293) ;  /* 0x0000000400b87947 */ /* 0x000fea0003800000 */
.L_x_5300:
        /* <DEDUP_REMOVED lines=11> */
.L_x_5307:
        /* <DEDUP_REMOVED lines=21> */
.L_x_5311:
[----:B------:R-:W-:Y:S05]  /*52a0*/  BSYNC B1 ;  /* 0x0000000000017941 */ /* 0x000fea0003800000 */
.L_x_5310:
[----:B------:R-:W-:Y:S01]  /*52b0*/  LEA R3, R0, 0x3b800000, 0x17 ;  /* 0x3b80000000037811 */ /* 0x000fe200078eb8ff */
[----:B------:R-:W-:-:S05]  /*52c0*/  IMAD.SHL.U32 R0, R2, 0x100000, RZ ;  /* 0x0010000002007824 */ /* 0x000fca00078e00ff */
[----:B------:R-:W-:-:S07]  /*52d0*/  LOP3.LUT R0, R3, R0, R4, 0xfe, !PT ;  /* 0x0000000003007212 */ /* 0x000fce00078efe04 */
.L_x_5309:
[----:B------:R-:W-:Y:S05]  /*52e0*/  BSYNC B0 ;  /* 0x0000000000007941 */ /* 0x000fea0003800000 */
.L_x_5308:
[----:B------:R-:W-:-:S04]  /*52f0*/  FMUL.FTZ R0, R0, 1 ;  /* 0x3f80000000007820 */ /* 0x000fc80000410000 */
[----:B------:R1:W2:Y:S01]  /*5300*/  F2F.F64.F32 R2, R0 ;  /* 0x0000000000027310 */ /* 0x0002a20000201800 */
[----:B------:R-:W-:Y:S05]  /*5310*/  BRA `(.L_x_5293) ;  /* 0x0000000400187947 */ /* 0x000fea0003800000 */
.L_x_5306:
        /* <DEDUP_REMOVED lines=21> */
.L_x_5315:
[----:B------:R-:W-:Y:S05]  /*5470*/  BSYNC B1 ;  /* 0x0000000000017941 */ /* 0x000fea0003800000 */
.L_x_5314:
[----:B------:R-:W-:Y:S01]  /*5480*/  LEA R3, R0, 0x37800000, 0x17 ;  /* 0x3780000000037811 */ /* 0x000fe200078eb8ff */
[----:B------:R-:W-:-:S05]  /*5490*/  IMAD.SHL.U32 R0, R2, 0x200000, RZ ;  /* 0x0020000002007824 */ /* 0x000fca00078e00ff */
[----:B------:R-:W-:-:S07]  /*54a0*/  LOP3.LUT R0, R3, R0, R4, 0xfe, !PT ;  /* 0x0000000003007212 */ /* 0x000fce00078efe04 */
.L_x_5313:
[----:B------:R-:W-:Y:S05]  /*54b0*/  BSYNC B0 ;  /* 0x0000000000007941 */ /* 0x000fea0003800000 */
.L_x_5312:
[----:B------:R-:W-:-:S04]  /*54c0*/  FMUL.FTZ R0, R0, 1 ;  /* 0x3f80000000007820 */ /* 0x000fc80000410000 */
[----:B------:R3:W4:Y:S01]  /*54d0*/  F2F.F64.F32 R2, R0 ;  /* 0x0000000000027310 */ /* 0x0007220000201800 */
[----:B------:R-:W-:Y:S05]  /*54e0*/  BRA `(.L_x_5293) ;  /* 0x0000000000a47947 */ /* 0x000fea0003800000 */
.L_x_5305:
        /* <DEDUP_REMOVED lines=14> */
.L_x_5319:
[----:B------:R-:W-:Y:S05]  /*55d0*/  BSYNC B0 ;  /* 0x0000000000007941 */ /* 0x000fea0003800000 */
.L_x_5318:
[----:B------:R-:W-:-:S04]  /*55e0*/  FMUL.FTZ R0, R0, 1 ;  /* 0x3f80000000007820 */ /* 0x000fc80000410000 */
[----:B------:R0:W1:Y:S01]  /*55f0*/  F2F.F64.F32 R2, R0 ;  /* 0x0000000000027310 */ /* 0x0000620000201800 */
[----:B------:R-:W-:Y:S05]  /*5600*/  BRA `(.L_x_5293) ;  /* 0x00000000005c7947 */ /* 0x000fea0003800000 */
.L_x_5292:
[----:B------:R-:W-:Y:S01]  /*5610*/  MOV R2, 0x0 ;  /* 0x0000000000027802 */ /* 0x000fe20000000f00 */
[----:B------:R-:W-:Y:S01]  /*5620*/  ULDC.64 UR4, c[0x4][0x128] ;  /* 0x01004a0000047ab9 */ /* 0x000fe20000000a00 */
[----:B------:R-:W-:Y:S01]  /*5630*/  ULDC.64 UR6, c[0x4][0x8] ;  /* 0x0100020000067ab9 */ /* 0x000fe20000000a00 */
[----:B------:R-:W-:Y:S02]  /*5640*/  IMAD.U32 R4, RZ, RZ, UR4 ;  /* 0x00000004ff047e24 */ /* 0x000fe4000f8e00ff */
[----:B------:R-:W-:Y:S01]  /*5650*/  IMAD.U32 R5, RZ, RZ, UR5 ;  /* 0x00000005ff057e24 */ /* 0x000fe2000f8e00ff */
[----:B------:R-:W0:Y:S01]  /*5660*/  LDC.64 R2, c[0x4][R2] ;  /* 0x0100000002027b82 */ /* 0x000e220000000a00 */
[----:B------:R-:W-:Y:S01]  /*5670*/  ULDC.64 UR4, c[0x4][0x130] ;  /* 0x01004c0000047ab9 */ /* 0x000fe20000000a00 */
[----:B------:R-:W-:Y:S01]  /*5680*/  IMAD.U32 R10, RZ, RZ, UR6 ;  /* 0x00000006ff0a7e24 */ /* 0x000fe2000f8e00ff */
[----:B------:R-:W-:Y:S01]  /*5690*/  MOV R7, UR5 ;  /* 0x0000000500077c02 */ /* 0x000fe20008000f00 */
[----:B------:R-:W-:-:S02]  /*56a0*/  IMAD.U32 R6, RZ, RZ, UR4 ;  /* 0x00000004ff067e24 */ /* 0x000fc4000f8e00ff */
[----:B------:R-:W-:Y:S02]  /*56b0*/  IMAD.U32 R11, RZ, RZ, UR7 ;  /* 0x00000007ff0b7e24 */ /* 0x000fe4000f8e00ff */
[----:B------:R-:W-:Y:S02]  /*56c0*/  IMAD.MOV.U32 R8, RZ, RZ, 0x4e ;  /* 0x0000004eff087424 */ /* 0x000fe400078e00ff */
[----:B------:R-:W-:Y:S02]  /*56d0*/  IMAD.MOV.U32 R12, RZ, RZ, 0x1 ;  /* 0x00000001ff0c7424 */ /* 0x000fe400078e00ff */
[----:B------:R-:W-:-:S07]  /*56e0*/  IMAD.MOV.U32 R13, RZ, RZ, RZ ;  /* 0x000000ffff0d7224 */ /* 0x000fce00078e00ff */
[----:B------:R-:W-:-:S07]  /*56f0*/  LEPC R20, `(.L_x_5320) ;  /* 0x000000001014794e */ /* 0x000fce0000000000 */
[----:B0-----:R-:W-:Y:S05]  /*5700*/  CALL.ABS.NOINC R2 ;  /* 0x0000000002007343 */ /* 0x001fea0003c00000 */
.L_x_5320:
[----:B------:R-:W-:Y:S01]  /*5710*/  CS2R R2, SRZ ;  /* 0x0000000000027805 */ /* 0x000fe2000001ff00 */
[----:B------:R-:W-:Y:S06]  /*5720*/  BRA `(.L_x_5293) ;  /* 0x0000000000147947 */ /* 0x000fec0003800000 */
.L_x_5317:
[----:B------:R-:W2:Y:S02]  /*5730*/  LDG.E.64 R2, desc[UR36][R4.64] ;  /* 0x0000002404027981 */ /* 0x000ea4000c1e1b00 */
[----:B--2---:R-:W0:Y:S01]  /*5740*/  I2F.F64.U64 R2, R2 ;  /* 0x0000000200027312 */ /* 0x004e220000301800 */
[----:B------:R-:W-:Y:S05]  /*5750*/  BRA `(.L_x_5293) ;  /* 0x0000000000087947 */ /* 0x000fea0003800000 */
.L_x_5316:
[----:B------:R-:W2:Y:S02]  /*5760*/  LDG.E R2, desc[UR36][R4.64] ;  /* 0x0000002404027981 */ /* 0x000ea4000c1e1900 */
[----:B--2---:R-:W0:Y:S02]  /*5770*/  I2F.F64.U32 R2, R2 ;  /* 0x0000000200027312 */ /* 0x004e240000201800 */
.L_x_5293:
[----:B012-45:R-:W-:Y:S01]  /*5780*/  DADD R2, R2, 3 ;  /* 0x4008000002027429 */ /* 0x037fe20000000000 */
[----:B------:R-:W-:-:S07]  /*5790*/  ULDC.64 UR4, c[0x0][0x420] ;  /* 0x0001080000047ab9 */ /* 0x000fce0000000a00 */
[----:B------:R-:W-:Y:S01]  /*57a0*/  DSETP.GEU.AND P0, PT, R2, UR4, PT ;  /* 0x0000000402007e2a */ /* 0x000fe2000bf0e000 */
[----:B------:R-:W-:-:S05]  /*57b0*/  ULDC.64 UR4, c[0x0][0x420] ;  /* 0x0001080000047ab9 */ /* 0x000fca0000000a00 */
[----:B------:R-:W-:Y:S02]  /*57c0*/  FSEL R4, R2, UR4, P0 ;  /* 0x0000000402047c08 */ /* 0x000fe40008000000 */
[----:B------:R-:W-:Y:S01]  /*57d0*/  FSEL R5, R3, UR5, P0 ;  /* 0x0000000503057c08 */ /* 0x000fe20008000000 */
[----:B------:R-:W-:Y:S02]  /*57e0*/  ULDC.64 UR4, c[0x0][0x438] ;  /* 0x00010e0000047ab9 */ /* 0x000fe40000000a00 */
[----:B------:R-:W-:Y:S02]  /*57f0*/  IMAD.MOV.U32 R2, RZ, RZ, R4 ;  /* 0x000000ffff027224 */ /* 0x000fe400078e0004 */
[----:B------:R-:W-:-:S06]  /*5800*/  IMAD.MOV.U32 R3, RZ, RZ, R5 ;  /* 0x000000ffff037224 */ /* 0x000fcc00078e0005 */
        /* <DEDUP_REMOVED lines=21> */
.L_x_5324:
[----:B------:R-:W0:Y:S02]  /*5960*/  F2I.S64.F64.TRUNC R4, R4 ;  /* 0x0000000400047311 */ /* 0x000e24000030d900 */
[----:B0-----:R-:W-:-:S05]  /*5970*/  IMAD.MOV.U32 R3, RZ, RZ, R4 ;  /* 0x000000ffff037224 */ /* 0x001fca00078e0004 */
[----:B------:R0:W-:Y:S01]  /*5980*/  STG.E.U8 desc[UR36][R16.64], R3 ;  /* 0x0000000310007986 */ /* 0x0001e2000c101124 */
[----:B------:R-:W-:Y:S05]  /*5990*/  BRA `(.L_x_5326) ;  /* 0x0000000c00f87947 */ /* 0x000fea0003800000 */
.L_x_5323:
        /* <DEDUP_REMOVED lines=9> */
.L_x_5328:
[----:B------:R-:W0:Y:S02]  /*5a30*/  F2I.F64.TRUNC R5, R4 ;  /* 0x0000000400057311 */ /* 0x000e24000030d100 */
[----:B0-----:R0:W-:Y:S01]  /*5a40*/  STG.E desc[UR36][R16.64], R5 ;  /* 0x0000000510007986 */ /* 0x0011e2000c101924 */
[----:B------:R-:W-:Y:S05]  /*5a50*/  BRA `(.L_x_5326) ;  /* 0x0000000c00c87947 */ /* 0x000fea0003800000 */
.L_x_5327:
[----:B------:R-:W0:Y:S02]  /*5a60*/  F2I.F64.TRUNC R5, R4 ;  /* 0x0000000400057311 */ /* 0x000e24000030d100 */
[----:B0-----:R0:W-:Y:S01]  /*5a70*/  STG.E.U16 desc[UR36][R16.64], R5 ;  /* 0x0000000510007986 */ /* 0x0011e2000c101524 */
[----:B------:R-:W-:Y:S05]  /*5a80*/  BRA `(.L_x_5326) ;  /* 0x0000000c00bc7947 */ /* 0x000fea0003800000 */
.L_x_5322:
        /* <DEDUP_REMOVED lines=13> */
.L_x_5330:
        /* <DEDUP_REMOVED lines=8> */
.L_x_5329:
        /* <DEDUP_REMOVED lines=14> */
.L_x_5332:
        /* <DEDUP_REMOVED lines=9> */
.L_x_5331:
[----:B------:R0:W-:Y:S01]  /*5d50*/  STG.E.64 desc[UR36][R16.64], R4 ;  /* 0x0000000410007986 */ /* 0x0001e2000c101b24 */
[----:B------:R-:W-:Y:S05]  /*5d60*/  BRA `(.L_x_5326) ;  /* 0x0000000c00047947 */ /* 0x000fea0003800000 */
.L_x_5321:
        /* <DEDUP_REMOVED lines=12> */
.L_x_5335:
[----:B------:R-:W-:-:S05]  /*5e30*/  CS2R R6, SRZ ;  /* 0x0000000000067805 */ /* 0x000fca000001ff00 */
[----:B------:R0:W-:Y:S01]  /*5e40*/  STG.E.128 desc[UR36][R16.64], R4 ;  /* 0x0000000410007986 */ /* 0x0001e2000c101d24 */
[----:B------:R-:W-:Y:S05]  /*5e50*/  BRA `(.L_x_5326) ;  /* 0x0000000800c87947 */ /* 0x000fea0003800000 */
.L_x_5334:
        /* <DEDUP_REMOVED lines=25> */
.L_x_5339:
[----:B------:R-:W-:Y:S05]  /*5ff0*/  BSYNC B0 ;  /* 0x0000000000007941 */ /* 0x000fea0003800000 */
.L_x_5338:
[----:B------:R-:W-:-:S05]  /*6000*/  LOP3.LUT R3, R0, R3, RZ, 0xfc, !PT ;  /* 0x0000000300037212 */ /* 0x000fca00078efcff */
[----:B------:R0:W-:Y:S01]  /*6010*/  STG.E.U8 desc[UR36][R16.64], R3 ;  /* 0x0000000310007986 */ /* 0x0001e2000c101124 */
[----:B------:R-:W-:Y:S05]  /*6020*/  BRA `(.L_x_5326) ;  /* 0x0000000800547947 */ /* 0x000fea0003800000 */
.L_x_5337:
        /* <DEDUP_REMOVED lines=17> */
.L_x_5341:
[----:B------:R-:W-:Y:S01]  /*6140*/  IMAD.MOV.U32 R0, RZ, RZ, 0x7f ;  /* 0x0000007fff007424 */ /* 0x000fe200078e00ff */
[----:B------:R-:W-:-:S04]  /*6150*/  ISETP.GT.U32.AND P0, PT, R2, 0x7f800000, PT ;  /* 0x7f8000000200780c */ /* 0x000fc80003f04070 */
[----:B------:R-:W-:-:S09]  /*6160*/  SEL R0, R0, 0x7c, P0 ;  /* 0x0000007c00007807 */ /* 0x000fd20000000000 */
.L_x_5342:
[----:B------:R-:W-:Y:S05]  /*6170*/  BSYNC B0 ;  /* 0x0000000000007941 */ /* 0x000fea0003800000 */
.L_x_5340:
[----:B------:R-:W-:-:S04]  /*6180*/  LOP3.LUT R2, R3, 0x80000000, RZ, 0xc0, !PT ;  /* 0x8000000003027812 */ /* 0x000fc800078ec0ff */
[----:B------:R-:W-:-:S04]  /*6190*/  SHF.R.U32.HI R3, RZ, 0x18, R2 ;  /* 0x00000018ff037819 */ /* 0x000fc80000011602 */
[----:B------:R-:W-:-:S05]  /*61a0*/  LOP3.LUT R3, R0, R3, RZ, 0xfc, !PT ;  /* 0x0000000300037212 */ /* 0x000fca00078efcff */
[----:B------:R0:W-:Y:S01]  /*61b0*/  STG.E.U8 desc[UR36][R16.64], R3 ;  /* 0x0000000310007986 */ /* 0x0001e2000c101124 */
[----:B------:R-:W-:Y:S05]  /*61c0*/  BRA `(.L_x_5326) ;  /* 0x0000000400ec7947 */ /* 0x000fea0003800000 */
.L_x_5336:
        /* <DEDUP_REMOVED lines=8> */
.L_x_5333:
        /* <DEDUP_REMOVED lines=11> */
.L_x_5345:
        /* <DEDUP_REMOVED lines=21> */
.L_x_5348:
[----:B------:R-:W-:-:S04]  /*6450*/  LOP3.LUT R2, R3, 0x80000000, RZ, 0xc0, !PT ;  /* 0x8000000003027812 */ /* 0x000fc800078ec0ff */
[----:B------:R-:W-:-:S04]  /*6460*/  SHF.R.U32.HI R3, RZ, 0x18, R2 ;  /* 0x00000018ff037819 */ /* 0x000fc80000011602 */
[----:B------:R-:W-:-:S04]  /*6470*/  LOP3.LUT R0, R0, R3, RZ, 0xfc, !PT ;  /* 0x0000000300007212 */ /* 0x000fc800078efcff */
[----:B------:R-:W-:-:S07]  /*6480*/  PRMT R8, R0, 0x7610, R8 ;  /* 0x0000761000087816 */ /* 0x000fce0000000008 */
.L_x_5347:
[----:B------:R-:W-:Y:S05]  /*6490*/  BSYNC B0 ;  /* 0x0000000000007941 */ /* 0x000fea0003800000 */
.L_x_5346:
[----:B------:R3:W-:Y:S01]  /*64a0*/  STG.E.U8 desc[UR36][R16.64], R8 ;  /* 0x0000000810007986 */ /* 0x0007e2000c101124 */
[----:B------:R-:W-:Y:S05]  /*64b0*/  BRA `(.L_x_5326) ;  /* 0x0000000400307947 */ /* 0x000fea0003800000 */
.L_x_5344:
[----:B------:R-:W-:Y:S01]  /*64c0*/  UMOV UR4, 0xf0000000 ;  /* 0xf000000000047882 */ /* 0x000fe20000000000 */
[----:B------:R-:W-:Y:S01]  /*64d0*/  UMOV UR5, 0x380fffff ;  /* 0x380fffff00057882 */ /* 0x000fe20000000000 */
[----:B------:R-:W0:Y:S01]  /*64e0*/  F2F.F32.F64 R3, R4 ;  /* 0x0000000400037310 */ /* 0x000e220000301000 */
[----:B------:R-:W-:Y:S01]  /*64f0*/  DSETP.GEU.AND P0, PT, |R4|, UR4, PT ;  /* 0x0000000404007e2a */ /* 0x000fe2000bf0e200 */
[----:B------:R-:W-:Y:S01]  /*6500*/  BSSY B0, `(.L_x_5349) ;  /* 0x0000015000007945 */ /* 0x000fe20003800000 */
[----:B------:R-:W-:-:S12]  /*6510*/  MOV R8, 0x80 ;  /* 0x0000008000087802 */ /* 0x000fd80000000f00 */
        /* <DEDUP_REMOVED lines=15> */
.L_x_5351:
[----:B------:R-:W-:-:S04]  /*6610*/  LOP3.LUT R2, R3, 0x80000000, RZ, 0xc0, !PT ;  /* 0x8000000003027812 */ /* 0x000fc800078ec0ff */
[----:B------:R-:W-:-:S04]  /*6620*/  SHF.R.U32.HI R3, RZ, 0x18, R2 ;  /* 0x00000018ff037819 */ /* 0x000fc80000011602 */
[----:B------:R-:W-:-:S04]  /*6630*/  LOP3.LUT R0, R0, R3, RZ, 0xfc, !PT ;  /* 0x0000000300007212 */ /* 0x000fc800078efcff */
[----:B------:R-:W-:-:S07]  /*6640*/  PRMT R8, R0, 0x7610, R8 ;  /* 0x0000761000087816 */ /* 0x000fce0000000008 */
.L_x_5350:
[----:B------:R-:W-:Y:S05]  /*6650*/  BSYNC B0 ;  /* 0x0000000000007941 */ /* 0x000fea0003800000 */
.L_x_5349:
[----:B------:R0:W-:Y:S01]  /*6660*/  STG.E.U8 desc[UR36][R16.64], R8 ;  /* 0x0000000810007986 */ /* 0x0001e2000c101124 */
[----:B------:R-:W-:Y:S05]  /*6670*/  BRA `(.L_x_5326) ;  /* 0x0000000000c07947 */ /* 0x000fea0003800000 */
.L_x_5343:
        /* <DEDUP_REMOVED lines=26> */
.L_x_5325:
        /* <DEDUP_REMOVED lines=16> */
.L_x_5354:
[----:B------:R-:W-:Y:S05]  /*6920*/  BRA `(.L_x_5326) ;  /* 0x0000000000147947 */ /* 0x000fea0003800000 */
.L_x_5353:
[----:B------:R-:W0:Y:S02]  /*6930*/  F2I.U64.F64.TRUNC R4, R4 ;  /* 0x0000000400047311 */ /* 0x000e24000030d800 */
[----:B0-----:R2:W-:Y:S01]  /*6940*/  STG.E.64 desc[UR36][R16.64], R4 ;  /* 0x0000000410007986 */ /* 0x0015e2000c101b24 */
[----:B------:R-:W-:Y:S05]  /*6950*/  BRA `(.L_x_5326) ;  /* 0x0000000000087947 */ /* 0x000fea0003800000 */
.L_x_5352:
[----:B------:R-:W0:Y:S02]  /*6960*/  F2I.U32.F64.TRUNC R5, R4 ;  /* 0x0000000400057311 */ /* 0x000e24000030d000 */
[----:B0-----:R0:W-:Y:S02]  /*6970*/  STG.E desc[UR36][R16.64], R5 ;  /* 0x0000000510007986 */ /* 0x0011e4000c101924 */
.L_x_5326:
[----:B------:R-:W-:-:S07]  /*6980*/  VIADD R19, R19, 0x80 ;  /* 0x0000008013137836 */ /* 0x000fce0000000000 */
.L_x_5286:
[----:B------:R-:W-:Y:S05]  /*6990*/  BSYNC B6 ;  /* 0x0000000000067941 */ /* 0x000fea0003800000 */
.L_x_5285:
[----:B------:R-:W-:Y:S01]  /*69a0*/  ULDC UR4, c[0x0][0x210] ;  /* 0x0000840000047ab9 */ /* 0x000fe20000000800 */
[----:B------:R-:W-:Y:S01]  /*69b0*/  BSSY B6, `(.L_x_5355) ;  /* 0x0000347000067945 */ /* 0x000fe20003800000 */
[----:B------:R-:W-:-:S13]  /*69c0*/  ISETP.GE.AND P0, PT, R19, UR4, PT ;  /* 0x0000000413007c0c */ /* 0x000fda000bf06270 */
[----:B------:R-:W-:Y:S05]  /*69d0*/  @P0 BRA `(.L_x_5356) ;  /* 0x0000003400100947 */ /* 0x000fea0003800000 */
[----:B0-----:R-:W0:Y:S01]  /*69e0*/  LDC R6, c[0x0][0x218] ;  /* 0x00008600ff067b82 */ /* 0x001e220000000800 */
[----:B------:R-:W-:Y:S01]  /*69f0*/  HFMA2.MMA R0, -RZ, RZ, 0, 0 ;  /* 0x00000000ff007435 */ /* 0x000fe200000001ff */
        /* <DEDUP_REMOVED lines=301> */
.L_x_5357:
        /* <DEDUP_REMOVED lines=21> */
.L_x_5361:
[----:B------:R-:W2:Y:S02]  /*7e20*/  LDG.E.U8 R2, desc[UR36][R4.64] ;  /* 0x0000002404027981 */ /* 0x000ea4000c1e1100 */
[----:B--2---:R-:W0:Y:S01]  /*7e30*/  I2F.F64.U16 R2, R2 ;  /* 0x0000000200027312 */ /* 0x004e220000101800 */
[----:B------:R-:W-:Y:S05]  /*7e40*/  BRA `(.L_x_5363) ;  /* 0x0000000c00707947 */ /* 0x000fea0003800000 */
.L_x_5360:
        /* <DEDUP_REMOVED lines=9> */
.L_x_5365:
[----:B------:R-:W2:Y:S02]  /*7ee0*/  LDG.E R2, desc[UR36][R4.64] ;  /* 0x0000002404027981 */ /* 0x000ea4000c1e1900 */
[----:B--2---:R-:W0:Y:S01]  /*7ef0*/  I2F.F64 R2, R2 ;  /* 0x0000000200027312 */ /* 0x004e220000201c00 */
[----:B------:R-:W-:Y:S05]  /*7f00*/  BRA `(.L_x_5363) ;  /* 0x0000000c00407947 */ /* 0x000fea0003800000 */
.L_x_5364:
[----:B------:R-:W2:Y:S02]  /*7f10*/  LDG.E.U16 R2, desc[UR36][R4.64] ;  /* 0x0000002404027981 */ /* 0x000ea4000c1e1500 */
[----:B--2---:R-:W0:Y:S01]  /*7f20*/  I2F.F64.S16 R2, R2 ;  /* 0x0000000200027312 */ /* 0x004e220000101c00 */
[----:B------:R-:W-:Y:S05]  /*7f30*/  BRA `(.L_x_5363) ;  /* 0x0000000c00347947 */ /* 0x000fea0003800000 */
.L_x_5359:
        /* <DEDUP_REMOVED lines=10> */
.L_x_5367:
[----:B------:R-:W2:Y:S02]  /*7fe0*/  LDG.E.U16 R0, desc[UR36][R4.64] ;  /* 0x0000002404007981 */ /* 0x000ea4000c1e1500 */
[----:B--2---:R-:W-:-:S05]  /*7ff0*/  HADD2.F32 R0, -RZ, R0.H0_H0 ;  /* 0x20000000ff007230 */ /* 0x004fca0000004100 */
[----:B------:R-:W-:-:S04]  /*8000*/  FMUL.FTZ R0, R0, 1 ;  /* 0x3f80000000007820 */ /* 0x000fc80000410000 */
[----:B------:R0:W1:Y:S01]  /*8010*/  F2F.F64.F32 R2, R0 ;  /* 0x0000000000027310 */ /* 0x0000620000201800 */
[----:B------:R-:W-:Y:S05]  /*8020*/  BRA `(.L_x_5363) ;  /* 0x0000000800f87947 */ /* 0x000fea0003800000 */
.L_x_5366:
        /* <DEDUP_REMOVED lines=10> */
.L_x_5369:
[----:B------:R-:W2:Y:S02]  /*80d0*/  LDG.E.U16 R4, desc[UR36][R4.64] ;  /* 0x0000002404047981 */ /* 0x000ea4000c1e1500 */
[----:B--2---:R-:W-:-:S05]  /*80e0*/  HADD2.F32 R0, -RZ, R4.H0_H0 ;  /* 0x20000004ff007230 */ /* 0x004fca0000004100 */
[----:B------:R-:W-:-:S04]  /*80f0*/  FMUL.FTZ R0, R0, 1 ;  /* 0x3f80000000007820 */ /* 0x000fc80000410000 */
[----:B------:R0:W1:Y:S01]  /*8100*/  F2F.F64.F32 R2, R0 ;  /* 0x0000000000027310 */ /* 0x0000620000201800 */
[----:B------:R-:W-:Y:S05]  /*8110*/  BRA `(.L_x_5363) ;  /* 0x0000000800bc7947 */ /* 0x000fea0003800000 */
.L_x_5368:
[----:B------:R0:W5:Y:S01]  /*8120*/  LDG.E.64 R2, desc[UR36][R4.64] ;  /* 0x0000002404027981 */ /* 0x000162000c1e1b00 */
[----:B------:R-:W-:Y:S05]  /*8130*/  BRA `(.L_x_5363) ;  /* 0x0000000800b47947 */ /* 0x000fea0003800000 */
.L_x_5358:
        /* <DEDUP_REMOVED lines=13> */
.L_x_5372:
[----:B------:R0:W5:Y:S01]  /*8210*/  LDG.E.64 R2, desc[UR36][R4.64] ;  /* 0x0000002404027981 */ /* 0x000162000c1e1b00 */
[----:B------:R-:W-:Y:S05]  /*8220*/  BRA `(.L_x_5363) ;  /* 0x0000000800787947 */ /* 0x000fea0003800000 */
.L_x_5371:
        /* <DEDUP_REMOVED lines=28> */
.L_x_5374:
[----:B------:R-:W2:Y:S02]  /*83f0*/  LDG.E.U8 R3, desc[UR36][R4.64] ;  /* 0x0000002404037981 */ /* 0x000ea4000c1e1100 */
[----:B--2---:R-:W-:-:S04]  /*8400*/  SHF.L.U32 R0, R3, 0x19, RZ ;  /* 0x0000001903007819 */ /* 0x004fc800000006ff */
        /* <DEDUP_REMOVED lines=13> */
.L_x_5373:
[----:B------:R-:W2:Y:S02]  /*84e0*/  LDG.E.U16 R0, desc[UR36][R4.64] ;  /* 0x0000002404007981 */ /* 0x000ea4000c1e1500 */
[----:B--2---:R-:W-:-:S04]  /*84f0*/  IMAD.U32 R0, R0, 0x10000, RZ ;  /* 0x0001000000007824 */ /* 0x004fc800078e00ff */
[----:B------:R-:W-:-:S04]  /*8500*/  FMUL.FTZ R0, R0, 1 ;  /* 0x3f80000000007820 */ /* 0x000fc80000410000 */
[----:B------:R0:W1:Y:S01]  /*8510*/  F2F.F64.F32 R2, R0 ;  /* 0x0000000000027310 */ /* 0x0000620000201800 */
[----:B------:R-:W-:Y:S05]  /*8520*/  BRA `(.L_x_5363) ;  /* 0x0000000400b87947 */ /* 0x000fea0003800000 */
.L_x_5370:
        /* <DEDUP_REMOVED lines=11> */
.L_x_5377:
        /* <DEDUP_REMOVED lines=21> */
.L_x_5381:
[----:B------:R-:W-:Y:S05]  /*8730*/  BSYNC B1 ;  /* 0x0000000000017941 */ /* 0x000fea0003800000 */
.L_x_5380:
[----:B------:R-:W-:Y:S01]  /*8740*/  LEA R3, R0, 0x3b800000, 0x17 ;  /* 0x3b80000000037811 */ /* 0x000fe200078eb8ff */
[----:B------:R-:W-:-:S05]  /*8750*/  IMAD.SHL.U32 R0, R2, 0x100000, RZ ;  /* 0x0010000002007824 */ /* 0x000fca00078e00ff */
[----:B------:R-:W-:-:S07]  /*8760*/  LOP3.LUT R0, R3, R0, R4, 0xfe, !PT ;  /* 0x0000000003007212 */ /* 0x000fce00078efe04 */
.L_x_5379:
[----:B------:R-:W-:Y:S05]  /*8770*/  BSYNC B0 ;  /* 0x0000000000007941 */ /* 0x000fea0003800000 */
.L_x_5378:
[----:B------:R-:W-:-:S04]  /*8780*/  FMUL.FTZ R0, R0, 1 ;  /* 0x3f80000000007820 */ /* 0x000fc80000410000 */
[----:B------:R1:W2:Y:S01]  /*8790*/  F2F.F64.F32 R2, R0 ;  /* 0x0000000000027310 */ /* 0x0002a20000201800 */
[----:B------:R-:W-:Y:S05]  /*87a0*/  BRA `(.L_x_5363) ;  /* 0x0000000400187947 */ /* 0x000fea0003800000 */
.L_x_5376:
        /* <DEDUP_REMOVED lines=21> */
.L_x_5385:
[----:B------:R-:W-:Y:S05]  /*8900*/  BSYNC B1 ;  /* 0x0000000000017941 */ /* 0x000fea0003800000 */
.L_x_5384:
[----:B------:R-:W-:Y:S01]  /*8910*/  LEA R3, R0, 0x37800000, 0x17 ;  /* 0x3780000000037811 */ /* 0x000fe200078eb8ff */
[----:B------:R-:W-:-:S05]  /*8920*/  IMAD.SHL.U32 R0, R2, 0x200000, RZ ;  /* 0x0020000002007824 */ /* 0x000fca00078e00ff */
[----:B------:R-:W-:-:S07]  /*8930*/  LOP3.LUT R0, R3, R0, R4, 0xfe, !PT ;  /* 0x0000000003007212 */ /* 0x000fce00078efe04 */
.L_x_5383:
[----:B------:R-:W-:Y:S05]  /*8940*/  BSYNC B0 ;  /* 0x0000000000007941 */ /* 0x000fea0003800000 */
.L_x_5382:
[----:B------:R-:W-:-:S04]  /*8950*/  FMUL.FTZ R0, R0, 1 ;  /* 0x3f80000000007820 */ /* 0x000fc80000410000 */
[----:B------:R3:W4:Y:S01]  /*8960*/  F2F.F64.F32 R2, R0 ;  /* 0x0000000000027310 */ /* 0x0007220000201800 */
[----:B------:R-:W-:Y:S05]  /*8970*/  BRA `(.L_x_5363) ;  /* 0x0000000000a47947 */ /* 0x000fea0003800000 */
.L_x_5375:
        /* <DEDUP_REMOVED lines=8> */
[----:B------:R-:W-:Y:S01]  /*8a00*/  HFMA2.MMA R0, -RZ, RZ, 3.814697265625e-06, 0 ;  /* 0x00400000ff007435 */ /* 0x000fe200000001ff */
[----:B--2---:R-:W-:-:S13]  /*8a10*/  ISETP.NE.AND P0, PT, R4, RZ, PT ;  /* 0x000000ff0400720c */ /* 0x004fda0003f05270 */
[----:B------:R-:W-:Y:S05]  /*8a20*/  @!P0 BRA `(.L_x_5389) ;  /* 0x00000000000c8947 */ /* 0x000fea0003800000 */
[----:B------:R-:W-:-:S13]  /*8a30*/  ISETP.NE.AND P0, PT, R4, 0xff, PT ;  /* 0x000000ff0400780c */ /* 0x000fda0003f05270 */
[----:B------:R-:W-:Y:S02]  /*8a40*/  @!P0 IMAD.MOV.U32 R0, RZ, RZ, 0x7f800001 ;  /* 0x7f800001ff008424 */ /* 0x000fe400078e00ff */
[----:B------:R-:W-:-:S07]  /*8a50*/  @P0 IMAD.SHL.U32 R0, R4, 0x800000, RZ ;  /* 0x0080000004000824 */ /* 0x000fce00078e00ff */
.L_x_5389:
[----:B------:R-:W-:Y:S05]  /*8a60*/  BSYNC B0 ;  /* 0x0000000000007941 */ /* 0x000fea0003800000 */
.L_x_5388:
[----:B------:R-:W-:-:S04]  /*8a70*/  FMUL.FTZ R0, R0, 1 ;  /* 0x3f80000000007820 */ /* 0x000fc80000410000 */
[----:B------:R0:W1:Y:S01]  /*8a80*/  F2F.F64.F32 R2, R0 ;  /* 0x0000000000027310 */ /* 0x0000620000201800 */
[----:B------:R-:W-:Y:S05]  /*8a90*/  BRA `(.L_x_5363) ;  /* 0x00000000005c7947 */ /* 0x000fea0003800000 */
.L_x_5362:
        /* <DEDUP_REMOVED lines=16> */
.L_x_5390:
[----:B------:R-:W-:Y:S01]  /*8ba0*/  CS2R R2, SRZ ;  /* 0x0000000000027805 */ /* 0x000fe2000001ff00 */
[----:B------:R-:W-:Y:S06]  /*8bb0*/  BRA `(.L_x_5363) ;  /* 0x0000000000147947 */ /* 0x000fec0003800000 */
.L_x_5387:
[----:B------:R-:W2:Y:S02]  /*8bc0*/  LDG.E.64 R2, desc[UR36][R4.64] ;  /* 0x0000002404027981 */ /* 0x000ea4000c1e1b00 */
[----:B--2---:R-:W0:Y:S01]  /*8bd0*/  I2F.F64.U64 R2, R2 ;  /* 0x0000000200027312 */ /* 0x004e220000301800 */
[----:B------:R-:W-:Y:S05]  /*8be0*/  BRA `(.L_x_5363) ;  /* 0x0000000000087947 */ /* 0x000fea0003800000 */
.L_x_5386:
[----:B------:R-:W2:Y:S02]  /*8bf0*/  LDG.E R2, desc[UR36][R4.64] ;  /* 0x0000002404027981 */ /* 0x000ea4000c1e1900 */
[----:B--2---:R-:W0:Y:S02]  /*8c00*/  I2F.F64.U32 R2, R2 ;  /* 0x0000000200027312 */ /* 0x004e240000201800 */
.L_x_5363:
        /* <DEDUP_REMOVED lines=30> */
.L_x_5394:
[----:B------:R-:W0:Y:S02]  /*8df0*/  F2I.S64.F64.TRUNC R4, R4 ;  /* 0x0000000400047311 */ /* 0x000e24000030d900 */
[----:B0-----:R-:W-:-:S05]  /*8e00*/  IMAD.MOV.U32 R3, RZ, RZ, R4 ;  /* 0x000000ffff037224 */ /* 0x001fca00078e0004 */
[----:B------:R3:W-:Y:S01]  /*8e10*/  STG.E.U8 desc[UR36][R16.64], R3 ;  /* 0x0000000310007986 */ /* 0x0007e2000c101124 */
[----:B------:R-:W-:Y:S05]  /*8e20*/  BRA `(.L_x_5396) ;  /* 0x0000000c00f87947 */ /* 0x000fea0003800000 */
.L_x_5393:
        /* <DEDUP_REMOVED lines=9> */
.L_x_5398:
[----:B------:R-:W0:Y:S02]  /*8ec0*/  F2I.F64.TRUNC R5, R4 ;  /* 0x0000000400057311 */ /* 0x000e24000030d100 */
[----:B0-----:R2:W-:Y:S01]  /*8ed0*/  STG.E desc[UR36][R16.64], R5 ;  /* 0x0000000510007986 */ /* 0x0015e2000c101924 */
[----:B------:R-:W-:Y:S05]  /*8ee0*/  BRA `(.L_x_5396) ;  /* 0x0000000c00c87947 */ /* 0x000fea0003800000 */
.L_x_5397:
[----:B------:R-:W0:Y:S02]  /*8ef0*/  F2I.F64.TRUNC R5, R4 ;  /* 0x0000000400057311 */ /* 0x000e24000030d100 */
[----:B0-----:R0:W-:Y:S01]  /*8f00*/  STG.E.U16 desc[UR36][R16.64], R5 ;  /* 0x0000000510007986 */ /* 0x0011e2000c101524 */
[----:B------:R-:W-:Y:S05]  /*8f10*/  BRA `(.L_x_5396) ;  /* 0x0000000c00bc7947 */ /* 0x000fea0003800000 */
.L_x_5392:
        /* <DEDUP_REMOVED lines=13> */
.L_x_5400:
        /* <DEDUP_REMOVED lines=8> */
.L_x_5399:
        /* <DEDUP_REMOVED lines=10> */
[----:B------:R-:W-:-:S13]  /*9110*/  MOV R3, RZ ;  /* 0x000000ff00037202 */ /* 0x000fda0000000f00 */
[----:B0-----:R-:W-:-:S05]  /*9120*/  @!P0 FMUL R2, R2, 1.175494350822287508e-38 ;  /* 0x0080000002028820 */ /* 0x001fca0000400000 */
[----:B------:R0:W-:Y:S01]  /*9130*/  STG.E.64 desc[UR36][R16.64], R2 ;  /* 0x0000000210007986 */ /* 0x0001e2000c101b24 */
[----:B------:R-:W-:Y:S05]  /*9140*/  BRA `(.L_x_5396) ;  /* 0x0000000c00307947 */ /* 0x000fea0003800000 */
.L_x_5402:
        /* <DEDUP_REMOVED lines=9> */
.L_x_5401:
[----:B------:R0:W-:Y:S01]  /*91e0*/  STG.E.64 desc[UR36][R16.64], R4 ;  /* 0x0000000410007986 */ /* 0x0001e2000c101b24 */
[----:B------:R-:W-:Y:S05]  /*91f0*/  BRA `(.L_x_5396) ;  /* 0x0000000c00047947 */ /* 0x000fea0003800000 */
.L_x_5391:
        /* <DEDUP_REMOVED lines=12> */
.L_x_5405:
[----:B------:R-:W-:-:S05]  /*92c0*/  CS2R R6, SRZ ;  /* 0x0000000000067805 */ /* 0x000fca000001ff00 */
[----:B------:R0:W-:Y:S01]  /*92d0*/  STG.E.128 desc[UR36][R16.64], R4 ;  /* 0x0000000410007986 */ /* 0x0001e2000c101d24 */
[----:B------:R-:W-:Y:S05]  /*92e0*/  BRA `(.L_x_5396) ;  /* 0x0000000800c87947 */ /* 0x000fea0003800000 */
.L_x_5404:
        /* <DEDUP_REMOVED lines=25> */
.L_x_5409:
[----:B------:R-:W-:Y:S05]  /*9480*/  BSYNC B0 ;  /* 0x0000000000007941 */ /* 0x000fea0003800000 */
.L_x_5408:
[----:B------:R-:W-:-:S05]  /*9490*/  LOP3.LUT R3, R0, R3, RZ, 0xfc, !PT ;  /* 0x0000000300037212 */ /* 0x000fca00078efcff */
[----:B------:R0:W-:Y:S01]  /*94a0*/  STG.E.U8 desc[UR36][R16.64], R3 ;  /* 0x0000000310007986 */ /* 0x0001e2000c101124 */
[----:B------:R-:W-:Y:S05]  /*94b0*/  BRA `(.L_x_5396) ;  /* 0x0000000800547947 */ /* 0x000fea0003800000 */
.L_x_5407:
        /* <DEDUP_REMOVED lines=17> */
.L_x_5411:
[----:B------:R-:W-:Y:S01]  /*95d0*/  IMAD.MOV.U32 R0, RZ, RZ, 0x7f ;  /* 0x0000007fff007424 */ /* 0x000fe200078e00ff */
[----:B------:R-:W-:-:S04]  /*95e0*/  ISETP.GT.U32.AND P0, PT, R2, 0x7f800000, PT ;  /* 0x7f8000000200780c */ /* 0x000fc80003f04070 */
[----:B------:R-:W-:-:S09]  /*95f0*/  SEL R0, R0, 0x7c, P0 ;  /* 0x0000007c00007807 */ /* 0x000fd20000000000 */
.L_x_5412:
[----:B------:R-:W-:Y:S05]  /*9600*/  BSYNC B0 ;  /* 0x0000000000007941 */ /* 0x000fea0003800000 */
.L_x_5410:
[----:B------:R-:W-:-:S04]  /*9610*/  LOP3.LUT R2, R3, 0x80000000, RZ, 0xc0, !PT ;  /* 0x8000000003027812 */ /* 0x000fc800078ec0ff */
[----:B------:R-:W-:-:S04]  /*9620*/  SHF.R.U32.HI R3, RZ, 0x18, R2 ;  /* 0x00000018ff037819 */ /* 0x000fc80000011602 */
[----:B------:R-:W-:-:S05]  /*9630*/  LOP3.LUT R3, R0, R3, RZ, 0xfc, !PT ;  /* 0x0000000300037212 */ /* 0x000fca00078efcff */
[----:B------:R0:W-:Y:S01]  /*9640*/  STG.E.U8 desc[UR36][R16.64], R3 ;  /* 0x0000000310007986 */ /* 0x0001e2000c101124 */
[----:B------:R-:W-:Y:S05]  /*9650*/  BRA `(.L_x_5396) ;  /* 0x0000000400ec7947 */ /* 0x000fea0003800000 */
.L_x_5406:
        /* <DEDUP_REMOVED lines=8> */
.L_x_5403:
        /* <DEDUP_REMOVED lines=11> */
.L_x_5415:
        /* <DEDUP_REMOVED lines=21> */
.L_x_5418:
[----:B------:R-:W-:-:S04]  /*98e0*/  LOP3.LUT R2, R3, 0x80000000, RZ, 0xc0, !PT ;  /* 0x8000000003027812 */ /* 0x000fc800078ec0ff */
[----:B------:R-:W-:-:S04]  /*98f0*/  SHF.R.U32.HI R3, RZ, 0x18, R2 ;  /* 0x00000018ff037819 */ /* 0x000fc80000011602 */
[----:B------:R-:W-:-:S04]  /*9900*/  LOP3.LUT R0, R0, R3, RZ, 0xfc, !PT ;  /* 0x0000000300007212 */ /* 0x000fc800078efcff */
[----:B------:R-:W-:-:S07]  /*9910*/  PRMT R8, R0, 0x7610, R8 ;  /* 0x0000761000087816 */ /* 0x000fce0000000008 */
.L_x_5417:
[----:B------:R-:W-:Y:S05]  /*9920*/  BSYNC B0 ;  /* 0x0000000000007941 */ /* 0x000fea0003800000 */
.L_x_5416:
[----:B------:R0:W-:Y:S01]  /*9930*/  STG.E.U8 desc[UR36][R16.64], R8 ;  /* 0x0000000810007986 */ /* 0x0001e2000c101124 */
[----:B------:R-:W-:Y:S05]  /*9940*/  BRA `(.L_x_5396) ;  /* 0x0000000400307947 */ /* 0x000fea0003800000 */
.L_x_5414:
        /* <DEDUP_REMOVED lines=21> */
.L_x_5421:
[----:B------:R-:W-:-:S04]  /*9aa0*/  LOP3.LUT R2, R3, 0x80000000, RZ, 0xc0, !PT ;  /* 0x8000000003027812 */ /* 0x000fc800078ec0ff */
[----:B------:R-:W-:-:S04]  /*9ab0*/  SHF.R.U32.HI R3, RZ, 0x18, R2 ;  /* 0x00000018ff037819 */ /* 0x000fc80000011602 */
[----:B------:R-:W-:-:S04]  /*9ac0*/  LOP3.LUT R0, R0, R3, RZ, 0xfc, !PT ;  /* 0x0000000300007212 */ /* 0x000fc800078efcff */
[----:B------:R-:W-:-:S07]  /*9ad0*/  PRMT R8, R0, 0x7610, R8 ;  /* 0x0000761000087816 */ /* 0x000fce0000000008 */
.L_x_5420:
[----:B------:R-:W-:Y:S05]  /*9ae0*/  BSYNC B0 ;  /* 0x0000000000007941 */ /* 0x000fea0003800000 */
.L_x_5419:
[----:B------:R0:W-:Y:S01]  /*9af0*/  STG.E.U8 desc[UR36][R16.64], R8 ;  /* 0x0000000810007986 */ /* 0x0001e2000c101124 */
[----:B------:R-:W-:Y:S05]  /*9b00*/  BRA `(.L_x_5396) ;  /* 0x0000000000c07947 */ /* 0x000fea0003800000 */
.L_x_5413:
        /* <DEDUP_REMOVED lines=26> */
.L_x_5395:
[----:B------:R-:W-:Y:S01]  /*9cb0*/  MOV R0, 0x0 ;  /* 0x0000000000007802 */ /* 0x000fe20000000f00 */
[----:B------:R-:W-:Y:S01]  /*9cc0*/  ULDC.64 UR4, c[0x4][0x128] ;  /* 0x01004a0000047ab9 */ /* 0x000fe20000000a00 */
[----:B------:R-:W-:Y:S01]  /*9cd0*/  ULDC.64 UR6, c[0x4][0x10] ;  /* 0x0100040000067ab9 */ /* 0x000fe20000000a00 */
[----:B------:R-:W-:Y:S01]  /*9ce0*/  IMAD.U32 R4, RZ, RZ, UR4 ;  /* 0x00000004ff047e24 */ /* 0x000fe2000f8e00ff */
[----:B------:R0:W1:Y:S01]  /*9cf0*/  LDC.64 R2, c[0x4][R0] ;  /* 0x0100000000027b82 */ /* 0x0000620000000a00 */
[----:B------:R-:W-:Y:S01]  /*9d00*/  IMAD.U32 R5, RZ, RZ, UR5 ;  /* 0x00000005ff057e24 */ /* 0x000fe2000f8e00ff */
[----:B------:R-:W-:Y:S01]  /*9d10*/  ULDC.64 UR4, c[0x4][0x130] ;  /* 0x01004c0000047ab9 */ /* 0x000fe20000000a00 */
[----:B------:R-:W-:Y:S01]  /*9d20*/  MOV R10, UR6 ;  /* 0x00000006000a7c02 */ /* 0x000fe20008000f00 */
        /* <DEDUP_REMOVED lines=8> */
.L_x_5424:
[----:B------:R-:W-:Y:S05]  /*9db0*/  BRA `(.L_x_5396) ;  /* 0x0000000000147947 */ /* 0x000fea0003800000 */
.L_x_5423:
[----:B------:R-:W0:Y:S02]  /*9dc0*/  F2I.U64.F64.TRUNC R4, R4 ;  /* 0x0000000400047311 */ /* 0x000e24000030d800 */
[----:B0-----:R0:W-:Y:S01]  /*9dd0*/  STG.E.64 desc[UR36][R16.64], R4 ;  /* 0x0000000410007986 */ /* 0x0011e2000c101b24 */
[----:B------:R-:W-:Y:S05]  /*9de0*/  BRA `(.L_x_5396) ;  /* 0x0000000000087947 */ /* 0x000fea0003800000 */
.L_x_5422:
[----:B------:R-:W0:Y:S02]  /*9df0*/  F2I.U32.F64.TRUNC R5, R4 ;  /* 0x0000000400057311 */ /* 0x000e24000030d000 */
[----:B0-----:R0:W-:Y:S02]  /*9e00*/  STG.E desc[UR36][R16.64], R5 ;  /* 0x0000000510007986 */ /* 0x0011e4000c101924 */
.L_x_5396:
[----:B------:R-:W-:-:S07]  /*9e10*/  VIADD R19, R19, 0x80 ;  /* 0x0000008013137836 */ /* 0x000fce0000000000 */
.L_x_5356:
[----:B------:R-:W-:Y:S05]  /*9e20*/  BSYNC B6 ;  /* 0x0000000000067941 */ /* 0x000fea0003800000 */
.L_x_5355:
        /* <DEDUP_REMOVED lines=306> */
.L_x_5425:
        /* <DEDUP_REMOVED lines=19> */
[----:B--2---:R-:W3:Y:S01]  /*b280*/  I2F.F64.S16 R2, R2 ;  /* 0x0000000200027312 */ /* 0x004ee20000101c00 */
[----:B------:R-:W-:Y:S05]  /*b290*/  BRA `(.L_x_5431) ;  /* 0x0000000c007c7947 */ /* 0x000fea0003800000 */
.L_x_5429:
[----:B------:R-:W2:Y:S02]  /*b2a0*/  LDG.E.U8 R2, desc[UR36][R4.64] ;  /* 0x0000002404027981 */ /* 0x000ea4000c1e1100 */
[----:B--2---:R-:W4:Y:S01]  /*b2b0*/  I2F.F64.U16 R2, R2 ;  /* 0x0000000200027312 */ /* 0x004f220000101800 */
[----:B------:R-:W-:Y:S05]  /*b2c0*/  BRA `(.L_x_5431) ;  /* 0x0000000c00707947 */ /* 0x000fea0003800000 */
.L_x_5428:
[----:B------:R-:W-:-:S13]  /*b2d0*/  ISETP.NE.AND P0, PT, R2, 0x2, PT ;  /* 0x000000020200780c */ /* 0x000fda0003f05270 */
[----:B------:R-:W-:Y:S05]  /*b2e0*/  @!P0 BRA `(.L_x_5432) ;  /* 0x0000000000288947 */ /* 0x000fea0003800000 */
[----:B------:R-:W-:-:S13]  /*b2f0*/  ISETP.NE.AND P0, PT, R2, 0x3, PT ;  /* 0x000000030200780c */ /* 0x000fda0003f05270 */
[----:B------:R-:W-:Y:S05]  /*b300*/  @!P0 BRA `(.L_x_5433) ;  /* 0x0000000000148947 */ /* 0x000fea0003800000 */
[----:B------:R-:W-:-:S13]  /*b310*/  ISETP.NE.AND P0, PT, R2, 0x4, PT ;  /* 0x000000040200780c */ /* 0x000fda0003f05270 */
[----:B------:R-:W-:Y:S05]  /*b320*/  @P0 BRA `(.L_x_5430) ;  /* 0x0000000800fc0947 */ /* 0x000fea0003800000 */
[----:B------:R-:W2:Y:S02]  /*b330*/  LDG.E.64 R2, desc[UR36][R4.64] ;  /* 0x0000002404027981 */ /* 0x000ea4000c1e1b00 */
[----:B--2---:R-:W1:Y:S01]  /*b340*/  I2F.F64.S64 R2, R2 ;  /* 0x0000000200027312 */ /* 0x004e620000301c00 */
[----:B------:R-:W-:Y:S05]  /*b350*/  BRA `(.L_x_5431) ;  /* 0x0000000c004c7947 */ /* 0x000fea0003800000 */
.L_x_5433:
[----:B------:R-:W2:Y:S02]  /*b360*/  LDG.E R2, desc[UR36][R4.64] ;  /* 0x0000002404027981 */ /* 0x000ea4000c1e1900 */
[----:B--2---:R-:W2:Y:S01]  /*b370*/  I2F.F64 R2, R2 ;  /* 0x0000000200027312 */ /* 0x004ea20000201c00 */
[----:B------:R-:W-:Y:S05]  /*b380*/  BRA `(.L_x_5431) ;  /* 0x0000000c00407947 */ /* 0x000fea0003800000 */
.L_x_5432:
[----:B------:R-:W2:Y:S02]  /*b390*/  LDG.E.U16 R2, desc[UR36][R4.64] ;  /* 0x0000002404027981 */ /* 0x000ea4000c1e1500 */
[----:B--2---:R-:W0:Y:S01]  /*b3a0*/  I2F.F64.S16 R2, R2 ;  /* 0x0000000200027312 */ /* 0x004e220000101c00 */
[----:B------:R-:W-:Y:S05]  /*b3b0*/  BRA `(.L_x_5431) ;  /* 0x0000000c00347947 */ /* 0x000fea0003800000 */
.L_x_5427:
        /* <DEDUP_REMOVED lines=10> */
.L_x_5435:
[----:B------:R-:W2:Y:S02]  /*b460*/  LDG.E.U16 R0, desc[UR36][R4.64] ;  /* 0x0000002404007981 */ /* 0x000ea4000c1e1500 */
[----:B--2---:R-:W-:-:S05]  /*b470*/  HADD2.F32 R0, -RZ, R0.H0_H0 ;  /* 0x20000000ff007230 */ /* 0x004fca0000004100 */
[----:B------:R-:W-:-:S04]  /*b480*/  FMUL.FTZ R0, R0, 1 ;  /* 0x3f80000000007820 */ /* 0x000fc80000410000 */
[----:B------:R0:W1:Y:S01]  /*b490*/  F2F.F64.F32 R2, R0 ;  /* 0x0000000000027310 */ /* 0x0000620000201800 */
[----:B------:R-:W-:Y:S05]  /*b4a0*/  BRA `(.L_x_5431) ;  /* 0x0000000800f87947 */ /* 0x000fea0003800000 */
.L_x_5434:
        /* <DEDUP_REMOVED lines=10> */
.L_x_5437:
[----:B------:R-:W2:Y:S02]  /*b550*/  LDG.E.U16 R4, desc[UR36][R4.64] ;  /* 0x0000002404047981 */ /* 0x000ea4000c1e1500 */
[----:B--2---:R-:W-:-:S05]  /*b560*/  HADD2.F32 R0, -RZ, R4.H0_H0 ;  /* 0x20000004ff007230 */ /* 0x004fca0000004100 */
[----:B------:R-:W-:-:S04]  /*b570*/  FMUL.FTZ R0, R0, 1 ;  /* 0x3f80000000007820 */ /* 0x000fc80000410000 */
[----:B------:R0:W1:Y:S01]  /*b580*/  F2F.F64.F32 R2, R0 ;  /* 0x0000000000027310 */ /* 0x0000620000201800 */
[----:B------:R-:W-:Y:S05]  /*b590*/  BRA `(.L_x_5431) ;  /* 0x0000000800bc7947 */ /* 0x000fea0003800000 */
.L_x_5436:
[----:B------:R0:W5:Y:S01]  /*b5a0*/  LDG.E.64 R2, desc[UR36][R4.64] ;  /* 0x0000002404027981 */ /* 0x000162000c1e1b00 */
[----:B------:R-:W-:Y:S05]  /*b5b0*/  BRA `(.L_x_5431) ;  /* 0x0000000800b47947 */ /* 0x000fea0003800000 */
.L_x_5426:
        /* <DEDUP_REMOVED lines=9> */
[----:B------:R-:W-:Y:S02]  /*b650*/  MOV R2, RZ ;  /* 0x000000ff00027202 */ /* 0x000fe40000000f00 */
[----:B--2---:R-:W-:-:S04]  /*b660*/  ISETP.NE.AND P0, PT, R4, RZ, PT ;  /* 0x000000ff0400720c */ /* 0x004fc80003f05270 */
[----:B------:R-:W-:Y:S01]  /*b670*/  FSEL R3, RZ, 1.875, !P0 ;  /* 0x3ff00000ff037808 */ /* 0x000fe20004000000 */
[----:B------:R-:W-:Y:S08]  /*b680*/  BRA `(.L_x_5431) ;  /* 0x0000000800807947 */ /* 0x000ff00003800000 */
.L_x_5440:
[----:B------:R0:W5:Y:S01]  /*b690*/  LDG.E.64 R2, desc[UR36][R4.64] ;  /* 0x0000002404027981 */ /* 0x000162000c1e1b00 */
[----:B------:R-:W-:Y:S05]  /*b6a0*/  BRA `(.L_x_5431) ;  /* 0x0000000800787947 */ /* 0x000fea0003800000 */
.L_x_5439:
        /* <DEDUP_REMOVED lines=28> */
.L_x_5442:
        /* <DEDUP_REMOVED lines=15> */
.L_x_5441:
[----:B------:R-:W2:Y:S02]  /*b960*/  LDG.E.U16 R0, desc[UR36][R4.64] ;  /* 0x0000002404007981 */ /* 0x000ea4000c1e1500 */
[----:B--2---:R-:W-:-:S04]  /*b970*/  IMAD.U32 R0, R0, 0x10000, RZ ;  /* 0x0001000000007824 */ /* 0x004fc800078e00ff */
[----:B------:R-:W-:-:S04]  /*b980*/  FMUL.FTZ R0, R0, 1 ;  /* 0x3f80000000007820 */ /* 0x000fc80000410000 */
[----:B------:R0:W1:Y:S01]  /*b990*/  F2F.F64.F32 R2, R0 ;  /* 0x0000000000027310 */ /* 0x0000620000201800 */
[----:B------:R-:W-:Y:S05]  /*b9a0*/  BRA `(.L_x_5431) ;  /* 0x0000000400b87947 */ /* 0x000fea0003800000 */
.L_x_5438:
        /* <DEDUP_REMOVED lines=11> */
.L_x_5445:
        /* <DEDUP_REMOVED lines=21> */
.L_x_5449:
[----:B------:R-:W-:Y:S05]  /*bbb0*/  BSYNC B1 ;  /* 0x0000000000017941 */ /* 0x000fea0003800000 */
.L_x_5448:
[----:B------:R-:W-:Y:S02]  /*bbc0*/  LEA R3, R0, 0x3b800000, 0x17 ;  /* 0x3b80000000037811 */ /* 0x000fe400078eb8ff */
[----:B------:R-:W-:-:S04]  /*bbd0*/  SHF.L.U32 R0, R2, 0x14, RZ ;  /* 0x0000001402007819 */ /* 0x000fc800000006ff */
[----:B------:R-:W-:-:S07]  /*bbe0*/  LOP3.LUT R0, R3, R0, R4, 0xfe, !PT ;  /* 0x0000000003007212 */ /* 0x000fce00078efe04 */
.L_x_5447:
[----:B------:R-:W-:Y:S05]  /*bbf0*/  BSYNC B0 ;  /* 0x0000000000007941 */ /* 0x000fea0003800000 */
.L_x_5446:
[----:B------:R-:W-:-:S04]  /*bc00*/  FMUL.FTZ R0, R0, 1 ;  /* 0x3f80000000007820 */ /* 0x000fc80000410000 */
[----:B------:R0:W1:Y:S01]  /*bc10*/  F2F.F64.F32 R2, R0 ;  /* 0x0000000000027310 */ /* 0x0000620000201800 */
[----:B------:R-:W-:Y:S05]  /*bc20*/  BRA `(.L_x_5431) ;  /* 0x0000000400187947 */ /* 0x000fea0003800000 */
.L_x_5444:
        /* <DEDUP_REMOVED lines=21> */
.L_x_5453:
[----:B------:R-:W-:Y:S05]  /*bd80*/  BSYNC B1 ;  /* 0x0000000000017941 */ /* 0x000fea0003800000 */
.L_x_5452:
[----:B------:R-:W-:Y:S01]  /*bd90*/  LEA R3, R0, 0x37800000, 0x17 ;  /* 0x3780000000037811 */ /* 0x000fe200078eb8ff */
[----:B------:R-:W-:-:S05]  /*bda0*/  IMAD.SHL.U32 R0, R2, 0x200000, RZ ;  /* 0x0020000002007824 */ /* 0x000fca00078e00ff */
[----:B------:R-:W-:-:S07]  /*bdb0*/  LOP3.LUT R0, R3, R0, R4, 0xfe, !PT ;  /* 0x0000000003007212 */ /* 0x000fce00078efe04 */
.L_x_5451:
[----:B------:R-:W-:Y:S05]  /*bdc0*/  BSYNC B0 ;  /* 0x0000000000007941 */ /* 0x000fea0003800000 */
.L_x_5450:
[----:B------:R-:W-:-:S04]  /*bdd0*/  FMUL.FTZ R0, R0, 1 ;  /* 0x3f80000000007820 */ /* 0x000fc80000410000 */
[----:B------:R0:W1:Y:S01]  /*bde0*/  F2F.F64.F32 R2, R0 ;  /* 0x0000000000027310 */ /* 0x0000620000201800 */
[----:B------:R-:W-:Y:S05]  /*bdf0*/  BRA `(.L_x_5431) ;  /* 0x0000000000a47947 */ /* 0x000fea0003800000 */
.L_x_5443:
        /* <DEDUP_REMOVED lines=14> */
.L_x_5457:
[----:B------:R-:W-:Y:S05]  /*bee0*/  BSYNC B0 ;  /* 0x0000000000007941 */ /* 0x000fea0003800000 */
.L_x_5456:
[----:B------:R-:W-:-:S04]  /*bef0*/  FMUL.FTZ R0, R0, 1 ;  /* 0x3f80000000007820 */ /* 0x000fc80000410000 */
[----:B------:R0:W1:Y:S01]  /*bf00*/  F2F.F64.F32 R2, R0 ;  /* 0x0000000000027310 */ /* 0x0000620000201800 */
[----:B------:R-:W-:Y:S05]  /*bf10*/  BRA `(.L_x_5431) ;  /* 0x00000000005c7947 */ /* 0x000fea0003800000 */
.L_x_5430:
[----:B------:R-:W-:Y:S01]  /*bf20*/  MOV R0, 0x0 ;  /* 0x0000000000007802 */ /* 0x000fe20000000f00 */
[----:B------:R-:W-:Y:S01]  /*bf30*/  ULDC.64 UR4, c[0x4][0x128] ;  /* 0x01004a0000047ab9 */ /* 0x000fe20000000a00 */
[----:B------:R-:W-:Y:S01]  /*bf40*/  ULDC.64 UR6, c[0x4][0x8] ;  /* 0x0100020000067ab9 */ /* 0x000fe20000000a00 */
[----:B------:R-:W-:Y:S01]  /*bf50*/  IMAD.U32 R4, RZ, RZ, UR4 ;  /* 0x00000004ff047e24 */ /* 0x000fe2000f8e00ff */
[----:B------:R0:W1:Y:S01]  /*bf60*/  LDC.64 R2, c[0x4][R0] ;  /* 0x0100000000027b82 */ /* 0x0000620000000a00 */
[----:B------:R-:W-:Y:S01]  /*bf70*/  IMAD.U32 R5, RZ, RZ, UR5 ;  /* 0x00000005ff057e24 */ /* 0x000fe2000f8e00ff */
[----:B------:R-:W-:Y:S01]  /*bf80*/  ULDC.64 UR4, c[0x4][0x130] ;  /* 0x01004c0000047ab9 */ /* 0x000fe20000000a00 */
[----:B------:R-:W-:Y:S01]  /*bf90*/  IMAD.U32 R10, RZ, RZ, UR6 ;  /* 0x00000006ff0a7e24 */ /* 0x000fe2000f8e00ff */
[----:B------:R-:W-:Y:S01]  /*bfa0*/  MOV R11, UR7 ;  /* 0x00000007000b7c02 */ /* 0x000fe20008000f00 */
[----:B------:R-:W-:Y:S02]  /*bfb0*/  IMAD.U32 R6, RZ, RZ, UR4 ;  /* 0x00000004ff067e24 */ /* 0x000fe4000f8e00ff */
[----:B------:R-:W-:-:S02]  /*bfc0*/  IMAD.U32 R7, RZ, RZ, UR5 ;  /* 0x00000005ff077e24 */ /* 0x000fc4000f8e00ff */
[----:B------:R-:W-:Y:S02]  /*bfd0*/  IMAD.MOV.U32 R8, RZ, RZ, 0x4e ;  /* 0x0000004eff087424 */ /* 0x000fe400078e00ff */
[----:B------:R-:W-:Y:S02]  /*bfe0*/  IMAD.MOV.U32 R12, RZ, RZ, 0x1 ;  /* 0x00000001ff0c7424 */ /* 0x000fe400078e00ff */
[----:B0-----:R-:W-:-:S07]  /*bff0*/  IMAD.MOV.U32 R13, RZ, RZ, RZ ;  /* 0x000000ffff0d7224 */ /* 0x001fce00078e00ff */
[----:B------:R-:W-:-:S07]  /*c000*/  LEPC R20, `(.L_x_5458) ;  /* 0x000000001014794e */ /* 0x000fce0000000000 */
[----:B-1----:R-:W-:Y:S05]  /*c010*/  CALL.ABS.NOINC R2 ;  /* 0x0000000002007343 */ /* 0x002fea0003c00000 */
.L_x_5458:
[----:B------:R-:W-:Y:S01]  /*c020*/  CS2R R2, SRZ ;  /* 0x0000000000027805 */ /* 0x000fe2000001ff00 */
[----:B------:R-:W-:Y:S06]  /*c030*/  BRA `(.L_x_5431) ;  /* 0x0000000000147947 */ /* 0x000fec0003800000 */
.L_x_5455:
[----:B------:R-:W2:Y:S02]  /*c040*/  LDG.E.64 R2, desc[UR36][R4.64] ;  /* 0x0000002404027981 */ /* 0x000ea4000c1e1b00 */
[----:B--2---:R-:W0:Y:S01]  /*c050*/  I2F.F64.U64 R2, R2 ;  /* 0x0000000200027312 */ /* 0x004e220000301800 */
[----:B------:R-:W-:Y:S05]  /*c060*/  BRA `(.L_x_5431) ;  /* 0x0000000000087947 */ /* 0x000fea0003800000 */
.L_x_5454:
[----:B------:R-:W2:Y:S02]  /*c070*/  LDG.E R2, desc[UR36][R4.64] ;  /* 0x0000002404027981 */ /* 0x000ea4000c1e1900 */
[----:B--2---:R-:W0:Y:S02]  /*c080*/  I2F.F64.U32 R2, R2 ;  /* 0x0000000200027312 */ /* 0x004e240000201800 */
.L_x_5431:
[----:B012345:R-:W-:Y:S01]  /*c090*/  DADD R2, R2, 3 ;  /* 0x4008000002027429 */ /* 0x03ffe20000000000 */
        /* <DEDUP_REMOVED lines=10> */
[----:B------:R-:W0:Y:S01]  /*c140*/  LDC.U8 R2, c[0x0][0x448] ;  /* 0x00011200ff027b82 */ /* 0x000e220000000000 */
[----:B------:R-:W-:-:S11]  /*c150*/  UMOV UR5, 0x3fc55555 ;  /* 0x3fc5555500057882 */ /* 0x000fd60000000000 */
[----:B------:R-:W1:Y:S08]  /*c160*/  @P0 LDC R4, c[0x0][0x438] ;  /* 0x00010e00ff040b82 */ /* 0x000e700000000800 */
[----:B------:R-:W1:Y:S01]  /*c170*/  @P0 LDC R5, c[0x0][0x43c] ;  /* 0x00010f00ff050b82 */ /* 0x000e620000000800 */
[----:B0-----:R-:W-:-:S04]  /*c180*/  PRMT R0, R2, 0x9910, RZ ;  /* 0x0000991002007816 */ /* 0x001fc800000000ff */
[----:B------:R-:W-:Y:S01]  /*c190*/  ISETP.GT.AND P0, PT, R0, 0x9, PT ;  /* 0x000000090000780c */ /* 0x000fe20003f04270 */
[----:B-1----:R-:W-:-:S12]  /*c1a0*/  DMUL R4, R4, UR4 ;  /* 0x0000000404047c28 */ /* 0x002fd80008000000 */
        /* <DEDUP_REMOVED lines=12> */
.L_x_5462:
[----:B------:R-:W0:Y:S02]  /*c270*/  F2I.S64.F64.TRUNC R4, R4 ;  /* 0x0000000400047311 */ /* 0x000e24000030d900 */
[----:B0-----:R-:W-:-:S05]  /*c280*/  IMAD.MOV.U32 R3, RZ, RZ, R4 ;  /* 0x000000ffff037224 */ /* 0x001fca00078e0004 */
[----:B------:R-:W-:Y:S01]  /*c290*/  STG.E.U8 desc[UR36][R16.64], R3 ;  /* 0x0000000310007986 */ /* 0x000fe2000c101124 */
[----:B------:R-:W-:Y:S05]  /*c2a0*/  EXIT ;  /* 0x000000000000794d */ /* 0x000fea0003800000 */
.L_x_5461:
        /* <DEDUP_REMOVED lines=9> */
.L_x_5465:
[----:B------:R-:W0:Y:S02]  /*c340*/  F2I.F64.TRUNC R5, R4 ;  /* 0x0000000400057311 */ /* 0x000e24000030d100 */
[----:B0-----:R-:W-:Y:S01]  /*c350*/  STG.E desc[UR36][R16.64], R5 ;  /* 0x0000000510007986 */ /* 0x001fe2000c101924 */
[----:B------:R-:W-:Y:S05]  /*c360*/  EXIT ;  /* 0x000000000000794d */ /* 0x000fea0003800000 */
.L_x_5464:
[----:B------:R-:W0:Y:S02]  /*c370*/  F2I.F64.TRUNC R5, R4 ;  /* 0x0000000400057311 */ /* 0x000e24000030d100 */
[----:B0-----:R-:W-:Y:S01]  /*c380*/  STG.E.U16 desc[UR36][R16.64], R5 ;  /* 0x0000000510007986 */ /* 0x001fe2000c101524 */
[----:B------:R-:W-:Y:S05]  /*c390*/  EXIT ;  /* 0x000000000000794d */ /* 0x000fea0003800000 */
.L_x_5460:
        /* <DEDUP_REMOVED lines=13> */
.L_x_5467:
        /* <DEDUP_REMOVED lines=8> */
.L_x_5466:
        /* <DEDUP_REMOVED lines=14> */
.L_x_5469:
        /* <DEDUP_REMOVED lines=9> */
.L_x_5468:
[----:B------:R-:W-:Y:S01]  /*c660*/  STG.E.64 desc[UR36][R16.64], R4 ;  /* 0x0000000410007986 */ /* 0x000fe2000c101b24 */
[----:B------:R-:W-:Y:S05]  /*c670*/  EXIT ;  /* 0x000000000000794d */ /* 0x000fea0003800000 */
.L_x_5459:
        /* <DEDUP_REMOVED lines=12> */
.L_x_5472:
[----:B------:R-:W-:-:S05]  /*c740*/  CS2R R6, SRZ ;  /* 0x0000000000067805 */ /* 0x000fca000001ff00 */
[----:B------:R-:W-:Y:S01]  /*c750*/  STG.E.128 desc[UR36][R16.64], R4 ;  /* 0x0000000410007986 */ /* 0x000fe2000c101d24 */
[----:B------:R-:W-:Y:S05]  /*c760*/  EXIT ;  /* 0x000000000000794d */ /* 0x000fea0003800000 */
.L_x_5471:
        /* <DEDUP_REMOVED lines=25> */
.L_x_5476:
[----:B------:R-:W-:Y:S05]  /*c900*/  BSYNC B0 ;  /* 0x0000000000007941 */ /* 0x000fea0003800000 */
.L_x_5475:
[----:B------:R-:W-:-:S05]  /*c910*/  LOP3.LUT R3, R0, R3, RZ, 0xfc, !PT ;  /* 0x0000000300037212 */ /* 0x000fca00078efcff */
[----:B------:R-:W-:Y:S01]  /*c920*/  STG.E.U8 desc[UR36][R16.64], R3 ;  /* 0x0000000310007986 */ /* 0x000fe2000c101124 */
[----:B------:R-:W-:Y:S05]  /*c930*/  EXIT ;  /* 0x000000000000794d */ /* 0x000fea0003800000 */
.L_x_5474:
        /* <DEDUP_REMOVED lines=17> */
.L_x_5478:
[----:B------:R-:W-:Y:S01]  /*ca50*/  IMAD.MOV.U32 R0, RZ, RZ, 0x7f ;  /* 0x0000007fff007424 */ /* 0x000fe200078e00ff */
[----:B------:R-:W-:-:S04]  /*ca60*/  ISETP.GT.U32.AND P0, PT, R2, 0x7f800000, PT ;  /* 0x7f8000000200780c */ /* 0x000fc80003f04070 */
[----:B------:R-:W-:-:S09]  /*ca70*/  SEL R0, R0, 0x7c, P0 ;  /* 0x0000007c00007807 */ /* 0x000fd20000000000 */
.L_x_5479:
[----:B------:R-:W-:Y:S05]  /*ca80*/  BSYNC B0 ;  /* 0x0000000000007941 */ /* 0x000fea0003800000 */
.L_x_5477:
[----:B------:R-:W-:-:S04]  /*ca90*/  LOP3.LUT R2, R3, 0x80000000, RZ, 0xc0, !PT ;  /* 0x8000000003027812 */ /* 0x000fc800078ec0ff */
[----:B------:R-:W-:-:S04]  /*caa0*/  SHF.R.U32.HI R3, RZ, 0x18, R2 ;  /* 0x00000018ff037819 */ /* 0x000fc80000011602 */
[----:B------:R-:W-:-:S05]  /*cab0*/  LOP3.LUT R3, R0, R3, RZ, 0xfc, !PT ;  /* 0x0000000300037212 */ /* 0x000fca00078efcff */
[----:B------:R-:W-:Y:S01]  /*cac0*/  STG.E.U8 desc[UR36][R16.64], R3 ;  /* 0x0000000310007986 */ /* 0x000fe2000c101124 */
[----:B------:R-:W-:Y:S05]  /*cad0*/  EXIT ;  /* 0x000000000000794d */ /* 0x000fea0003800000 */
.L_x_5473:
        /* <DEDUP_REMOVED lines=8> */
.L_x_5470:
        /* <DEDUP_REMOVED lines=11> */
.L_x_5482:
        /* <DEDUP_REMOVED lines=21> */
.L_x_5485:
[----:B------:R-:W-:-:S04]  /*cd60*/  LOP3.LUT R2, R3, 0x80000000, RZ, 0xc0, !PT ;  /* 0x8000000003027812 */ /* 0x000fc800078ec0ff */
[----:B------:R-:W-:-:S04]  /*cd70*/  SHF.R.U32.HI R3, RZ, 0x18, R2 ;  /* 0x00000018ff037819 */ /* 0x000fc80000011602 */
[----:B------:R-:W-:-:S04]  /*cd80*/  LOP3.LUT R0, R0, R3, RZ, 0xfc, !PT ;  /* 0x0000000300007212 */ /* 0x000fc800078efcff */
[----:B------:R-:W-:-:S07]  /*cd90*/  PRMT R8, R0, 0x7610, R8 ;  /* 0x0000761000087816 */ /* 0x000fce0000000008 */
.L_x_5484:
[----:B------:R-:W-:Y:S05]  /*cda0*/  BSYNC B0 ;  /* 0x0000000000007941 */ /* 0x000fea0003800000 */
.L_x_5483:
[----:B------:R-:W-:Y:S01]  /*cdb0*/  STG.E.U8 desc[UR36][R16.64], R8 ;  /* 0x0000000810007986 */ /* 0x000fe2000c101124 */
[----:B------:R-:W-:Y:S05]  /*cdc0*/  EXIT ;  /* 0x000000000000794d */ /* 0x000fea0003800000 */
.L_x_5481:
        /* <DEDUP_REMOVED lines=21> */
.L_x_5488:
[----:B------:R-:W-:-:S04]  /*cf20*/  LOP3.LUT R2, R3, 0x80000000, RZ, 0xc0, !PT ;  /* 0x8000000003027812 */ /* 0x000fc800078ec0ff */
[----:B------:R-:W-:-:S04]  /*cf30*/  SHF.R.U32.HI R3, RZ, 0x18, R2 ;  /* 0x00000018ff037819 */ /* 0x000fc80000011602 */
[----:B------:R-:W-:-:S04]  /*cf40*/  LOP3.LUT R0, R0, R3, RZ, 0xfc, !PT ;  /* 0x0000000300007212 */ /* 0x000fc800078efcff */
[----:B------:R-:W-:-:S07]  /*cf50*/  PRMT R8, R0, 0x7610, R8 ;  /* 0x0000761000087816 */ /* 0x000fce0000000008 */
.L_x_5487:
[----:B------:R-:W-:Y:S05]  /*cf60*/  BSYNC B0 ;  /* 0x0000000000007941 */ /* 0x000fea0003800000 */
.L_x_5486:
[----:B------:R-:W-:Y:S01]  /*cf70*/  STG.E.U8 desc[UR36][R16.64], R8 ;  /* 0x0000000810007986 */ /* 0x000fe2000c101124 */
[----:B------:R-:W-:Y:S05]  /*cf80*/  EXIT ;  /* 0x000000000000794d */ /* 0x000fea0003800000 */
.L_x_5480:
        /* <DEDUP_REMOVED lines=16> */
[----:B------:R-:W-:Y:S01]  /*d090*/  HFMA2.MMA R3, -RZ, RZ, 0, 1.5199184417724609375e-05 ;  /* 0x000000ffff037435 */ /* 0x000fe200000001ff */
        /* <DEDUP_REMOVED lines=9> */
.L_x_5463:
        /* <DEDUP_REMOVED lines=16> */
.L_x_5491:
[----:B------:R-:W-:Y:S05]  /*d230*/  EXIT ;  /* 0x000000000000794d */ /* 0x000fea0003800000 */
.L_x_5490:
[----:B------:R-:W0:Y:S02]  /*d240*/  F2I.U64.F64.TRUNC R4, R4 ;  /* 0x0000000400047311 */ /* 0x000e24000030d800 */
[----:B0-----:R-:W-:Y:S01]  /*d250*/  STG.E.64 desc[UR36][R16.64], R4 ;  /* 0x0000000410007986 */ /* 0x001fe2000c101b24 */
[----:B------:R-:W-:Y:S05]  /*d260*/  EXIT ;  /* 0x000000000000794d */ /* 0x000fea0003800000 */
.L_x_5489:
[----:B------:R-:W0:Y:S02]  /*d270*/  F2I.U32.F64.TRUNC R5, R4 ;  /* 0x0000000400057311 */ /* 0x000e24000030d000 */
[----:B0-----:R-:W-:Y:S01]  /*d280*/  STG.E desc[UR36][R16.64], R5 ;  /* 0x0000000510007986 */ /* 0x001fe2000c101924 */
[----:B------:R-:W-:Y:S05]  /*d290*/  EXIT ;  /* 0x000000000000794d */ /* 0x000fea0003800000 */
.L_x_5492:
        /* <DEDUP_REMOVED lines=14> */
.L_x_5863:


//--------------------- .text._ZN2at6native27unrolled_elementwise_kernelIZZZNS0_68_GLOBAL__N__08176361_30_ActivationHardsigmoidKernel_cu_f5210f67_354618hardsigmoid_kernelERNS_18TensorIteratorBaseEENKUlvE_clEvENKUlvE_clEvEUldE_St5arrayIPcLm2EELi4E23TrivialOffsetCalculatorILi1EjESC_NS0_6memory12LoadWithCastILi1EEENSD_13StoreWithCastILi1EEEEEviT_T0_T2_T3_T4_T5_ --------------------------
	.section	.text._ZN2at6native27unrolled_elementwise_kernelIZZZNS0_68_GLOBAL__N__08176361_30_ActivationHardsigmoidKernel_cu_f5210f67_354618hardsigmoid_kernelERNS_18TensorIteratorBaseEENKUlvE_clEvENKUlvE_clEvEUldE_St5arrayIPcLm2EELi4E23TrivialOffsetCalculatorILi1EjESC_NS0_6memory12LoadWithCastILi1EEENSD_13StoreWithCastILi1EEEEEviT_T0_T2_T3_T4_T5_,"ax",@progbits
	.align	128
        .global         _ZN2at6native27unrolled_elementwise_kernelIZZZNS0_68_GLOBAL__N__08176361_30_ActivationHardsigmoidKernel_cu_f5210f67_354618hardsigmoid_kernelERNS_18TensorIteratorBaseEENKUlvE_clEvENKUlvE_clEvEUldE_St5arrayIPcLm2EELi4E23TrivialOffsetCalculatorILi1EjESC_NS0_6memory12LoadWithCastILi1EEENSD_13StoreWithCastILi1EEEEEviT_T0_T2_T3_T4_T5_
        .type           _ZN2at6native27unrolled_elementwise_kernelIZZZNS0_68_GLOBAL__N__08176361_30_ActivationHardsigmoidKernel_cu_f5210f67_354618hardsigmoid_kernelERNS_18TensorIteratorBaseEENKUlvE_clEvENKUlvE_clEvEUldE_St5arrayIPcLm2EELi4E23TrivialOffsetCalculatorILi1EjESC_NS0_6memory12LoadWithCastILi1EEENSD_13StoreWithCastILi1EEEEEviT_T0_T2_T3_T4_T5_,@function
        .size           _ZN2at6native27unrolled_elementwise_kernelIZZZNS0_68_GLOBAL__N__08176361_30_ActivationHardsigmoidKernel_cu_f5210f67_354618hardsigmoid_kernelERNS_18TensorIteratorBaseEENKUlvE_clEvENKUlvE_clEvEUldE_St5arrayIPcLm2EELi4E23TrivialOffsetCalculatorILi1EjESC_NS0_6memory12LoadWithCastILi1EEENSD_13StoreWithCastILi1EEEEEviT_T0_T2_T3_T4_T5_,(.L_x_5864 - _ZN2at6native27unrolled_elementwise_kernelIZZZNS0_68_GLOBAL__N__08176361_30_ActivationHardsigmoidKernel_cu_f5210f67_354618hardsigmoid_kernelERNS_18TensorIteratorBaseEENKUlvE_clEvENKUlvE_clEvEUldE_St5arrayIPcLm2EELi4E23TrivialOffsetCalculatorILi1EjESC_NS0_6memory12LoadWithCastILi1EEENSD_13StoreWithCastILi1EEEEEviT_T0_T2_T3_T4_T5_)
        .other          _ZN2at6native27unrolled_elementwise_kernelIZZZNS0_68_GLOBAL__N__08176361_30_ActivationHardsigmoidKernel_cu_f5210f67_354618hardsigmoid_kernelERNS_18TensorIteratorBaseEENKUlvE_clEvENKUlvE_clEvEUldE_St5arrayIPcLm2EELi4E23TrivialOffsetCalculatorILi1EjESC_NS0_6memory12LoadWithCastILi1EEENSD_13StoreWithCastILi1EEEEEviT_T0_T2_T3_T4_T5_,@"STO_CUDA_ENTRY STV_DEFAULT"
_ZN2at6native27unrolled_elementwise_kernelIZZZNS0_68_GLOBAL__N__08176361_30_ActivationHardsigmoidKernel_cu_f5210f67_354618hardsigmoid_kernelERNS_18TensorIteratorBaseEENKUlvE_clEvENKUlvE_clEvEUldE_St5arrayIPcLm2EELi4E23TrivialOffsetCalculatorILi1EjESC_NS0_6memory12LoadWithCastILi1EEENSD_13StoreWithCastILi1EEEEEviT_T0_T2_T3_T4_T5_:
.text._ZN2at6native27unrolled_elementwise_kernelIZZZNS0_68_GLOBAL__N__08176361_30_ActivationHardsigmoidKernel_cu_f5210f67_354618hardsigmoid_kernelERNS_18TensorIteratorBaseEENKUlvE_clEvENKUlvE_clEvEUldE_St5arrayIPcLm2EELi4E23TrivialOffsetCalculatorILi1EjESC_NS0_6memory12LoadWithCastILi1EEENSD_13StoreWithCastILi1EEEEEviT_T0_T2_T3_T4_T5_:
        /* <DEDUP_REMOVED lines=32> */
.L_x_5498:
[----:B------:R-:W2:Y:S02]  /*0200*/  LDG.E.U8 R4, desc[UR36][R4.64] ;  /* 0x0000002404047981 */ /* 0x000ea4000c1e1100 */
[----:B--2---:R0:W1:Y:S01]  /*0210*/  I2F.F64.U16 R30, R4 ;  /* 0x00000004001e7312 */ /* 0x0040620000101800 */
[----:B------:R-:W-:Y:S05]  /*0220*/  BRA `(.L_x_5500) ;  /* 0x0000000c00747947 */ /* 0x000fea0003800000 */
.L_x_5497:
        /* <DEDUP_REMOVED lines=9> */
.L_x_5502:
[----:B------:R-:W2:Y:S02]  /*02c0*/  LDG.E R4, desc[UR36][R4.64] ;  /* 0x0000002404047981 */ /* 0x000ea4000c1e1900 */
[----:B--2---:R1:W2:Y:S01]  /*02d0*/  I2F.F64 R30, R4 ;  /* 0x00000004001e7312 */ /* 0x0042a20000201c00 */
[----:B------:R-:W-:Y:S05]  /*02e0*/  BRA `(.L_x_5500) ;  /* 0x0000000c00447947 */ /* 0x000fea0003800000 */
.L_x_5501:
[----:B------:R-:W2:Y:S02]  /*02f0*/  LDG.E.U16 R4, desc[UR36][R4.64] ;  /* 0x0000002404047981 */ /* 0x000ea4000c1e1500 */
[----:B--2---:R3:W4:Y:S01]  /*0300*/  I2F.F64.S16 R30, R4 ;  /* 0x00000004001e7312 */ /* 0x0047220000101c00 */
[----:B------:R-:W-:Y:S05]  /*0310*/  BRA `(.L_x_5500) ;  /* 0x0000000c00387947 */ /* 0x000fea0003800000 */
.L_x_5496:
        /* <DEDUP_REMOVED lines=10> */
.L_x_5504:
[----:B------:R-:W2:Y:S02]  /*03c0*/  LDG.E.U16 R0, desc[UR36][R4.64] ;  /* 0x0000002404007981 */ /* 0x000ea4000c1e1500 */
[----:B--2---:R-:W-:-:S05]  /*03d0*/  HADD2.F32 R0, -RZ, R0.H0_H0 ;  /* 0x20000000ff007230 */ /* 0x004fca0000004100 */
[----:B------:R-:W-:-:S04]  /*03e0*/  FMUL.FTZ R0, R0, 1 ;  /* 0x3f80000000007820 */ /* 0x000fc80000410000 */
[----:B------:R0:W1:Y:S01]  /*03f0*/  F2F.F64.F32 R30, R0 ;  /* 0x00000000001e7310 */ /* 0x0000620000201800 */
[----:B------:R-:W-:Y:S05]  /*0400*/  BRA `(.L_x_5500) ;  /* 0x0000000800fc7947 */ /* 0x000fea0003800000 */
.L_x_5503:
        /* <DEDUP_REMOVED lines=10> */
.L_x_5506:
[----:B------:R-:W2:Y:S02]  /*04b0*/  LDG.E.U16 R4, desc[UR36][R4.64] ;  /* 0x0000002404047981 */ /* 0x000ea4000c1e1500 */
[----:B--2---:R-:W-:-:S05]  /*04c0*/  HADD2.F32 R0, -RZ, R4.H0_H0 ;  /* 0x20000004ff007230 */ /* 0x004fca0000004100 */
[----:B------:R-:W-:-:S04]  /*04d0*/  FMUL.FTZ R0, R0, 1 ;  /* 0x3f80000000007820 */ /* 0x000fc80000410000 */
[----:B------:R0:W1:Y:S01]  /*04e0*/  F2F.F64.F32 R30, R0 ;  /* 0x00000000001e7310 */ /* 0x0000620000201800 */
[----:B------:R-:W-:Y:S05]  /*04f0*/  BRA `(.L_x_5500) ;  /* 0x0000000800c07947 */ /* 0x000fea0003800000 */
.L_x_5505:
[----:B------:R0:W5:Y:S01]  /*0500*/  LDG.E.64 R30, desc[UR36][R4.64] ;  /* 0x00000024041e7981 */ /* 0x000162000c1e1b00 */
[----:B------:R-:W-:Y:S05]  /*0510*/  BRA `(.L_x_5500) ;  /* 0x0000000800b87947 */ /* 0x000fea0003800000 */
.L_x_5495:
        /* <DEDUP_REMOVED lines=13> */
.L_x_5509:
[----:B------:R0:W5:Y:S01]  /*05f0*/  LDG.E.64 R30, desc[UR36][R4.64] ;  /* 0x00000024041e7981 */ /* 0x000162000c1e1b00 */
[----:B------:R-:W-:Y:S05]  /*0600*/  BRA `(.L_x_5500) ;  /* 0x00000008007c7947 */ /* 0x000fea0003800000 */
.L_x_5508:
        /* <DEDUP_REMOVED lines=28> */
.L_x_5511:
        /* <DEDUP_REMOVED lines=16> */
.L_x_5510:
[----:B------:R-:W2:Y:S02]  /*08d0*/  LDG.E.U16 R0, desc[UR36][R4.64] ;  /* 0x0000002404007981 */ /* 0x000ea4000c1e1500 */
[----:B--2---:R-:W-:-:S04]  /*08e0*/  IMAD.U32 R0, R0, 0x10000, RZ ;  /* 0x0001000000007824 */ /* 0x004fc800078e00ff */
[----:B------:R-:W-:-:S04]  /*08f0*/  FMUL.FTZ R0, R0, 1 ;  /* 0x3f80000000007820 */ /* 0x000fc80000410000 */
[----:B------:R0:W1:Y:S01]  /*0900*/  F2F.F64.F32 R30, R0 ;  /* 0x00000000001e7310 */ /* 0x0000620000201800 */
[----:B------:R-:W-:Y:S05]  /*0910*/  BRA `(.L_x_5500) ;  /* 0x0000000400b87947 */ /* 0x000fea0003800000 */
.L_x_5507:
        /* <DEDUP_REMOVED lines=11> */
.L_x_5514:
        /* <DEDUP_REMOVED lines=21> */
.L_x_5518:
[----:B------:R-:W-:Y:S05]  /*0b20*/  BSYNC B1 ;  /* 0x0000000000017941 */ /* 0x000fea0003800000 */
.L_x_5517:
[----:B------:R-:W-:Y:S01]  /*0b30*/  LEA R5, R0, 0x3b800000, 0x17 ;  /* 0x3b80000000057811 */ /* 0x000fe200078eb8ff */
[----:B------:R-:W-:-:S05]  /*0b40*/  IMAD.SHL.U32 R0, R3, 0x100000, RZ ;  /* 0x0010000003007824 */ /* 0x000fca00078e00ff */
[----:B------:R-:W-:-:S07]  /*0b50*/  LOP3.LUT R0, R5, R0, R6, 0xfe, !PT ;  /* 0x0000000005007212 */ /* 0x000fce00078efe06 */
.L_x_5516:
[----:B------:R-:W-:Y:S05]  /*0b60*/  BSYNC B0 ;  /* 0x0000000000007941 */ /* 0x000fea0003800000 */
.L_x_5515:
[----:B------:R-:W-:-:S04]  /*0b70*/  FMUL.FTZ R0, R0, 1 ;  /* 0x3f80000000007820 */ /* 0x000fc80000410000 */
[----:B------:R0:W1:Y:S01]  /*0b80*/  F2F.F64.F32 R30, R0 ;  /* 0x00000000001e7310 */ /* 0x0000620000201800 */
[----:B------:R-:W-:Y:S05]  /*0b90*/  BRA `(.L_x_5500) ;  /* 0x0000000400187947 */ /* 0x000fea0003800000 */
.L_x_5513:
        /* <DEDUP_REMOVED lines=21> */
.L_x_5522:
[----:B------:R-:W-:Y:S05]  /*0cf0*/  BSYNC B1 ;  /* 0x0000000000017941 */ /* 0x000fea0003800000 */
.L_x_5521:
[----:B------:R-:W-:Y:S01]  /*0d00*/  LEA R5, R0, 0x37800000, 0x17 ;  /* 0x3780000000057811 */ /* 0x000fe200078eb8ff */
[----:B------:R-:W-:-:S05]  /*0d10*/  IMAD.SHL.U32 R0, R3, 0x200000, RZ ;  /* 0x0020000003007824 */ /* 0x000fca00078e00ff */
[----:B------:R-:W-:-:S07]  /*0d20*/  LOP3.LUT R0, R5, R0, R6, 0xfe, !PT ;  /* 0x0000000005007212 */ /* 0x000fce00078efe06 */
.L_x_5520:
[----:B------:R-:W-:Y:S05]  /*0d30*/  BSYNC B0 ;  /* 0x0000000000007941 */ /* 0x000fea0003800000 */
.L_x_5519:
[----:B------:R-:W-:-:S04]  /*0d40*/  FMUL.FTZ R0, R0, 1 ;  /* 0x3f80000000007820 */ /* 0x000fc80000410000 */
[----:B------:R0:W1:Y:S01]  /*0d50*/  F2F.F64.F32 R30, R0 ;  /* 0x00000000001e7310 */ /* 0x0000620000201800 */
[----:B------:R-:W-:Y:S05]  /*0d60*/  BRA `(.L_x_5500) ;  /* 0x0000000000a47947 */ /* 0x000fea0003800000 */
.L_x_5512:
        /* <DEDUP_REMOVED lines=14> */
.L_x_5526:
[----:B------:R-:W-:Y:S05]  /*0e50*/  BSYNC B0 ;  /* 0x0000000000007941 */ /* 0x000fea0003800000 */
.L_x_5525:
[----:B------:R-:W-:-:S04]  /*0e60*/  FMUL.FTZ R0, R0, 1 ;  /* 0x3f80000000007820 */ /* 0x000fc80000410000 */
[----:B------:R0:W1:Y:S01]  /*0e70*/  F2F.F64.F32 R30, R0 ;  /* 0x00000000001e7310 */ /* 0x0000620000201800 */
[----:B------:R-:W-:Y:S05]  /*0e80*/  BRA `(.L_x_5500) ;  /* 0x00000000005c7947 */ /* 0x000fea0003800000 */
.L_x_5499:
        /* <DEDUP_REMOVED lines=16> */
.L_x_5527:
[----:B------:R-:W-:Y:S01]  /*0f90*/  CS2R R30, SRZ ;  /* 0x00000000001e7805 */ /* 0x000fe2000001ff00 */
[----:B------:R-:W-:Y:S06]  /*0fa0*/  BRA `(.L_x_5500) ;  /* 0x0000000000147947 */ /* 0x000fec0003800000 */
.L_x_5524:
[----:B------:R-:W2:Y:S02]  /*0fb0*/  LDG.E.64 R30, desc[UR36][R4.64] ;  /* 0x00000024041e7981 */ /* 0x000ea4000c1e1b00 */
[----:B--2---:R-:W0:Y:S01]  /*0fc0*/  I2F.F64.U64 R30, R30 ;  /* 0x0000001e001e7312 */ /* 0x004e220000301800 */
[----:B------:R-:W-:Y:S05]  /*0fd0*/  BRA `(.L_x_5500) ;  /* 0x0000000000087947 */ /* 0x000fea0003800000 */
.L_x_5523:
[----:B------:R-:W2:Y:S02]  /*0fe0*/  LDG.E R4, desc[UR36][R4.64] ;  /* 0x0000002404047981 */ /* 0x000ea4000c1e1900 */
[----:B--2---:R0:W1:Y:S02]  /*0ff0*/  I2F.F64.U32 R30, R4 ;  /* 0x00000004001e7312 */ /* 0x0040640000201800 */
.L_x_5500:
[----:B------:R-:W3:Y:S02]  /*1000*/  S2R R22, SR_TID.X ;  /* 0x0000000000167919 */ /* 0x000ee40000002100 */
[----:B---3--:R-:W-:-:S07]  /*1010*/  VIADD R22, R22, 0x80 ;  /* 0x0000008016167836 */ /* 0x008fce0000000000 */
.L_x_5494:
[----:B------:R-:W-:Y:S05]  /*1020*/  BSYNC B6 ;  /* 0x0000000000067941 */ /* 0x000fea0003800000 */
.L_x_5493:
        /* <DEDUP_REMOVED lines=24> */
.L_x_5533:
[----:B------:R-:W3:Y:S02]  /*11b0*/  LDG.E.U8 R4, desc[UR36][R4.64] ;  /* 0x0000002404047981 */ /* 0x000ee4000c1e1100 */
[----:B---3--:R0:W1:Y:S01]  /*11c0*/  I2F.F64.U16 R28, R4 ;  /* 0x00000004001c7312 */ /* 0x0080620000101800 */
[----:B------:R-:W-:Y:S05]  /*11d0*/  BRA `(.L_x_5535) ;  /* 0x0000000c00707947 */ /* 0x000fea0003800000 */
.L_x_5532:
        /* <DEDUP_REMOVED lines=9> */
.L_x_5537:
[----:B------:R-:W3:Y:S02]  /*1270*/  LDG.E R4, desc[UR36][R4.64] ;  /* 0x0000002404047981 */ /* 0x000ee4000c1e1900 */
[----:B---3--:R0:W1:Y:S01]  /*1280*/  I2F.F64 R28, R4 ;  /* 0x00000004001c7312 */ /* 0x0080620000201c00 */
[----:B------:R-:W-:Y:S05]  /*1290*/  BRA `(.L_x_5535) ;  /* 0x0000000c00407947 */ /* 0x000fea0003800000 */
.L_x_5536:
[----:B------:R-:W3:Y:S02]  /*12a0*/  LDG.E.U16 R4, desc[UR36][R4.64] ;  /* 0x0000002404047981 */ /* 0x000ee4000c1e1500 */
[----:B---3--:R0:W1:Y:S01]  /*12b0*/  I2F.F64.S16 R28, R4 ;  /* 0x00000004001c7312 */ /* 0x0080620000101c00 */
[----:B------:R-:W-:Y:S05]  /*12c0*/  BRA `(.L_x_5535) ;  /* 0x0000000c00347947 */ /* 0x000fea0003800000 */
.L_x_5531:
        /* <DEDUP_REMOVED lines=10> */
.L_x_5539:
[----:B------:R-:W3:Y:S02]  /*1370*/  LDG.E.U16 R0, desc[UR36][R4.64] ;  /* 0x0000002404007981 */ /* 0x000ee4000c1e1500 */
[----:B---3--:R-:W-:-:S05]  /*1380*/  HADD2.F32 R0, -RZ, R0.H0_H0 ;  /* 0x20000000ff007230 */ /* 0x008fca0000004100 */
[----:B------:R-:W-:-:S04]  /*1390*/  FMUL.FTZ R0, R0, 1 ;  /* 0x3f80000000007820 */ /* 0x000fc80000410000 */
[----:B------:R0:W1:Y:S01]  /*13a0*/  F2F.F64.F32 R28, R0 ;  /* 0x00000000001c7310 */ /* 0x0000620000201800 */
[----:B------:R-:W-:Y:S05]  /*13b0*/  BRA `(.L_x_5535) ;  /* 0x0000000800f87947 */ /* 0x000fea0003800000 */
.L_x_5538:
        /* <DEDUP_REMOVED lines=10> */
.L_x_5541:
[----:B------:R-:W3:Y:S02]  /*1460*/  LDG.E.U16 R4, desc[UR36][R4.64] ;  /* 0x0000002404047981 */ /* 0x000ee4000c1e1500 */
[----:B---3--:R-:W-:-:S05]  /*1470*/  HADD2.F32 R0, -RZ, R4.H0_H0 ;  /* 0x20000004ff007230 */ /* 0x008fca0000004100 */
[----:B------:R-:W-:-:S04]  /*1480*/  FMUL.FTZ R0, R0, 1 ;  /* 0x3f80000000007820 */ /* 0x000fc80000410000 */
[----:B------:R0:W1:Y:S01]  /*1490*/  F2F.F64.F32 R28, R0 ;  /* 0x00000000001c7310 */ /* 0x0000620000201800 */
[----:B------:R-:W-:Y:S05]  /*14a0*/  BRA `(.L_x_5535) ;  /* 0x0000000800bc7947 */ /* 0x000fea0003800000 */
.L_x_5540:
[----:B------:R0:W5:Y:S01]  /*14b0*/  LDG.E.64 R28, desc[UR36][R4.64] ;  /* 0x00000024041c7981 */ /* 0x000162000c1e1b00 */
[----:B------:R-:W-:Y:S05]  /*14c0*/  BRA `(.L_x_5535) ;  /* 0x0000000800b47947 */ /* 0x000fea0003800000 */
.L_x_5530:
        /* <DEDUP_REMOVED lines=13> */
.L_x_5544:
[----:B------:R0:W5:Y:S01]  /*15a0*/  LDG.E.64 R28, desc[UR36][R4.64] ;  /* 0x00000024041c7981 */ /* 0x000162000c1e1b00 */
[----:B------:R-:W-:Y:S05]  /*15b0*/  BRA `(.L_x_5535) ;  /* 0x0000000800787947 */ /* 0x000fea0003800000 */
.L_x_5543:
        /* <DEDUP_REMOVED lines=28> */
.L_x_5546:
        /* <DEDUP_REMOVED lines=13> */
[----:B------:R3:W0:Y:S01]  /*1850*/  F2F.F64.F32 R28, R0 ;  /* 0x00000000001c7310 */ /* 0x0006220000201800 */
[----:B------:R-:W-:Y:S05]  /*1860*/  BRA `(.L_x_5535) ;  /* 0x0000000400cc7947 */ /* 0x000fea0003800000 */
.L_x_5545:
[----:B------:R-:W3:Y:S02]  /*1870*/  LDG.E.U16 R0, desc[UR36][R4.64] ;  /* 0x0000002404007981 */ /* 0x000ee4000c1e1500 */
[----:B---3--:R-:W-:-:S04]  /*1880*/  IMAD.U32 R0, R0, 0x10000, RZ ;  /* 0x0001000000007824 */ /* 0x008fc800078e00ff */
[----:B------:R-:W-:-:S04]  /*1890*/  FMUL.FTZ R0, R0, 1 ;  /* 0x3f80000000007820 */ /* 0x000fc80000410000 */
[----:B------:R0:W1:Y:S01]  /*18a0*/  F2F.F64.F32 R28, R0 ;  /* 0x00000000001c7310 */ /* 0x0000620000201800 */
[----:B------:R-:W-:Y:S05]  /*18b0*/  BRA `(.L_x_5535) ;  /* 0x0000000400b87947 */ /* 0x000fea0003800000 */
.L_x_5542:
        /* <DEDUP_REMOVED lines=11> */
.L_x_5549:
        /* <DEDUP_REMOVED lines=21> */
.L_x_5553:
[----:B------:R-:W-:Y:S05]  /*1ac0*/  BSYNC B1 ;  /* 0x0000000000017941 */ /* 0x000fea0003800000 */
.L_x_5552:
[----:B------:R-:W-:Y:S01]  /*1ad0*/  LEA R5, R0, 0x3b800000, 0x17 ;  /* 0x3b80000000057811 */ /* 0x000fe200078eb8ff */
[----:B------:R-:W-:-:S05]  /*1ae0*/  IMAD.SHL.U32 R0, R3, 0x100000, RZ ;  /* 0x0010000003007824 */ /* 0x000fca00078e00ff */
[----:B------:R-:W-:-:S07]  /*1af0*/  LOP3.LUT R0, R5, R0, R6, 0xfe, !PT ;  /* 0x0000000005007212 */ /* 0x000fce00078efe06 */
.L_x_5551:
[----:B------:R-:W-:Y:S05]  /*1b00*/  BSYNC B0 ;  /* 0x0000000000007941 */ /* 0x000fea0003800000 */
.L_x_5550:
[----:B------:R-:W-:-:S04]  /*1b10*/  FMUL.FTZ R0, R0, 1 ;  /* 0x3f80000000007820 */ /* 0x000fc80000410000 */
[----:B------:R0:W1:Y:S01]  /*1b20*/  F2F.F64.F32 R28, R0 ;  /* 0x00000000001c7310 */ /* 0x0000620000201800 */
[----:B------:R-:W-:Y:S05]  /*1b30*/  BRA `(.L_x_5535) ;  /* 0x0000000400187947 */ /* 0x000fea0003800000 */
.L_x_5548:
        /* <DEDUP_REMOVED lines=21> */
.L_x_5557:
[----:B------:R-:W-:Y:S05]  /*1c90*/  BSYNC B1 ;  /* 0x0000000000017941 */ /* 0x000fea0003800000 */
.L_x_5556:
[----:B------:R-:W-:Y:S01]  /*1ca0*/  LEA R5, R0, 0x37800000, 0x17 ;  /* 0x3780000000057811 */ /* 0x000fe200078eb8ff */
[----:B------:R-:W-:-:S05]  /*1cb0*/  IMAD.SHL.U32 R0, R3, 0x200000, RZ ;  /* 0x0020000003007824 */ /* 0x000fca00078e00ff */
[----:B------:R-:W-:-:S07]  /*1cc0*/  LOP3.LUT R0, R5, R0, R6, 0xfe, !PT ;  /* 0x0000000005007212 */ /* 0x000fce00078efe06 */
.L_x_5555:
[----:B------:R-:W-:Y:S05]  /*1cd0*/  BSYNC B0 ;  /* 0x0000000000007941 */ /* 0x000fea0003800000 */
.L_x_5554:
[----:B------:R-:W-:-:S04]  /*1ce0*/  FMUL.FTZ R0, R0, 1 ;  /* 0x3f80000000007820 */ /* 0x000fc80000410000 */
[----:B------:R0:W1:Y:S01]  /*1cf0*/  F2F.F64.F32 R28, R0 ;  /* 0x00000000001c7310 */ /* 0x0000620000201800 */
[----:B------:R-:W-:Y:S05]  /*1d00*/  BRA `(.L_x_5535) ;  /* 0x0000000000a47947 */ /* 0x000fea0003800000 */
.L_x_5547:
        /* <DEDUP_REMOVED lines=14> */
.L_x_5561:
[----:B------:R-:W-:Y:S05]  /*1df0*/  BSYNC B0 ;  /* 0x0000000000007941 */ /* 0x000fea0003800000 */
.L_x_5560:
[----:B------:R-:W-:-:S04]  /*1e00*/  FMUL.FTZ R0, R0, 1 ;  /* 0x3f80000000007820 */ /* 0x000fc80000410000 */
[----:B------:R0:W1:Y:S01]  /*1e10*/  F2F.F64.F32 R28, R0 ;  /* 0x00000000001c7310 */ /* 0x0000620000201800 */
[----:B------:R-:W-:Y:S05]  /*1e20*/  BRA `(.L_x_5535) ;  /* 0x00000000005c7947 */ /* 0x000fea0003800000 */
.L_x_5534:
        /* <DEDUP_REMOVED lines=16> */
.L_x_5562:
[----:B------:R-:W-:Y:S01]  /*1f30*/  CS2R R28, SRZ ;  /* 0x00000000001c7805 */ /* 0x000fe2000001ff00 */
[----:B------:R-:W-:Y:S06]  /*1f40*/  BRA `(.L_x_5535) ;  /* 0x0000000000147947 */ /* 0x000fec0003800000 */
.L_x_5559:
[----:B------:R-:W3:Y:S02]  /*1f50*/  LDG.E.64 R28, desc[UR36][R4.64] ;  /* 0x00000024041c7981 */ /* 0x000ee4000c1e1b00 */
[----:B---3--:R-:W0:Y:S01]  /*1f60*/  I2F.F64.U64 R28, R28 ;  /* 0x0000001c001c7312 */ /* 0x008e220000301800 */
[----:B------:R-:W-:Y:S05]  /*1f70*/  BRA `(.L_x_5535) ;  /* 0x0000000000087947 */ /* 0x000fea0003800000 */
.L_x_5558:
[----:B------:R-:W3:Y:S02]  /*1f80*/  LDG.E R4, desc[UR36][R4.64] ;  /* 0x0000002404047981 */ /* 0x000ee4000c1e1900 */
[----:B---3--:R0:W1:Y:S02]  /*1f90*/  I2F.F64.U32 R28, R4 ;  /* 0x00000004001c7312 */ /* 0x0080640000201800 */
.L_x_5535:
[----:B------:R-:W-:-:S07]  /*1fa0*/  VIADD R22, R22, 0x80 ;  /* 0x0000008016167836 */ /* 0x000fce0000000000 */
.L_x_5529:
[----:B------:R-:W-:Y:S05]  /*1fb0*/  BSYNC B6 ;  /* 0x0000000000067941 */ /* 0x000fea0003800000 */
.L_x_5528:
[----:B------:R-:W-:Y:S01]  /*1fc0*/  ISETP.GE.AND P0, PT, R22, R19, PT ;  /* 0x000000131600720c */ /* 0x000fe20003f06270 */
[----:B------:R-:W-:Y:S01]  /*1fd0*/  BSSY B6, `(.L_x_5563) ;  /* 0x00000f9000067945 */ /* 0x000fe20003800000 */
[----:B------:R-:W-:Y:S02]  /*1fe0*/  CS2R R16, SRZ ;  /* 0x0000000000107805 */ /* 0x000fe4000001ff00 */
[----:B------:R-:W-:-:S09]  /*1ff0*/  CS2R R24, SRZ ;  /* 0x0000000000187805 */ /* 0x000fd2000001ff00 */
[----:B------:R-:W-:Y:S05]  /*2000*/  @P0 BRA `(.L_x_5564) ;  /* 0x0000000c00d40947 */ /* 0x000fea0003800000 */
[----:B01----:R-:W0:Y:S01]  /*2010*/  LDC.64 R4, c[0x0][0x248] ;  /* 0x00009200ff047b82 */ /* 0x003e220000000a00 */
[----:B---3--:R-:W-:Y:S01]  /*2020*/  IMAD R0, R18, 0x200, R22 ;  /* 0x0000020012007824 */ /* 0x008fe200078e0216 */
        /* <DEDUP_REMOVED lines=19> */
.L_x_5568:
[----:B------:R-:W3:Y:S02]  /*2160*/  LDG.E.U8 R4, desc[UR36][R4.64] ;  /* 0x0000002404047981 */ /* 0x000ee4000c1e1100 */
[----:B---3--:R0:W1:Y:S01]  /*2170*/  I2F.F64.U16 R24, R4 ;  /* 0x0000000400187312 */ /* 0x0080620000101800 */
[----:B------:R-:W-:Y:S05]  /*2180*/  BRA `(.L_x_5570) ;  /* 0x0000000c00707947 */ /* 0x000fea0003800000 */
.L_x_5567:
        /* <DEDUP_REMOVED lines=9> */
.L_x_5572:
[----:B------:R-:W3:Y:S02]  /*2220*/  LDG.E R4, desc[UR36][R4.64] ;  /* 0x0000002404047981 */ /* 0x000ee4000c1e1900 */
[----:B---3--:R0:W1:Y:S01]  /*2230*/  I2F.F64 R24, R4 ;  /* 0x0000000400187312 */ /* 0x0080620000201c00 */
[----:B------:R-:W-:Y:S05]  /*2240*/  BRA `(.L_x_5570) ;  /* 0x0000000c00407947 */ /* 0x000fea0003800000 */
.L_x_5571:
[----:B------:R-:W3:Y:S02]  /*2250*/  LDG.E.U16 R4, desc[UR36][R4.64] ;  /* 0x0000002404047981 */ /* 0x000ee4000c1e1500 */
[----:B---3--:R0:W1:Y:S01]  /*2260*/  I2F.F64.S16 R24, R4 ;  /* 0x0000000400187312 */ /* 0x0080620000101c00 */
[----:B------:R-:W-:Y:S05]  /*2270*/  BRA `(.L_x_5570) ;  /* 0x0000000c00347947 */ /* 0x000fea0003800000 */
.L_x_5566:
        /* <DEDUP_REMOVED lines=10> */
.L_x_5574:
[----:B------:R-:W3:Y:S02]  /*2320*/  LDG.E.U16 R0, desc[UR36][R4.64] ;  /* 0x0000002404007981 */ /* 0x000ee4000c1e1500 */
[----:B---3--:R-:W-:-:S05]  /*2330*/  HADD2.F32 R0, -RZ, R0.H0_H0 ;  /* 0x20000000ff007230 */ /* 0x008fca0000004100 */
[----:B------:R-:W-:-:S04]  /*2340*/  FMUL.FTZ R0, R0, 1 ;  /* 0x3f80000000007820 */ /* 0x000fc80000410000 */
[----:B------:R0:W1:Y:S01]  /*2350*/  F2F.F64.F32 R24, R0 ;  /* 0x0000000000187310 */ /* 0x0000620000201800 */
[----:B------:R-:W-:Y:S05]  /*2360*/  BRA `(.L_x_5570) ;  /* 0x0000000800f87947 */ /* 0x000fea0003800000 */
.L_x_5573:
        /* <DEDUP_REMOVED lines=10> */
.L_x_5576:
[----:B------:R-:W3:Y:S02]  /*2410*/  LDG.E.U16 R4, desc[UR36][R4.64] ;  /* 0x0000002404047981 */ /* 0x000ee4000c1e1500 */
[----:B---3--:R-:W-:-:S05]  /*2420*/  HADD2.F32 R0, -RZ, R4.H0_H0 ;  /* 0x20000004ff007230 */ /* 0x008fca0000004100 */
[----:B------:R-:W-:-:S04]  /*2430*/  FMUL.FTZ R0, R0, 1 ;  /* 0x3f80000000007820 */ /* 0x000fc80000410000 */
[----:B------:R0:W1:Y:S01]  /*2440*/  F2F.F64.F32 R24, R0 ;  /* 0x0000000000187310 */ /* 0x0000620000201800 */
[----:B------:R-:W-:Y:S05]  /*2450*/  BRA `(.L_x_5570) ;  /* 0x0000000800bc7947 */ /* 0x000fea0003800000 */
.L_x_5575:
[----:B------:R0:W5:Y:S01]  /*2460*/  LDG.E.64 R24, desc[UR36][R4.64] ;  /* 0x0000002404187981 */ /* 0x000162000c1e1b00 */
[----:B------:R-:W-:Y:S05]  /*2470*/  BRA `(.L_x_5570) ;  /* 0x0000000800b47947 */ /* 0x000fea0003800000 */
.L_x_5565:
        /* <DEDUP_REMOVED lines=13> */
.L_x_5579:
[----:B------:R0:W5:Y:S01]  /*2550*/  LDG.E.64 R24, desc[UR36][R4.64] ;  /* 0x0000002404187981 */ /* 0x000162000c1e1b00 */
[----:B------:R-:W-:Y:S05]  /*2560*/  BRA `(.L_x_5570) ;  /* 0x0000000800787947 */ /* 0x000fea0003800000 */
.L_x_5578:
        /* <DEDUP_REMOVED lines=28> */
.L_x_5581:
        /* <DEDUP_REMOVED lines=15> */
.L_x_5580:
[----:B------:R-:W3:Y:S02]  /*2820*/  LDG.E.U16 R0, desc[UR36][R4.64] ;  /* 0x0000002404007981 */ /* 0x000ee4000c1e1500 */
[----:B---3--:R-:W-:-:S04]  /*2830*/  IMAD.U32 R0, R0, 0x10000, RZ ;  /* 0x0001000000007824 */ /* 0x008fc800078e00ff */
[----:B------:R-:W-:-:S04]  /*2840*/  FMUL.FTZ R0, R0, 1 ;  /* 0x3f80000000007820 */ /* 0x000fc80000410000 */
[----:B------:R0:W1:Y:S01]  /*2850*/  F2F.F64.F32 R24, R0 ;  /* 0x0000000000187310 */ /* 0x0000620000201800 */
[----:B------:R-:W-:Y:S05]  /*2860*/  BRA `(.L_x_5570) ;  /* 0x0000000400b87947 */ /* 0x000fea0003800000 */
.L_x_5577:
        /* <DEDUP_REMOVED lines=11> */
.L_x_5584:
        /* <DEDUP_REMOVED lines=21> */
.L_x_5588:
[----:B------:R-:W-:Y:S05]  /*2a70*/  BSYNC B1 ;  /* 0x0000000000017941 */ /* 0x000fea0003800000 */
.L_x_5587:
[----:B------:R-:W-:Y:S01]  /*2a80*/  LEA R5, R0, 0x3b800000, 0x17 ;  /* 0x3b80000000057811 */ /* 0x000fe200078eb8ff */
[----:B------:R-:W-:-:S05]  /*2a90*/  IMAD.SHL.U32 R0, R3, 0x100000, RZ ;  /* 0x0010000003007824 */ /* 0x000fca00078e00ff */
[----:B------:R-:W-:-:S07]  /*2aa0*/  LOP3.LUT R0, R5, R0, R6, 0xfe, !PT ;  /* 0x0000000005007212 */ /* 0x000fce00078efe06 */
.L_x_5586:
[----:B------:R-:W-:Y:S05]  /*2ab0*/  BSYNC B0 ;  /* 0x0000000000007941 */ /* 0x000fea0003800000 */
.L_x_5585:
[----:B------:R-:W-:-:S04]  /*2ac0*/  FMUL.FTZ R0, R0, 1 ;  /* 0x3f80000000007820 */ /* 0x000fc80000410000 */
[----:B------:R3:W0:Y:S01]  /*2ad0*/  F2F.F64.F32 R24, R0 ;  /* 0x0000000000187310 */ /* 0x0006220000201800 */
[----:B------:R-:W-:Y:S05]  /*2ae0*/  BRA `(.L_x_5570) ;  /* 0x0000000400187947 */ /* 0x000fea0003800000 */
.L_x_5583:
        /* <DEDUP_REMOVED lines=21> */
.L_x_5592:
[----:B------:R-:W-:Y:S05]  /*2c40*/  BSYNC B1 ;  /* 0x0000000000017941 */ /* 0x000fea0003800000 */
.L_x_5591:
[----:B------:R-:W-:Y:S01]  /*2c50*/  LEA R5, R0, 0x37800000, 0x17 ;  /* 0x3780000000057811 */ /* 0x000fe200078eb8ff */
[----:B------:R-:W-:-:S05]  /*2c60*/  IMAD.SHL.U32 R0, R3, 0x200000, RZ ;  /* 0x0020000003007824 */ /* 0x000fca00078e00ff */
[----:B------:R-:W-:-:S07]  /*2c70*/  LOP3.LUT R0, R5, R0, R6, 0xfe, !PT ;  /* 0x0000000005007212 */ /* 0x000fce00078efe06 */
.L_x_5590:
[----:B------:R-:W-:Y:S05]  /*2c80*/  BSYNC B0 ;  /* 0x0000000000007941 */ /* 0x000fea0003800000 */
.L_x_5589:
[----:B------:R-:W-:-:S04]  /*2c90*/  FMUL.FTZ R0, R0, 1 ;  /* 0x3f80000000007820 */ /* 0x000fc80000410000 */
[----:B------:R0:W1:Y:S01]  /*2ca0*/  F2F.F64.F32 R24, R0 ;  /* 0x0000000000187310 */ /* 0x0000620000201800 */
[----:B------:R-:W-:Y:S05]  /*2cb0*/  BRA `(.L_x_5570) ;  /* 0x0000000000a47947 */ /* 0x000fea0003800000 */
.L_x_5582:
        /* <DEDUP_REMOVED lines=14> */
.L_x_5596:
[----:B------:R-:W-:Y:S05]  /*2da0*/  BSYNC B0 ;  /* 0x0000000000007941 */ /* 0x000fea0003800000 */
.L_x_5595:
[----:B------:R-:W-:-:S04]  /*2db0*/  FMUL.FTZ R0, R0, 1 ;  /* 0x3f80000000007820 */ /* 0x000fc80000410000 */
[----:B------:R0:W1:Y:S01]  /*2dc0*/  F2F.F64.F32 R24, R0 ;  /* 0x0000000000187310 */ /* 0x0000620000201800 */
[----:B------:R-:W-:Y:S05]  /*2dd0*/  BRA `(.L_x_5570) ;  /* 0x00000000005c7947 */ /* 0x000fea0003800000 */
.L_x_5569:
        /* <DEDUP_REMOVED lines=16> */
.L_x_5597:
[----:B------:R-:W-:Y:S01]  /*2ee0*/  CS2R R24, SRZ ;  /* 0x0000000000187805 */ /* 0x000fe2000001ff00 */
[----:B------:R-:W-:Y:S06]  /*2ef0*/  BRA `(.L_x_5570) ;  /* 0x0000000000147947 */ /* 0x000fec0003800000 */
.L_x_5594:
[----:B------:R-:W3:Y:S02]  /*2f00*/  LDG.E.64 R24, desc[UR36][R4.64] ;  /* 0x0000002404187981 */ /* 0x000ee4000c1e1b00 */
[----:B---3--:R-:W0:Y:S01]  /*2f10*/  I2F.F64.U64 R24, R24 ;  /* 0x0000001800187312 */ /* 0x008e220000301800 */
[----:B------:R-:W-:Y:S05]  /*2f20*/  BRA `(.L_x_5570) ;  /* 0x0000000000087947 */ /* 0x000fea0003800000 */
.L_x_5593:
[----:B------:R-:W3:Y:S02]  /*2f30*/  LDG.E R4, desc[UR36][R4.64] ;  /* 0x0000002404047981 */ /* 0x000ee4000c1e1900 */
[----:B---3--:R0:W1:Y:S02]  /*2f40*/  I2F.F64.U32 R24, R4 ;  /* 0x0000000400187312 */ /* 0x0080640000201800 */
.L_x_5570:
[----:B------:R-:W-:-:S07]  /*2f50*/  VIADD R22, R22, 0x80 ;  /* 0x0000008016167836 */ /* 0x000fce0000000000 */
.L_x_5564:
[----:B------:R-:W-:Y:S05]  /*2f60*/  BSYNC B6 ;  /* 0x0000000000067941 */ /* 0x000fea0003800000 */
.L_x_5563:
[----:B------:R-:W-:Y:S01]  /*2f70*/  ISETP.GE.AND P0, PT, R22, R19, PT ;  /* 0x000000131600720c */ /* 0x000fe20003f06270 */
[----:B------:R-:W-:-:S12]  /*2f80*/  BSSY B6, `(.L_x_5598) ;  /* 0x00000f4000067945 */ /* 0x000fd80003800000 */
[----:B------:R-:W-:Y:S05]  /*2f90*/  @P0 BRA `(.L_x_5599) ;  /* 0x0000000c00c80947 */ /* 0x000fea0003800000 */
[----:B01----:R-:W0:Y:S01]  /*2fa0*/  LDC.64 R4, c[0x0][0x248] ;  /* 0x00009200ff047b82 */ /* 0x003e220000000a00 */
        /* <DEDUP_REMOVED lines=19> */
.L_x_5603:
[----:B------:R-:W3:Y:S02]  /*30e0*/  LDG.E.U8 R4, desc[UR36][R4.64] ;  /* 0x0000002404047981 */ /* 0x000ee4000c1e1100 */
[----:B---3--:R0:W1:Y:S01]  /*30f0*/  I2F.F64.U16 R16, R4 ;  /* 0x0000000400107312 */ /* 0x0080620000101800 */
[----:B------:R-:W-:Y:S05]  /*3100*/  BRA `(.L_x_5599) ;  /* 0x0000000c006c7947 */ /* 0x000fea0003800000 */
.L_x_5602:
        /* <DEDUP_REMOVED lines=9> */
.L_x_5606:
[----:B------:R-:W3:Y:S02]  /*31a0*/  LDG.E R4, desc[UR36][R4.64] ;  /* 0x0000002404047981 */ /* 0x000ee4000c1e1900 */
[----:B---3--:R0:W1:Y:S01]  /*31b0*/  I2F.F64 R16, R4 ;  /* 0x0000000400107312 */ /* 0x0080620000201c00 */
[----:B------:R-:W-:Y:S05]  /*31c0*/  BRA `(.L_x_5599) ;  /* 0x0000000c003c7947 */ /* 0x000fea0003800000 */
.L_x_5605:
[----:B------:R-:W3:Y:S02]  /*31d0*/  LDG.E.U16 R4, desc[UR36][R4.64] ;  /* 0x0000002404047981 */ /* 0x000ee4000c1e1500 */
[----:B---3--:R0:W1:Y:S01]  /*31e0*/  I2F.F64.S16 R16, R4 ;  /* 0x0000000400107312 */ /* 0x0080620000101c00 */
[----:B------:R-:W-:Y:S05]  /*31f0*/  BRA `(.L_x_5599) ;  /* 0x0000000c00307947 */ /* 0x000fea0003800000 */
.L_x_5601:
        /* <DEDUP_REMOVED lines=10> */
.L_x_5608:
[----:B------:R-:W3:Y:S02]  /*32a0*/  LDG.E.U16 R0, desc[UR36][R4.64] ;  /* 0x0000002404007981 */ /* 0x000ee4000c1e1500 */
[----:B---3--:R-:W-:-:S05]  /*32b0*/  HADD2.F32 R0, -RZ, R0.H0_H0 ;  /* 0x20000000ff007230 */ /* 0x008fca0000004100 */
[----:B------:R-:W-:-:S04]  /*32c0*/  FMUL.FTZ R0, R0, 1 ;  /* 0x3f80000000007820 */ /* 0x000fc80000410000 */
[----:B------:R0:W1:Y:S01]  /*32d0*/  F2F.F64.F32 R16, R0 ;  /* 0x0000000000107310 */ /* 0x0000620000201800 */
[----:B------:R-:W-:Y:S05]  /*32e0*/  BRA `(.L_x_5599) ;  /* 0x0000000800f47947 */ /* 0x000fea0003800000 */
.L_x_5607:
        /* <DEDUP_REMOVED lines=10> */
.L_x_5610:
[----:B------:R-:W3:Y:S02]  /*3390*/  LDG.E.U16 R4, desc[UR36][R4.64] ;  /* 0x0000002404047981 */ /* 0x000ee4000c1e1500 */
[----:B---3--:R-:W-:-:S05]  /*33a0*/  HADD2.F32 R0, -RZ, R4.H0_H0 ;  /* 0x20000004ff007230 */ /* 0x008fca0000004100 */
[----:B------:R-:W-:-:S04]  /*33b0*/  FMUL.FTZ R0, R0, 1 ;  /* 0x3f80000000007820 */ /* 0x000fc80000410000 */
[----:B------:R0:W1:Y:S01]  /*33c0*/  F2F.F64.F32 R16, R0 ;  /* 0x0000000000107310 */ /* 0x0000620000201800 */
[----:B------:R-:W-:Y:S05]  /*33d0*/  BRA `(.L_x_5599) ;  /* 0x0000000800b87947 */ /* 0x000fea0003800000 */
.L_x_5609:
[----:B------:R0:W5:Y:S01]  /*33e0*/  LDG.E.64 R16, desc[UR36][R4.64] ;  /* 0x0000002404107981 */ /* 0x000162000c1e1b00 */
[----:B------:R-:W-:Y:S05]  /*33f0*/  BRA `(.L_x_5599) ;  /* 0x0000000800b07947 */ /* 0x000fea0003800000 */
.L_x_5600:
        /* <DEDUP_REMOVED lines=13> */
.L_x_5613:
[----:B------:R0:W5:Y:S01]  /*34d0*/  LDG.E.64 R16, desc[UR36][R4.64] ;  /* 0x0000002404107981 */ /* 0x000162000c1e1b00 */
[----:B------:R-:W-:Y:S05]  /*34e0*/  BRA `(.L_x_5599) ;  /* 0x0000000800747947 */ /* 0x000fea0003800000 */
.L_x_5612:
        /* <DEDUP_REMOVED lines=25> */
[----:B------:R-:W-:-:S04]  /*3680*/  FMUL.FTZ R3, R3, 1 ;  /* 0x3f80000003037820 */ /* 0x000fc80000410000 */
[----:B------:R0:W1:Y:S01]  /*3690*/  F2F.F64.F32 R16, R3 ;  /* 0x0000000300107310 */ /* 0x0000620000201800 */
[----:B------:R-:W-:Y:S05]  /*36a0*/  BRA `(.L_x_5599) ;  /* 0x0000000800047947 */ /* 0x000fea0003800000 */
.L_x_5615:
        /* <DEDUP_REMOVED lines=15> */
.L_x_5614:
[----:B------:R-:W3:Y:S02]  /*37a0*/  LDG.E.U16 R0, desc[UR36][R4.64] ;  /* 0x0000002404007981 */ /* 0x000ee4000c1e1500 */
[----:B---3--:R-:W-:-:S04]  /*37b0*/  IMAD.U32 R0, R0, 0x10000, RZ ;  /* 0x0001000000007824 */ /* 0x008fc800078e00ff */
[----:B------:R-:W-:-:S04]  /*37c0*/  FMUL.FTZ R0, R0, 1 ;  /* 0x3f80000000007820 */ /* 0x000fc80000410000 */
[----:B------:R0:W1:Y:S01]  /*37d0*/  F2F.F64.F32 R16, R0 ;  /* 0x0000000000107310 */ /* 0x0000620000201800 */
[----:B------:R-:W-:Y:S05]  /*37e0*/  BRA `(.L_x_5599) ;  /* 0x0000000400b47947 */ /* 0x000fea0003800000 */
.L_x_5611:
        /* <DEDUP_REMOVED lines=11> */
.L_x_5618:
        /* <DEDUP_REMOVED lines=21> */
.L_x_5622:
[----:B------:R-:W-:Y:S05]  /*39f0*/  BSYNC B1 ;  /* 0x0000000000017941 */ /* 0x000fea0003800000 */
.L_x_5621:
[----:B------:R-:W-:Y:S01]  /*3a00*/  LEA R3, R0, 0x3b800000, 0x17 ;  /* 0x3b80000000037811 */ /* 0x000fe200078eb8ff */
[----:B------:R-:W-:-:S05]  /*3a10*/  IMAD.SHL.U32 R0, R2, 0x100000, RZ ;  /* 0x0010000002007824 */ /* 0x000fca00078e00ff */
[----:B------:R-:W-:-:S07]  /*3a20*/  LOP3.LUT R0, R3, R0, R4, 0xfe, !PT ;  /* 0x0000000003007212 */ /* 0x000fce00078efe04 */
.L_x_5620:
[----:B------:R-:W-:Y:S05]  /*3a30*/  BSYNC B0 ;  /* 0x0000000000007941 */ /* 0x000fea0003800000 */
.L_x_5619:
[----:B------:R-:W-:-:S04]  /*3a40*/  FMUL.FTZ R0, R0, 1 ;  /* 0x3f80000000007820 */ /* 0x000fc80000410000 */
[----:B------:R0:W1:Y:S01]  /*3a50*/  F2F.F64.F32 R16, R0 ;  /* 0x0000000000107310 */ /* 0x0000620000201800 */
[----:B------:R-:W-:Y:S05]  /*3a60*/  BRA `(.L_x_5599) ;  /* 0x0000000400147947 */ /* 0x000fea0003800000 */
.L_x_5617:
        /* <DEDUP_REMOVED lines=21> */
.L_x_5626:
[----:B------:R-:W-:Y:S05]  /*3bc0*/  BSYNC B1 ;  /* 0x0000000000017941 */ /* 0x000fea0003800000 */
.L_x_5625:
[----:B------:R-:W-:Y:S01]  /*3bd0*/  LEA R3, R0, 0x37800000, 0x17 ;  /* 0x3780000000037811 */ /* 0x000fe200078eb8ff */
[----:B------:R-:W-:-:S05]  /*3be0*/  IMAD.SHL.U32 R0, R2, 0x200000, RZ ;  /* 0x0020000002007824 */ /* 0x000fca00078e00ff */
[----:B------:R-:W-:-:S07]  /*3bf0*/  LOP3.LUT R0, R3, R0, R4, 0xfe, !PT ;  /* 0x0000000003007212 */ /* 0x000fce00078efe04 */
.L_x_5624:
[----:B------:R-:W-:Y:S05]  /*3c00*/  BSYNC B0 ;  /* 0x0000000000007941 */ /* 0x000fea0003800000 */
.L_x_5623:
[----:B------:R-:W-:-:S04]  /*3c10*/  FMUL.FTZ R0, R0, 1 ;  /* 0x3f80000000007820 */ /* 0x000fc80000410000 */
[----:B------:R0:W1:Y:S01]  /*3c20*/  F2F.F64.F32 R16, R0 ;  /* 0x0000000000107310 */ /* 0x0000620000201800 */
[----:B------:R-:W-:Y:S05]  /*3c30*/  BRA `(.L_x_5599) ;  /* 0x0000000000a07947 */ /* 0x000fea0003800000 */
.L_x_5616:
        /* <DEDUP_REMOVED lines=14> */
.L_x_5630:
[----:B------:R-:W-:Y:S05]  /*3d20*/  BSYNC B0 ;  /* 0x0000000000007941 */ /* 0x000fea0003800000 */
.L_x_5629:
[----:B------:R-:W-:-:S04]  /*3d30*/  FMUL.FTZ R0, R0, 1 ;  /* 0x3f80000000007820 */ /* 0x000fc80000410000 */
[----:B------:R0:W1:Y:S01]  /*3d40*/  F2F.F64.F32 R16, R0 ;  /* 0x0000000000107310 */ /* 0x0000620000201800 */
[----:B------:R-:W-:Y:S05]  /*3d50*/  BRA `(.L_x_5599) ;  /* 0x0000000000587947 */ /* 0x000fea0003800000 */
.L_x_5604:
        /* <DEDUP_REMOVED lines=16> */
.L_x_5631:
[----:B------:R-:W-:Y:S05]  /*3e60*/  BRA `(.L_x_5599) ;  /* 0x0000000000147947 */ /* 0x000fea0003800000 */
.L_x_5628:
[----:B------:R-:W3:Y:S02]  /*3e70*/  LDG.E.64 R16, desc[UR36][R4.64] ;  /* 0x0000002404107981 */ /* 0x000ee4000c1e1b00 */
[----:B---3--:R-:W0:Y:S01]  /*3e80*/  I2F.F64.U64 R16, R16 ;  /* 0x0000001000107312 */ /* 0x008e220000301800 */
[----:B------:R-:W-:Y:S05]  /*3e90*/  BRA `(.L_x_5599) ;  /* 0x0000000000087947 */ /* 0x000fea0003800000 */
.L_x_5627:
[----:B------:R-:W3:Y:S02]  /*3ea0*/  LDG.E R4, desc[UR36][R4.64] ;  /* 0x0000002404047981 */ /* 0x000ee4000c1e1900 */
[----:B---3--:R0:W1:Y:S02]  /*3eb0*/  I2F.F64.U32 R16, R4 ;  /* 0x0000000400107312 */ /* 0x0080640000201800 */
.L_x_5599:
[----:B------:R-:W-:Y:S05]  /*3ec0*/  BSYNC B6 ;  /* 0x0000000000067941 */ /* 0x000fea0003800000 */
.L_x_5598:
[----:B------:R-:W2:Y:S01]  /*3ed0*/  S2R R22, SR_TID.X ;  /* 0x0000000000167919 */ /* 0x000ea20000002100 */
[----:B0-----:R-:W0:Y:S01]  /*3ee0*/  LDC.U8 R2, c[0x0][0x25c] ;  /* 0x00009700ff027b82 */ /* 0x001e220000000000 */
[----:B------:R-:W-:Y:S01]  /*3ef0*/  BSSY B0, `(.L_x_5632) ;  /* 0x0000016000007945 */ /* 0x000fe20003800000 */
[CC--:B--2---:R-:W-:Y:S01]  /*3f00*/  ISETP.GE.AND P2, PT, R22.reuse, R19.reuse, PT ;  /* 0x000000131600720c */ /* 0x0c4fe20003f46270 */
[C---:B---3--:R-:W-:Y:S02]  /*3f10*/  VIADD R0, R22.reuse, 0x100 ;  /* 0x0000010016007836 */ /* 0x048fe40000000000 */
[C---:B-1----:R-:W-:Y:S02]  /*3f20*/  VIADD R4, R22.reuse, 0x180 ;  /* 0x0000018016047836 */ /* 0x042fe40000000000 */
[----:B------:R-:W-:Y:S01]  /*3f30*/  VIADD R26, R22, 0x80 ;  /* 0x00000080161a7836 */ /* 0x000fe20000000000 */
[-C--:B------:R-:W-:Y:S02]  /*3f40*/  ISETP.GE.AND P0, PT, R0, R19.reuse, PT ;  /* 0x000000130000720c */ /* 0x080fe40003f06270 */
[----:B------:R-:W-:-:S02]  /*3f50*/  ISETP.GE.AND P1, PT, R4, R19, PT ;  /* 0x000000130400720c */ /* 0x000fc40003f26270 */
[----:B------:R-:W-:-:S03]  /*3f60*/  ISETP.GE.AND P3, PT, R26, R19, PT ;  /* 0x000000131a00720c */ /* 0x000fc60003f66270 */
[----:B------:R-:W-:Y:S10]  /*3f70*/  @P2 BRA `(.L_x_5633) ;  /* 0x0000000000342947 */ /* 0x000ff40003800000 */
[----:B----45:R-:W-:Y:S01]  /*3f80*/  DADD R30, R30, 3 ;  /* 0x400800001e1e7429 */ /* 0x030fe20000000000 */
[----:B------:R-:W-:-:S07]  /*3f90*/  ULDC.64 UR4, c[0x0][0x218] ;  /* 0x0000860000047ab9 */ /* 0x000fce0000000a00 */
[----:B------:R-:W-:Y:S01]  /*3fa0*/  DSETP.GEU.AND P4, PT, R30, UR4, PT ;  /* 0x000000041e007e2a */ /* 0x000fe2000bf8e000 */
[----:B------:R-:W-:-:S05]  /*3fb0*/  ULDC.64 UR4, c[0x0][0x218] ;  /* 0x0000860000047ab9 */ /* 0x000fca0000000a00 */
[----:B------:R-:W-:Y:S02]  /*3fc0*/  FSEL R4, R30, UR4, P4 ;  /* 0x000000041e047c08 */ /* 0x000fe4000a000000 */
[----:B------:R-:W-:Y:S01]  /*3fd0*/  FSEL R5, R31, UR5, P4 ;  /* 0x000000051f057c08 */ /* 0x000fe2000a000000 */
[----:B------:R-:W-:-:S05]  /*3fe0*/  ULDC.64 UR4, c[0x0][0x230] ;  /* 0x00008c0000047ab9 */ /* 0x000fca0000000a00 */
[----:B------:R-:W-:Y:S01]  /*3ff0*/  DSETP.GT.AND P4, PT, R4, UR4, PT ;  /* 0x0000000404007e2a */ /* 0x000fe2000bf84000 */
[----:B------:R-:W-:Y:S01]  /*4000*/  UMOV UR4, 0x60000000 ;  /* 0x6000000000047882 */ /* 0x000fe20000000000 */
[----:B------:R-:W-:-:S12]  /*4010*/  UMOV UR5, 0x3fc55555 ;  /* 0x3fc5555500057882 */ /* 0x000fd80000000000 */
[----:B------:R-:W1:Y:S08]  /*4020*/  @P4 LDC R4, c[0x0][0x230] ;  /* 0x00008c00ff044b82 */ /* 0x000e700000000800 */
[----:B------:R-:W1:Y:S02]  /*4030*/  @P4 LDC R5, c[0x0][0x234] ;  /* 0x00008d00ff054b82 */ /* 0x000e640000000800 */
[----:B-1----:R-:W-:-:S11]  /*4040*/  DMUL R4, R4, UR4 ;  /* 0x0000000404047c28 */ /* 0x002fd60008000000 */
.L_x_5633:
[----:B------:R-:W-:Y:S05]  /*4050*/  BSYNC B0 ;  /* 0x0000000000007941 */ /* 0x000fea0003800000 */
.L_x_5632:
[----:B------:R-:W-:Y:S04]  /*4060*/  BSSY B0, `(.L_x_5634) ;  /* 0x0000011000007945 */ /* 0x000fe80003800000 */
[----:B------:R-:W-:Y:S05]  /*4070*/  @P3 BRA `(.L_x_5635) ;  /* 0x00000000003c3947 */ /* 0x000fea0003800000 */
[----:B-----5:R-:W-:Y:S01]  /*4080*/  DADD R28, R28, 3 ;  /* 0x400800001c1c7429 */ /* 0x020fe20000000000 */
        /* <DEDUP_REMOVED lines=10> */
[----:B------:R-:W-:-:S12]  /*4130*/  UMOV UR5, 0x3fc55555 ;  /* 0x3fc5555500057882 */ /* 0x000fd80000000000 */
[----:B------:R-:W1:Y:S08]  /*4140*/  @P3 LDC R28, c[0x0][0x230] ;  /* 0x00008c00ff1c3b82 */ /* 0x000e700000000800 */
[----:B------:R-:W1:Y:S02]  /*4150*/  @P3 LDC R29, c[0x0][0x234] ;  /* 0x00008d00ff1d3b82 */ /* 0x000e640000000800 */
[----:B-1----:R-:W-:-:S11]  /*4160*/  DMUL R28, R28, UR4 ;  /* 0x000000041c1c7c28 */ /* 0x002fd60008000000 */
.L_x_5635:
[----:B------:R-:W-:Y:S05]  /*4170*/  BSYNC B0 ;  /* 0x0000000000007941 */ /* 0x000fea0003800000 */
.L_x_5634:
        /* <DEDUP_REMOVED lines=17> */
.L_x_5637:
[----:B------:R-:W-:Y:S05]  /*4290*/  BSYNC B0 ;  /* 0x0000000000007941 */ /* 0x000fea0003800000 */
.L_x_5636:
        /* <DEDUP_REMOVED lines=17> */
.L_x_5639:
[----:B------:R-:W-:Y:S05]  /*43b0*/  BSYNC B0 ;  /* 0x0000000000007941 */ /* 0x000fea0003800000 */
.L_x_5638:
[----:B------:R-:W-:Y:S04]  /*43c0*/  BSSY B6, `(.L_x_5640) ;  /* 0x000012c000067945 */ /* 0x000fe80003800000 */
[----:B------:R-:W-:Y:S05]  /*43d0*/  @P2 BRA `(.L_x_5641) ;  /* 0x0000001000a82947 */ /* 0x000fea0003800000 */
        /* <DEDUP_REMOVED lines=17> */
[----:B------:R-:W0:Y:S01]  /*44f0*/  F2I.F64.TRUNC R5, R4 ;  /* 0x0000000400057311 */ /* 0x000e22000030d100 */
[----:B------:R-:W-:Y:S01]  /*4500*/  IMAD.MOV.U32 R22, RZ, RZ, R26 ;  /* 0x000000ffff167224 */ /* 0x000fe200078e001a */
[----:B0-----:R0:W-:Y:S01]  /*4510*/  STG.E.U8 desc[UR36][R8.64], R5 ;  /* 0x0000000508007986 */ /* 0x0011e2000c101124 */
[----:B------:R-:W-:Y:S05]  /*4520*/  BRA `(.L_x_5641) ;  /* 0x0000001000547947 */ /* 0x000fea0003800000 */
.L_x_5645:
[----:B------:R-:W0:Y:S01]  /*4530*/  F2I.S64.F64.TRUNC R4, R4 ;  /* 0x0000000400047311 */ /* 0x000e22000030d900 */
[----:B------:R-:W-:Y:S02]  /*4540*/  IMAD.MOV.U32 R22, RZ, RZ, R26 ;  /* 0x000000ffff167224 */ /* 0x000fe400078e001a */
[----:B0-----:R-:W-:-:S05]  /*4550*/  IMAD.MOV.U32 R3, RZ, RZ, R4 ;  /* 0x000000ffff037224 */ /* 0x001fca00078e0004 */
[----:B------:R0:W-:Y:S01]  /*4560*/  STG.E.U8 desc[UR36][R8.64], R3 ;  /* 0x0000000308007986 */ /* 0x0001e2000c101124 */
[----:B------:R-:W-:Y:S05]  /*4570*/  BRA `(.L_x_5641) ;  /* 0x0000001000407947 */ /* 0x000fea0003800000 */
.L_x_5644:
[----:B------:R-:W-:-:S13]  /*4580*/  ISETP.NE.AND P0, PT, R0, 0x2, PT ;  /* 0x000000020000780c */ /* 0x000fda0003f05270 */
[----:B------:R-:W-:Y:S05]  /*4590*/  @!P0 BRA `(.L_x_5647) ;  /* 0x0000000000308947 */ /* 0x000fea0003800000 */
[----:B------:R-:W-:-:S13]  /*45a0*/  ISETP.NE.AND P0, PT, R0, 0x3, PT ;  /* 0x000000030000780c */ /* 0x000fda0003f05270 */
[----:B------:R-:W-:Y:S05]  /*45b0*/  @!P0 BRA `(.L_x_5648) ;  /* 0x0000000000188947 */ /* 0x000fea0003800000 */
[----:B------:R-:W-:-:S13]  /*45c0*/  ISETP.NE.AND P0, PT, R0, 0x4, PT ;  /* 0x000000040000780c */ /* 0x000fda0003f05270 */
[----:B------:R-:W-:Y:S05]  /*45d0*/  @P0 BRA `(.L_x_5646) ;  /* 0x0000000c00c40947 */ /* 0x000fea0003800000 */
[----:B------:R-:W0:Y:S01]  /*45e0*/  F2I.S64.F64.TRUNC R4, R4 ;  /* 0x0000000400047311 */ /* 0x000e22000030d900 */
[----:B------:R-:W-:Y:S01]  /*45f0*/  IMAD.MOV.U32 R22, RZ, RZ, R26 ;  /* 0x000000ffff167224 */ /* 0x000fe200078e001a */
[----:B0-----:R2:W-:Y:S01]  /*4600*/  STG.E.64 desc[UR36][R8.64], R4 ;  /* 0x0000000408007986 */ /* 0x0015e2000c101b24 */
[----:B------:R-:W-:Y:S05]  /*4610*/  BRA `(.L_x_5641) ;  /* 0x0000001000187947 */ /* 0x000fea0003800000 */
.L_x_5648:
[----:B------:R-:W0:Y:S01]  /*4620*/  F2I.F64.TRUNC R5, R4 ;  /* 0x0000000400057311 */ /* 0x000e22000030d100 */
[----:B------:R-:W-:Y:S01]  /*4630*/  IMAD.MOV.U32 R22, RZ, RZ, R26 ;  /* 0x000000ffff167224 */ /* 0x000fe200078e001a */
[----:B0-----:R3:W-:Y:S01]  /*4640*/  STG.E desc[UR36][R8.64], R5 ;  /* 0x0000000508007986 */ /* 0x0017e2000c101924 */
[----:B------:R-:W-:Y:S05]  /*4650*/  BRA `(.L_x_5641) ;  /* 0x0000001000087947 */ /* 0x000fea0003800000 */
.L_x_5647:
[----:B------:R-:W0:Y:S01]  /*4660*/  F2I.F64.TRUNC R5, R4 ;  /* 0x0000000400057311 */ /* 0x000e22000030d100 */
[----:B------:R-:W-:Y:S01]  /*4670*/  IMAD.MOV.U32 R22, RZ, RZ, R26 ;  /* 0x000000ffff167224 */ /* 0x000fe200078e001a */
[----:B0-----:R1:W-:Y:S01]  /*4680*/  STG.E.U16 desc[UR36][R8.64], R5 ;  /* 0x0000000508007986 */ /* 0x0013e2000c101524 */
[----:B------:R-:W-:Y:S05]  /*4690*/  BRA `(.L_x_5641) ;  /* 0x0000000c00f87947 */ /* 0x000fea0003800000 */
.L_x_5643:
        /* <DEDUP_REMOVED lines=10> */
[----:B------:R-:W-:-:S13]  /*4740*/  IMAD.MOV.U32 R22, RZ, RZ, R26 ;  /* 0x000000ffff167224 */ /* 0x000fda00078e001a */
[----:B0-----:R-:W-:-:S05]  /*4750*/  @!P0 FMUL R3, R3, 1.175494350822287508e-38 ;  /* 0x0080000003038820 */ /* 0x001fca0000400000 */
[----:B------:R0:W-:Y:S01]  /*4760*/  STG.E desc[UR36][R8.64], R3 ;  /* 0x0000000308007986 */ /* 0x0001e2000c101924 */
[----:B------:R-:W-:Y:S05]  /*4770*/  BRA `(.L_x_5641) ;  /* 0x0000000c00c07947 */ /* 0x000fea0003800000 */
.L_x_5650:
[----:B------:R-:W-:Y:S01]  /*4780*/  UMOV UR4, 0xf0000000 ;  /* 0xf000000000047882 */ /* 0x000fe20000000000 */
[----:B------:R-:W-:Y:S01]  /*4790*/  UMOV UR5, 0x380fffff ;  /* 0x380fffff00057882 */ /* 0x000fe20000000000 */
[----:B------:R-:W0:Y:S01]  /*47a0*/  F2F.F32.F64 R0, R4 ;  /* 0x0000000400007310 */ /* 0x000e220000301000 */
[----:B------:R-:W-:Y:S01]  /*47b0*/  DSETP.GEU.AND P0, PT, |R4|, UR4, PT ;  /* 0x0000000404007e2a */ /* 0x000fe2000bf0e200 */
[----:B------:R-:W-:-:S13]  /*47c0*/  IMAD.MOV.U32 R22, RZ, RZ, R26 ;  /* 0x000000ffff167224 */ /* 0x000fda00078e001a */
[----:B0-----:R-:W-:-:S05]  /*47d0*/  @!P0 FMUL R0, R0, 1.175494350822287508e-38 ;  /* 0x0080000000008820 */ /* 0x001fca0000400000 */
[----:B------:R-:W-:-:S05]  /*47e0*/  F2FP.F16.F32.PACK_AB R0, RZ, R0 ;  /* 0x00000000ff00723e */ /* 0x000fca00000000ff */
[----:B------:R0:W-:Y:S01]  /*47f0*/  STG.E.U16 desc[UR36][R8.64], R0 ;  /* 0x0000000008007986 */ /* 0x0001e2000c101524 */
[----:B------:R-:W-:Y:S05]  /*4800*/  BRA `(.L_x_5641) ;  /* 0x0000000c009c7947 */ /* 0x000fea0003800000 */
.L_x_5649:
        /* <DEDUP_REMOVED lines=10> */
[----:B------:R-:W-:Y:S02]  /*48b0*/  IMAD.MOV.U32 R7, RZ, RZ, RZ ;  /* 0x000000ffff077224 */ /* 0x000fe400078e00ff */
[----:B------:R-:W-:-:S11]  /*48c0*/  IMAD.MOV.U32 R22, RZ, RZ, R26 ;  /* 0x000000ffff167224 */ /* 0x000fd600078e001a */
[----:B0-----:R-:W-:-:S05]  /*48d0*/  @!P0 FMUL R6, R6, 1.175494350822287508e-38 ;  /* 0x0080000006068820 */ /* 0x001fca0000400000 */
[----:B------:R0:W-:Y:S01]  /*48e0*/  STG.E.64 desc[UR36][R8.64], R6 ;  /* 0x0000000608007986 */ /* 0x0001e2000c101b24 */
[----:B------:R-:W-:Y:S05]  /*48f0*/  BRA `(.L_x_5641) ;  /* 0x0000000c00607947 */ /* 0x000fea0003800000 */
.L_x_5652:
[----:B------:R-:W-:Y:S01]  /*4900*/  UMOV UR4, 0xf0000000 ;  /* 0xf000000000047882 */ /* 0x000fe20000000000 */
[----:B------:R-:W-:Y:S01]  /*4910*/  UMOV UR5, 0x380fffff ;  /* 0x380fffff00057882 */ /* 0x000fe20000000000 */
[----:B------:R-:W0:Y:S01]  /*4920*/  F2F.F32.F64 R0, R4 ;  /* 0x0000000400007310 */ /* 0x000e220000301000 */
[----:B------:R-:W-:Y:S01]  /*4930*/  DSETP.GEU.AND P0, PT, |R4|, UR4, PT ;  /* 0x0000000404007e2a */ /* 0x000fe2000bf0e200 */
[----:B------:R-:W-:-:S13]  /*4940*/  IMAD.MOV.U32 R22, RZ, RZ, R26 ;  /* 0x000000ffff167224 */ /* 0x000fda00078e001a */
[----:B0-----:R-:W-:-:S05]  /*4950*/  @!P0 FMUL R0, R0, 1.175494350822287508e-38 ;  /* 0x0080000000008820 */ /* 0x001fca0000400000 */
[----:B------:R-:W-:-:S04]  /*4960*/  F2FP.F16.F32.PACK_AB R3, RZ, R0 ;  /* 0x00000000ff03723e */ /* 0x000fc800000000ff */
[----:B------:R-:W-:-:S05]  /*4970*/  PRMT R3, R3, 0x5410, RZ ;  /* 0x0000541003037816 */ /* 0x000fca00000000ff */
[----:B------:R0:W-:Y:S01]  /*4980*/  STG.E desc[UR36][R8.64], R3 ;  /* 0x0000000308007986 */ /* 0x0001e2000c101924 */
[----:B------:R-:W-:Y:S05]  /*4990*/  BRA `(.L_x_5641) ;  /* 0x0000000c00387947 */ /* 0x000fea0003800000 */
.L_x_5651:
[----:B------:R0:W-:Y:S01]  /*49a0*/  STG.E.64 desc[UR36][R8.64], R4 ;  /* 0x0000000408007986 */ /* 0x0001e2000c101b24 */
[----:B------:R-:W-:Y:S01]  /*49b0*/  IMAD.MOV.U32 R22, RZ, RZ, R26 ;  /* 0x000000ffff167224 */ /* 0x000fe200078e001a */
[----:B------:R-:W-:Y:S06]  /*49c0*/  BRA `(.L_x_5641) ;  /* 0x0000000c002c7947 */ /* 0x000fec0003800000 */
.L_x_5642:
        /* <DEDUP_REMOVED lines=8> */
[----:B------:R-:W-:Y:S01]  /*4a50*/  DSETP.NEU.AND P0, PT, R4, RZ, PT ;  /* 0x000000ff0400722a */ /* 0x000fe20003f0d000 */
[----:B------:R-:W-:-:S05]  /*4a60*/  IMAD.MOV.U32 R22, RZ, RZ, R26 ;  /* 0x000000ffff167224 */ /* 0x000fca00078e001a */
[----:B------:R-:W-:-:S05]  /*4a70*/  SEL R3, RZ, 0x1, !P0 ;  /* 0x00000001ff037807 */ /* 0x000fca0004000000 */
[----:B------:R0:W-:Y:S01]  /*4a80*/  STG.E.U8 desc[UR36][R8.64], R3 ;  /* 0x0000000308007986 */ /* 0x0001e2000c101124 */
[----:B------:R-:W-:Y:S05]  /*4a90*/  BRA `(.L_x_5641) ;  /* 0x0000000800f87947 */ /* 0x000fea0003800000 */
.L_x_5655:
[----:B------:R-:W-:Y:S01]  /*4aa0*/  CS2R R6, SRZ ;  /* 0x0000000000067805 */ /* 0x000fe2000001ff00 */
[----:B------:R-:W-:-:S04]  /*4ab0*/  IMAD.MOV.U32 R22, RZ, RZ, R26 ;  /* 0x000000ffff167224 */ /* 0x000fc800078e001a */
[----:B------:R0:W-:Y:S01]  /*4ac0*/  STG.E.128 desc[UR36][R8.64], R4 ;  /* 0x0000000408007986 */ /* 0x0001e2000c101d24 */
[----:B------:R-:W-:Y:S05]  /*4ad0*/  BRA `(.L_x_5641) ;  /* 0x0000000800e87947 */ /* 0x000fea0003800000 */
.L_x_5654:
        /* <DEDUP_REMOVED lines=25> */
.L_x_5659:
[----:B------:R-:W-:Y:S05]  /*4c70*/  BSYNC B0 ;  /* 0x0000000000007941 */ /* 0x000fea0003800000 */
.L_x_5658:
[----:B------:R-:W-:Y:S01]  /*4c80*/  LOP3.LUT R7, R0, R7, RZ, 0xfc, !PT ;  /* 0x0000000700077212 */ /* 0x000fe200078efcff */
[----:B------:R-:W-:-:S04]  /*4c90*/  IMAD.MOV.U32 R22, RZ, RZ, R26 ;  /* 0x000000ffff167224 */ /* 0x000fc800078e001a */
[----:B------:R0:W-:Y:S01]  /*4ca0*/  STG.E.U8 desc[UR36][R8.64], R7 ;  /* 0x0000000708007986 */ /* 0x0001e2000c101124 */
[----:B------:R-:W-:Y:S05]  /*4cb0*/  BRA `(.L_x_5641) ;  /* 0x0000000800707947 */ /* 0x000fea0003800000 */
.L_x_5657:
        /* <DEDUP_REMOVED lines=17> */
.L_x_5661:
[----:B------:R-:W-:Y:S01]  /*4dd0*/  IMAD.MOV.U32 R0, RZ, RZ, 0x7f ;  /* 0x0000007fff007424 */ /* 0x000fe200078e00ff */
[----:B------:R-:W-:-:S04]  /*4de0*/  ISETP.GT.U32.AND P0, PT, R3, 0x7f800000, PT ;  /* 0x7f8000000300780c */ /* 0x000fc80003f04070 */
[----:B------:R-:W-:-:S09]  /*4df0*/  SEL R0, R0, 0x7c, P0 ;  /* 0x0000007c00007807 */ /* 0x000fd20000000000 */
.L_x_5662:
[----:B------:R-:W-:Y:S05]  /*4e00*/  BSYNC B0 ;  /* 0x0000000000007941 */ /* 0x000fea0003800000 */
.L_x_5660:
[----:B------:R-:W-:Y:S01]  /*4e10*/  LOP3.LUT R3, R7, 0x80000000, RZ, 0xc0, !PT ;  /* 0x8000000007037812 */ /* 0x000fe200078ec0ff */
[----:B------:R-:W-:-:S03]  /*4e20*/  IMAD.MOV.U32 R22, RZ, RZ, R26 ;  /* 0x000000ffff167224 */ /* 0x000fc600078e001a */
[----:B------:R-:W-:-:S04]  /*4e30*/  SHF.R.U32.HI R3, RZ, 0x18, R3 ;  /* 0x00000018ff037819 */ /* 0x000fc80000011603 */
[----:B------:R-:W-:-:S05]  /*4e40*/  LOP3.LUT R3, R0, R3, RZ, 0xfc, !PT ;  /* 0x0000000300037212 */ /* 0x000fca00078efcff */
[----:B------:R0:W-:Y:S01]  /*4e50*/  STG.E.U8 desc[UR36][R8.64], R3 ;  /* 0x0000000308007986 */ /* 0x0001e2000c101124 */
[----:B------:R-:W-:Y:S05]  /*4e60*/  BRA `(.L_x_5641) ;  /* 0x0000000800047947 */ /* 0x000fea0003800000 */
.L_x_5656:
[----:B------:R-:W-:Y:S01]  /*4e70*/  UMOV UR4, 0xf0000000 ;  /* 0xf000000000047882 */ /* 0x000fe20000000000 */
[----:B------:R-:W-:Y:S01]  /*4e80*/  UMOV UR5, 0x380fffff ;  /* 0x380fffff00057882 */ /* 0x000fe20000000000 */
[----:B------:R-:W0:Y:S01]  /*4e90*/  F2F.F32.F64 R0, R4 ;  /* 0x0000000400007310 */ /* 0x000e220000301000 */
[----:B------:R-:W-:Y:S01]  /*4ea0*/  DSETP.GEU.AND P0, PT, |R4|, UR4, PT ;  /* 0x0000000404007e2a */ /* 0x000fe2000bf0e200 */
[----:B------:R-:W-:-:S13]  /*4eb0*/  IMAD.MOV.U32 R22, RZ, RZ, R26 ;  /* 0x000000ffff167224 */ /* 0x000fda00078e001a */
[----:B0-----:R-:W-:-:S05]  /*4ec0*/  @!P0 FMUL R0, R0, 1.175494350822287508e-38 ;  /* 0x0080000000008820 */ /* 0x001fca0000400000 */
[----:B------:R-:W-:-:S05]  /*4ed0*/  F2FP.BF16.F32.PACK_AB R0, RZ, R0 ;  /* 0x00000000ff00723e */ /* 0x000fca00000010ff */
[----:B------:R0:W-:Y:S01]  /*4ee0*/  STG.E.U16 desc[UR36][R8.64], R0 ;  /* 0x0000000008007986 */ /* 0x0001e2000c101524 */
[----:B------:R-:W-:Y:S05]  /*4ef0*/  BRA `(.L_x_5641) ;  /* 0x0000000400e07947 */ /* 0x000fea0003800000 */
.L_x_5653:
        /* <DEDUP_REMOVED lines=8> */
[----:B------:R-:W0:Y:S01]  /*4f80*/  F2I.U32.F64.TRUNC R5, R4 ;  /* 0x0000000400057311 */ /* 0x000e22000030d000 */
[----:B------:R-:W-:Y:S01]  /*4f90*/  IMAD.MOV.U32 R22, RZ, RZ, R26 ;  /* 0x000000ffff167224 */ /* 0x000fe200078e001a */
[----:B0-----:R0:W-:Y:S01]  /*4fa0*/  STG.E.U16 desc[UR36][R8.64], R5 ;  /* 0x0000000508007986 */ /* 0x0011e2000c101524 */
[----:B------:R-:W-:Y:S05]  /*4fb0*/  BRA `(.L_x_5641) ;  /* 0x0000000400b07947 */ /* 0x000fea0003800000 */
.L_x_5665:
        /* <DEDUP_REMOVED lines=21> */
.L_x_5668:
[----:B------:R-:W-:-:S04]  /*5110*/  LOP3.LUT R0, R7, 0x80000000, RZ, 0xc0, !PT ;  /* 0x8000000007007812 */ /* 0x000fc800078ec0ff */
[----:B------:R-:W-:-:S04]  /*5120*/  SHF.R.U32.HI R0, RZ, 0x18, R0 ;  /* 0x00000018ff007819 */ /* 0x000fc80000011600 */
[----:B------:R-:W-:-:S07]  /*5130*/  LOP3.LUT R0, R3, R0, RZ, 0xfc, !PT ;  /* 0x0000000003007212 */ /* 0x000fce00078efcff */
.L_x_5667:
[----:B------:R-:W-:Y:S05]  /*5140*/  BSYNC B0 ;  /* 0x0000000000007941 */ /* 0x000fea0003800000 */
.L_x_5666:
[----:B------:R0:W-:Y:S01]  /*5150*/  STG.E.U8 desc[UR36][R8.64], R0 ;  /* 0x0000000008007986 */ /* 0x0001e2000c101124 */
[----:B------:R-:W-:Y:S01]  /*5160*/  IMAD.MOV.U32 R22, RZ, RZ, R26 ;  /* 0x000000ffff167224 */ /* 0x000fe200078e001a */
[----:B------:R-:W-:Y:S06]  /*5170*/  BRA `(.L_x_5641) ;  /* 0x0000000400407947 */ /* 0x000fec0003800000 */
.L_x_5664:
        /* <DEDUP_REMOVED lines=21> */
.L_x_5671:
[----:B------:R-:W-:-:S04]  /*52d0*/  LOP3.LUT R0, R7, 0x80000000, RZ, 0xc0, !PT ;  /* 0x8000000007007812 */ /* 0x000fc800078ec0ff */
[----:B------:R-:W-:-:S04]  /*52e0*/  SHF.R.U32.HI R0, RZ, 0x18, R0 ;  /* 0x00000018ff007819 */ /* 0x000fc80000011600 */
[----:B------:R-:W-:-:S07]  /*52f0*/  LOP3.LUT R0, R3, R0, RZ, 0xfc, !PT ;  /* 0x0000000003007212 */ /* 0x000fce00078efcff */
.L_x_5670:
[----:B------:R-:W-:Y:S05]  /*5300*/  BSYNC B0 ;  /* 0x0000000000007941 */ /* 0x000fea0003800000 */
.L_x_5669:
[----:B------:R0:W-:Y:S01]  /*5310*/  STG.E.U8 desc[UR36][R8.64], R0 ;  /* 0x0000000008007986 */ /* 0x0001e2000c101124 */
[----:B------:R-:W-:Y:S01]  /*5320*/  IMAD.MOV.U32 R22, RZ, RZ, R26 ;  /* 0x000000ffff167224 */ /* 0x000fe200078e001a */
[----:B------:R-:W-:Y:S06]  /*5330*/  BRA `(.L_x_5641) ;  /* 0x0000000000d07947 */ /* 0x000fec0003800000 */
.L_x_5663:
        /* <DEDUP_REMOVED lines=27> */
.L_x_5646:
        /* <DEDUP_REMOVED lines=15> */
[----:B0---45:R-:W-:Y:S05]  /*55e0*/  CALL.ABS.NOINC R14 ;  /* 0x000000000e007343 */ /* 0x031fea0003c00000 */
.L_x_5674:
[----:B------:R-:W-:Y:S01]  /*55f0*/  IMAD.MOV.U32 R22, RZ, RZ, R26 ;  /* 0x000000ffff167224 */ /* 0x000fe200078e001a */
[----:B------:R-:W-:Y:S06]  /*5600*/  BRA `(.L_x_5641) ;  /* 0x00000000001c7947 */ /* 0x000fec0003800000 */
.L_x_5673:
[----:B------:R-:W0:Y:S01]  /*5610*/  F2I.U64.F64.TRUNC R4, R4 ;  /* 0x0000000400047311 */ /* 0x000e22000030d800 */
[----:B------:R-:W-:Y:S01]  /*5620*/  IMAD.MOV.U32 R22, RZ, RZ, R26 ;  /* 0x000000ffff167224 */ /* 0x000fe200078e001a */
[----:B0-----:R0:W-:Y:S01]  /*5630*/  STG.E.64 desc[UR36][R8.64], R4 ;  /* 0x0000000408007986 */ /* 0x0011e2000c101b24 */
[----:B------:R-:W-:Y:S05]  /*5640*/  BRA `(.L_x_5641) ;  /* 0x00000000000c7947 */ /* 0x000fea0003800000 */
.L_x_5672:
[----:B------:R-:W0:Y:S01]  /*5650*/  F2I.U32.F64.TRUNC R5, R4 ;  /* 0x0000000400057311 */ /* 0x000e22000030d000 */
[----:B------:R-:W-:Y:S01]  /*5660*/  IMAD.MOV.U32 R22, RZ, RZ, R26 ;  /* 0x000000ffff167224 */ /* 0x000fe200078e001a */
[----:B0-----:R0:W-:Y:S06]  /*5670*/  STG.E desc[UR36][R8.64], R5 ;  /* 0x0000000508007986 */ /* 0x0011ec000c101924 */
.L_x_5641:
[----:B------:R-:W-:Y:S05]  /*5680*/  BSYNC B6 ;  /* 0x0000000000067941 */ /* 0x000fea0003800000 */
.L_x_5640:
[----:B------:R-:W-:Y:S01]  /*5690*/  ISETP.GE.AND P0, PT, R22, R19, PT ;  /* 0x000000131600720c */ /* 0x000fe20003f06270 */
[----:B------:R-:W-:-:S12]  /*56a0*/  BSSY B6, `(.L_x_5675) ;  /* 0x0000230000067945 */ /* 0x000fd80003800000 */
        /* <DEDUP_REMOVED lines=19> */
[----:B-----5:R-:W0:Y:S02]  /*57e0*/  F2I.F64.TRUNC R29, R28 ;  /* 0x0000001c001d7311 */ /* 0x020e24000030d100 */
[----:B0-----:R3:W-:Y:S01]  /*57f0*/  STG.E.U8 desc[UR36][R4.64], R29 ;  /* 0x0000001d04007986 */ /* 0x0017e2000c101124 */
[----:B------:R-:W-:Y:S05]  /*5800*/  BRA `(.L_x_5682) ;  /* 0x0000001000007947 */ /* 0x000fea0003800000 */
.L_x_5680:
[----:B-----5:R-:W0:Y:S02]  /*5810*/  F2I.S64.F64.TRUNC R28, R28 ;  /* 0x0000001c001c7311 */ /* 0x020e24000030d900 */
[----:B0-----:R-:W-:-:S05]  /*5820*/  IMAD.MOV.U32 R3, RZ, RZ, R28 ;  /* 0x000000ffff037224 */ /* 0x001fca00078e001c */
[----:B------:R0:W-:Y:S01]  /*5830*/  STG.E.U8 desc[UR36][R4.64], R3 ;  /* 0x0000000304007986 */ /* 0x0001e2000c101124 */
[----:B------:R-:W-:Y:S05]  /*5840*/  BRA `(.L_x_5682) ;  /* 0x0000000c00f07947 */ /* 0x000fea0003800000 */
.L_x_5679:
[----:B------:R-:W-:-:S13]  /*5850*/  ISETP.NE.AND P0, PT, R0, 0x2, PT ;  /* 0x000000020000780c */ /* 0x000fda0003f05270 */
[----:B------:R-:W-:Y:S05]  /*5860*/  @!P0 BRA `(.L_x_5683) ;  /* 0x0000000000288947 */ /* 0x000fea0003800000 */
[----:B------:R-:W-:-:S13]  /*5870*/  ISETP.NE.AND P0, PT, R0, 0x3, PT ;  /* 0x000000030000780c */ /* 0x000fda0003f05270 */
[----:B------:R-:W-:Y:S05]  /*5880*/  @!P0 BRA `(.L_x_5684) ;  /* 0x0000000000148947 */ /* 0x000fea0003800000 */
[----:B------:R-:W-:-:S13]  /*5890*/  ISETP.NE.AND P0, PT, R0, 0x4, PT ;  /* 0x000000040000780c */ /* 0x000fda0003f05270 */
[----:B------:R-:W-:Y:S05]  /*58a0*/  @P0 BRA `(.L_x_5681) ;  /* 0x0000000c00800947 */ /* 0x000fea0003800000 */
[----:B-----5:R-:W0:Y:S02]  /*58b0*/  F2I.S64.F64.TRUNC R28, R28 ;  /* 0x0000001c001c7311 */ /* 0x020e24000030d900 */
[----:B0-----:R1:W-:Y:S01]  /*58c0*/  STG.E.64 desc[UR36][R4.64], R28 ;  /* 0x0000001c04007986 */ /* 0x0013e2000c101b24 */
[----:B------:R-:W-:Y:S05]  /*58d0*/  BRA `(.L_x_5682) ;  /* 0x0000000c00cc7947 */ /* 0x000fea0003800000 */
.L_x_5684:
[----:B-----5:R-:W0:Y:S02]  /*58e0*/  F2I.F64.TRUNC R29, R28 ;  /* 0x0000001c001d7311 */ /* 0x020e24000030d100 */
[----:B0-----:R2:W-:Y:S01]  /*58f0*/  STG.E desc[UR36][R4.64], R29 ;  /* 0x0000001d04007986 */ /* 0x0015e2000c101924 */
[----:B------:R-:W-:Y:S05]  /*5900*/  BRA `(.L_x_5682) ;  /* 0x0000000c00c07947 */ /* 0x000fea0003800000 */
.L_x_5683:
[----:B-----5:R-:W0:Y:S02]  /*5910*/  F2I.F64.TRUNC R29, R28 ;  /* 0x0000001c001d7311 */ /* 0x020e24000030d100 */
[----:B0-----:R0:W-:Y:S01]  /*5920*/  STG.E.U16 desc[UR36][R4.64], R29 ;  /* 0x0000001d04007986 */ /* 0x0011e2000c101524 */
[----:B------:R-:W-:Y:S05]  /*5930*/  BRA `(.L_x_5682) ;  /* 0x0000000c00b47947 */ /* 0x000fea0003800000 */
.L_x_5678:
        /* <DEDUP_REMOVED lines=8> */
[----:B-----5:R-:W0:Y:S01]  /*59c0*/  F2F.F32.F64 R3, R28 ;  /* 0x0000001c00037310 */ /* 0x020e220000301000 */
[----:B------:R-:W-:-:S14]  /*59d0*/  DSETP.GEU.AND P0, PT, |R28|, UR4, PT ;  /* 0x000000041c007e2a */ /* 0x000fdc000bf0e200 */
[----:B0-----:R-:W-:-:S05]  /*59e0*/  @!P0 FMUL R3, R3, 1.175494350822287508e-38 ;  /* 0x0080000003038820 */ /* 0x001fca0000400000 */
[----:B------:R0:W-:Y:S01]  /*59f0*/  STG.E desc[UR36][R4.64], R3 ;  /* 0x0000000304007986 */ /* 0x0001e2000c101924 */
[----:B------:R-:W-:Y:S05]  /*5a00*/  BRA `(.L_x_5682) ;  /* 0x0000000c00807947 */ /* 0x000fea0003800000 */
.L_x_5686:
[----:B------:R-:W-:Y:S01]  /*5a10*/  UMOV UR4, 0xf0000000 ;  /* 0xf000000000047882 */ /* 0x000fe20000000000 */
[----:B------:R-:W-:Y:S01]  /*5a20*/  UMOV UR5, 0x380fffff ;  /* 0x380fffff00057882 */ /* 0x000fe20000000000 */
[----:B-----5:R-:W0:Y:S01]  /*5a30*/  F2F.F32.F64 R0, R28 ;  /* 0x0000001c00007310 */ /* 0x020e220000301000 */
[----:B------:R-:W-:-:S14]  /*5a40*/  DSETP.GEU.AND P0, PT, |R28|, UR4, PT ;  /* 0x000000041c007e2a */ /* 0x000fdc000bf0e200 */
[----:B0-----:R-:W-:-:S05]  /*5a50*/  @!P0 FMUL R0, R0, 1.175494350822287508e-38 ;  /* 0x0080000000008820 */ /* 0x001fca0000400000 */
[----:B------:R-:W-:-:S05]  /*5a60*/  F2FP.F16.F32.PACK_AB R0, RZ, R0 ;  /* 0x00000000ff00723e */ /* 0x000fca00000000ff */
[----:B------:R0:W-:Y:S01]  /*5a70*/  STG.E.U16 desc[UR36][R4.64], R0 ;  /* 0x0000000004007986 */ /* 0x0001e2000c101524 */
[----:B------:R-:W-:Y:S05]  /*5a80*/  BRA `(.L_x_5682) ;  /* 0x0000000c00607947 */ /* 0x000fea0003800000 */
.L_x_5685:
        /* <DEDUP_REMOVED lines=8> */
[----:B-----5:R-:W0:Y:S01]  /*5b10*/  F2F.F32.F64 R6, R28 ;  /* 0x0000001c00067310 */ /* 0x020e220000301000 */
[----:B------:R-:W-:Y:S01]  /*5b20*/  DSETP.GEU.AND P0, PT, |R28|, UR4, PT ;  /* 0x000000041c007e2a */ /* 0x000fe2000bf0e200 */
[----:B------:R-:W-:-:S13]  /*5b30*/  IMAD.MOV.U32 R7, RZ, RZ, RZ ;  /* 0x000000ffff077224 */ /* 0x000fda00078e00ff */
[----:B0-----:R-:W-:-:S05]  /*5b40*/  @!P0 FMUL R6, R6, 1.175494350822287508e-38 ;  /* 0x0080000006068820 */ /* 0x001fca0000400000 */
[----:B------:R0:W-:Y:S01]  /*5b50*/  STG.E.64 desc[UR36][R4.64], R6 ;  /* 0x0000000604007986 */ /* 0x0001e2000c101b24 */
[----:B------:R-:W-:Y:S05]  /*5b60*/  BRA `(.L_x_5682) ;  /* 0x0000000c00287947 */ /* 0x000fea0003800000 */
.L_x_5688:
[----:B------:R-:W-:Y:S01]  /*5b70*/  UMOV UR4, 0xf0000000 ;  /* 0xf000000000047882 */ /* 0x000fe20000000000 */
[----:B------:R-:W-:Y:S01]  /*5b80*/  UMOV UR5, 0x380fffff ;  /* 0x380fffff00057882 */ /* 0x000fe20000000000 */
[----:B-----5:R-:W0:Y:S01]  /*5b90*/  F2F.F32.F64 R0, R28 ;  /* 0x0000001c00007310 */ /* 0x020e220000301000 */
[----:B------:R-:W-:-:S14]  /*5ba0*/  DSETP.GEU.AND P0, PT, |R28|, UR4, PT ;  /* 0x000000041c007e2a */ /* 0x000fdc000bf0e200 */
[----:B0-----:R-:W-:-:S05]  /*5bb0*/  @!P0 FMUL R0, R0, 1.175494350822287508e-38 ;  /* 0x0080000000008820 */ /* 0x001fca0000400000 */
[----:B------:R-:W-:-:S04]  /*5bc0*/  F2FP.F16.F32.PACK_AB R3, RZ, R0 ;  /* 0x00000000ff03723e */ /* 0x000fc800000000ff */
[----:B------:R-:W-:-:S05]  /*5bd0*/  PRMT R3, R3, 0x5410, RZ ;  /* 0x0000541003037816 */ /* 0x000fca00000000ff */
[----:B------:R0:W-:Y:S01]  /*5be0*/  STG.E desc[UR36][R4.64], R3 ;  /* 0x0000000304007986 */ /* 0x0001e2000c101924 */
[----:B------:R-:W-:Y:S05]  /*5bf0*/  BRA `(.L_x_5682) ;  /* 0x0000000c00047947 */ /* 0x000fea0003800000 */
.L_x_5687:
[----:B-----5:R0:W-:Y:S01]  /*5c00*/  STG.E.64 desc[UR36][R4.64], R28 ;  /* 0x0000001c04007986 */ /* 0x0201e2000c101b24 */
[----:B------:R-:W-:Y:S05]  /*5c10*/  BRA `(.L_x_5682) ;  /* 0x0000000800fc7947 */ /* 0x000fea0003800000 */
.L_x_5677:
        /* <DEDUP_REMOVED lines=8> */
[----:B-----5:R-:W-:-:S06]  /*5ca0*/  DSETP.NEU.AND P0, PT, R28, RZ, PT ;  /* 0x000000ff1c00722a */ /* 0x020fcc0003f0d000 */
[----:B------:R-:W-:-:S05]  /*5cb0*/  SEL R3, RZ, 0x1, !P0 ;  /* 0x00000001ff037807 */ /* 0x000fca0004000000 */
[----:B------:R0:W-:Y:S01]  /*5cc0*/  STG.E.U8 desc[UR36][R4.64], R3 ;  /* 0x0000000304007986 */ /* 0x0001e2000c101124 */
[----:B------:R-:W-:Y:S05]  /*5cd0*/  BRA `(.L_x_5682) ;  /* 0x0000000800cc7947 */ /* 0x000fea0003800000 */
.L_x_5691:
[----:B----45:R-:W-:-:S05]  /*5ce0*/  CS2R R30, SRZ ;  /* 0x00000000001e7805 */ /* 0x030fca000001ff00 */
[----:B------:R0:W-:Y:S01]  /*5cf0*/  STG.E.128 desc[UR36][R4.64], R28 ;  /* 0x0000001c04007986 */ /* 0x0001e2000c101d24 */
[----:B------:R-:W-:Y:S05]  /*5d00*/  BRA `(.L_x_5682) ;  /* 0x0000000800c07947 */ /* 0x000fea0003800000 */
.L_x_5690:
        /* <DEDUP_REMOVED lines=25> */
.L_x_5695:
[----:B------:R-:W-:Y:S05]  /*5ea0*/  BSYNC B0 ;  /* 0x0000000000007941 */ /* 0x000fea0003800000 */
.L_x_5694:
[----:B------:R-:W-:-:S05]  /*5eb0*/  LOP3.LUT R7, R0, R7, RZ, 0xfc, !PT ;  /* 0x0000000700077212 */ /* 0x000fca00078efcff */
[----:B------:R0:W-:Y:S01]  /*5ec0*/  STG.E.U8 desc[UR36][R4.64], R7 ;  /* 0x0000000704007986 */ /* 0x0001e2000c101124 */
[----:B------:R-:W-:Y:S05]  /*5ed0*/  BRA `(.L_x_5682) ;  /* 0x00000008004c7947 */ /* 0x000fea0003800000 */
.L_x_5693:
[----:B------:R-:W-:Y:S01]  /*5ee0*/  UMOV UR4, 0xf0000000 ;  /* 0xf000000000047882 */ /* 0x000fe20000000000 */
[----:B------:R-:W-:Y:S01]  /*5ef0*/  UMOV UR5, 0x380fffff ;  /* 0x380fffff00057882 */ /* 0x000fe20000000000 */
[----:B-----5:R-:W0:Y:S01]  /*5f00*/  F2F.F32.F64 R7, R28 ;  /* 0x0000001c00077310 */ /* 0x020e220000301000 */
        /* <DEDUP_REMOVED lines=14> */
.L_x_5697:
[----:B------:R-:W-:Y:S01]  /*5ff0*/  IMAD.MOV.U32 R0, RZ, RZ, 0x7f ;  /* 0x0000007fff007424 */ /* 0x000fe200078e00ff */
[----:B------:R-:W-:-:S04]  /*6000*/  ISETP.GT.U32.AND P0, PT, R3, 0x7f800000, PT ;  /* 0x7f8000000300780c */ /* 0x000fc80003f04070 */
[----:B------:R-:W-:-:S09]  /*6010*/  SEL R0, R0, 0x7c, P0 ;  /* 0x0000007c00007807 */ /* 0x000fd20000000000 */
.L_x_5698:
[----:B------:R-:W-:Y:S05]  /*6020*/  BSYNC B0 ;  /* 0x0000000000007941 */ /* 0x000fea0003800000 */
.L_x_5696:
[----:B------:R-:W-:-:S04]  /*6030*/  LOP3.LUT R3, R7, 0x80000000, RZ, 0xc0, !PT ;  /* 0x8000000007037812 */ /* 0x000fc800078ec0ff */
[----:B------:R-:W-:-:S04]  /*6040*/  SHF.R.U32.HI R3, RZ, 0x18, R3 ;  /* 0x00000018ff037819 */ /* 0x000fc80000011603 */
[----:B------:R-:W-:-:S05]  /*6050*/  LOP3.LUT R3, R0, R3, RZ, 0xfc, !PT ;  /* 0x0000000300037212 */ /* 0x000fca00078efcff */
[----:B------:R0:W-:Y:S01]  /*6060*/  STG.E.U8 desc[UR36][R4.64], R3 ;  /* 0x0000000304007986 */ /* 0x0001e2000c101124 */
[----:B------:R-:W-:Y:S05]  /*6070*/  BRA `(.L_x_5682) ;  /* 0x0000000400e47947 */ /* 0x000fea0003800000 */
.L_x_5692:
[----:B------:R-:W-:Y:S01]  /*6080*/  UMOV UR4, 0xf0000000 ;  /* 0xf000000000047882 */ /* 0x000fe20000000000 */
[----:B------:R-:W-:Y:S01]  /*6090*/  UMOV UR5, 0x380fffff ;  /* 0x380fffff00057882 */ /* 0x000fe20000000000 */
[----:B-----5:R-:W0:Y:S01]  /*60a0*/  F2F.F32.F64 R0, R28 ;  /* 0x0000001c00007310 */ /* 0x020e220000301000 */
[----:B------:R-:W-:-:S14]  /*60b0*/  DSETP.GEU.AND P0, PT, |R28|, UR4, PT ;  /* 0x000000041c007e2a */ /* 0x000fdc000bf0e200 */
[----:B0-----:R-:W-:-:S05]  /*60c0*/  @!P0 FMUL R0, R0, 1.175494350822287508e-38 ;  /* 0x0080000000008820 */ /* 0x001fca0000400000 */
[----:B------:R-:W-:-:S05]  /*60d0*/  F2FP.BF16.F32.PACK_AB R0, RZ, R0 ;  /* 0x00000000ff00723e */ /* 0x000fca00000010ff */
[----:B------:R0:W-:Y:S01]  /*60e0*/  STG.E.U16 desc[UR36][R4.64], R0 ;  /* 0x0000000004007986 */ /* 0x0001e2000c101524 */
[----:B------:R-:W-:Y:S05]  /*60f0*/  BRA `(.L_x_5682) ;  /* 0x0000000400c47947 */ /* 0x000fea0003800000 */
.L_x_5689:
        /* <DEDUP_REMOVED lines=8> */
[----:B-----5:R-:W0:Y:S02]  /*6180*/  F2I.U32.F64.TRUNC R29, R28 ;  /* 0x0000001c001d7311 */ /* 0x020e24000030d000 */
[----:B0-----:R0:W-:Y:S01]  /*6190*/  STG.E.U16 desc[UR36][R4.64], R29 ;  /* 0x0000001d04007986 */ /* 0x0011e2000c101524 */
[----:B------:R-:W-:Y:S05]  /*61a0*/  BRA `(.L_x_5682) ;  /* 0x0000000400987947 */ /* 0x000fea0003800000 */
.L_x_5701:
[----:B------:R-:W-:Y:S01]  /*61b0*/  UMOV UR4, 0xf0000000 ;  /* 0xf000000000047882 */ /* 0x000fe20000000000 */
[----:B------:R-:W-:Y:S01]  /*61c0*/  UMOV UR5, 0x380fffff ;  /* 0x380fffff00057882 */ /* 0x000fe20000000000 */
[----:B-----5:R-:W0:Y:S01]  /*61d0*/  F2F.F32.F64 R7, R28 ;  /* 0x0000001c00077310 */ /* 0x020e220000301000 */
        /* <DEDUP_REMOVED lines=18> */
.L_x_5704:
[----:B------:R-:W-:-:S04]  /*6300*/  LOP3.LUT R0, R7, 0x80000000, RZ, 0xc0, !PT ;  /* 0x8000000007007812 */ /* 0x000fc800078ec0ff */
[----:B------:R-:W-:-:S04]  /*6310*/  SHF.R.U32.HI R0, RZ, 0x18, R0 ;  /* 0x00000018ff007819 */ /* 0x000fc80000011600 */
[----:B------:R-:W-:-:S07]  /*6320*/  LOP3.LUT R0, R3, R0, RZ, 0xfc, !PT ;  /* 0x0000000003007212 */ /* 0x000fce00078efcff */
.L_x_5703:
[----:B------:R-:W-:Y:S05]  /*6330*/  BSYNC B0 ;  /* 0x0000000000007941 */ /* 0x000fea0003800000 */
.L_x_5702:
[----:B------:R0:W-:Y:S01]  /*6340*/  STG.E.U8 desc[UR36][R4.64], R0 ;  /* 0x0000000004007986 */ /* 0x0001e2000c101124 */
[----:B------:R-:W-:Y:S05]  /*6350*/  BRA `(.L_x_5682) ;  /* 0x00000004002c7947 */ /* 0x000fea0003800000 */
.L_x_5700:
        /* <DEDUP_REMOVED lines=21> */
.L_x_5707:
[----:B------:R-:W-:-:S04]  /*64b0*/  LOP3.LUT R0, R7, 0x80000000, RZ, 0xc0, !PT ;  /* 0x8000000007007812 */ /* 0x000fc800078ec0ff */
[----:B------:R-:W-:-:S04]  /*64c0*/  SHF.R.U32.HI R0, RZ, 0x18, R0 ;  /* 0x00000018ff007819 */ /* 0x000fc80000011600 */
[----:B------:R-:W-:-:S07]  /*64d0*/  LOP3.LUT R0, R3, R0, RZ, 0xfc, !PT ;  /* 0x0000000003007212 */ /* 0x000fce00078efcff */
.L_x_5706:
[----:B------:R-:W-:Y:S05]  /*64e0*/  BSYNC B0 ;  /* 0x0000000000007941 */ /* 0x000fea0003800000 */
.L_x_5705:
[----:B------:R0:W-:Y:S01]  /*64f0*/  STG.E.U8 desc[UR36][R4.64], R0 ;  /* 0x0000000004007986 */ /* 0x0001e2000c101124 */
[----:B------:R-:W-:Y:S05]  /*6500*/  BRA `(.L_x_5682) ;  /* 0x0000000000c07947 */ /* 0x000fea0003800000 */
.L_x_5699:
        /* <DEDUP_REMOVED lines=26> */
.L_x_5681:
        /* <DEDUP_REMOVED lines=16> */
.L_x_5710:
[----:B------:R-:W-:Y:S05]  /*67b0*/  BRA `(.L_x_5682) ;  /* 0x0000000000147947 */ /* 0x000fea0003800000 */
.L_x_5709:
[----:B-----5:R-:W0:Y:S02]  /*67c0*/  F2I.U64.F64.TRUNC R28, R28 ;  /* 0x0000001c001c7311 */ /* 0x020e24000030d800 */
[----:B0-----:R0:W-:Y:S01]  /*67d0*/  STG.E.64 desc[UR36][R4.64], R28 ;  /* 0x0000001c04007986 */ /* 0x0011e2000c101b24 */
[----:B------:R-:W-:Y:S05]  /*67e0*/  BRA `(.L_x_5682) ;  /* 0x0000000000087947 */ /* 0x000fea0003800000 */
.L_x_5708:
[----:B-----5:R-:W0:Y:S02]  /*67f0*/  F2I.U32.F64.TRUNC R29, R28 ;  /* 0x0000001c001d7311 */ /* 0x020e24000030d000 */
[----:B0-----:R0:W-:Y:S02]  /*6800*/  STG.E desc[UR36][R4.64], R29 ;  /* 0x0000001d04007986 */ /* 0x0011e4000c101924 */
.L_x_5682:
        /* <DEDUP_REMOVED lines=24> */
.L_x_5714:
[----:B------:R-:W0:Y:S02]  /*6990*/  F2I.S64.F64.TRUNC R24, R24 ;  /* 0x0000001800187311 */ /* 0x000e24000030d900 */
[----:B0-----:R-:W-:-:S05]  /*69a0*/  IMAD.MOV.U32 R3, RZ, RZ, R24 ;  /* 0x000000ffff037224 */ /* 0x001fca00078e0018 */
[----:B------:R0:W-:Y:S01]  /*69b0*/  STG.E.U8 desc[UR36][R4.64], R3 ;  /* 0x0000000304007986 */ /* 0x0001e2000c101124 */
[----:B------:R-:W-:Y:S05]  /*69c0*/  BRA `(.L_x_5716) ;  /* 0x0000000c00f07947 */ /* 0x000fea0003800000 */
.L_x_5713:
        /* <DEDUP_REMOVED lines=9> */
.L_x_5718:
[----:B------:R-:W0:Y:S02]  /*6a60*/  F2I.F64.TRUNC R25, R24 ;  /* 0x0000001800197311 */ /* 0x000e24000030d100 */
[----:B0-----:R0:W-:Y:S01]  /*6a70*/  STG.E desc[UR36][R4.64], R25 ;  /* 0x0000001904007986 */ /* 0x0011e2000c101924 */
[----:B------:R-:W-:Y:S05]  /*6a80*/  BRA `(.L_x_5716) ;  /* 0x0000000c00c07947 */ /* 0x000fea0003800000 */
.L_x_5717:
[----:B------:R-:W0:Y:S02]  /*6a90*/  F2I.F64.TRUNC R25, R24 ;  /* 0x0000001800197311 */ /* 0x000e24000030d100 */
[----:B0-----:R0:W-:Y:S01]  /*6aa0*/  STG.E.U16 desc[UR36][R4.64], R25 ;  /* 0x0000001904007986 */ /* 0x0011e2000c101524 */
[----:B------:R-:W-:Y:S05]  /*6ab0*/  BRA `(.L_x_5716) ;  /* 0x0000000c00b47947 */ /* 0x000fea0003800000 */
.L_x_5712:
        /* <DEDUP_REMOVED lines=13> */
.L_x_5720:
        /* <DEDUP_REMOVED lines=8> */
.L_x_5719:
        /* <DEDUP_REMOVED lines=14> */
.L_x_5722:
        /* <DEDUP_REMOVED lines=9> */
.L_x_5721:
[----:B------:R0:W-:Y:S01]  /*6d80*/  STG.E.64 desc[UR36][R4.64], R24 ;  /* 0x0000001804007986 */ /* 0x0001e2000c101b24 */
[----:B------:R-:W-:Y:S05]  /*6d90*/  BRA `(.L_x_5716) ;  /* 0x0000000800fc7947 */ /* 0x000fea0003800000 */
.L_x_5711:
        /* <DEDUP_REMOVED lines=12> */
.L_x_5725:
[----:B------:R-:W-:-:S05]  /*6e60*/  CS2R R26, SRZ ;  /* 0x00000000001a7805 */ /* 0x000fca000001ff00 */
[----:B------:R0:W-:Y:S01]  /*6e70*/  STG.E.128 desc[UR36][R4.64], R24 ;  /* 0x0000001804007986 */ /* 0x0001e2000c101d24 */
[----:B------:R-:W-:Y:S05]  /*6e80*/  BRA `(.L_x_5716) ;  /* 0x0000000800c07947 */ /* 0x000fea0003800000 */
.L_x_5724:
        /* <DEDUP_REMOVED lines=25> */
.L_x_5729:
[----:B------:R-:W-:Y:S05]  /*7020*/  BSYNC B0 ;  /* 0x0000000000007941 */ /* 0x000fea0003800000 */
.L_x_5728:
[----:B------:R-:W-:-:S05]  /*7030*/  LOP3.LUT R7, R0, R7, RZ, 0xfc, !PT ;  /* 0x0000000700077212 */ /* 0x000fca00078efcff */
[----:B------:R0:W-:Y:S01]  /*7040*/  STG.E.U8 desc[UR36][R4.64], R7 ;  /* 0x0000000704007986 */ /* 0x0001e2000c101124 */
[----:B------:R-:W-:Y:S05]  /*7050*/  BRA `(.L_x_5716) ;  /* 0x00000008004c7947 */ /* 0x000fea0003800000 */
.L_x_5727:
        /* <DEDUP_REMOVED lines=17> */
.L_x_5731:
[----:B------:R-:W-:Y:S01]  /*7170*/  IMAD.MOV.U32 R0, RZ, RZ, 0x7f ;  /* 0x0000007fff007424 */ /* 0x000fe200078e00ff */
[----:B------:R-:W-:-:S04]  /*7180*/  ISETP.GT.U32.AND P0, PT, R3, 0x7f800000, PT ;  /* 0x7f8000000300780c */ /* 0x000fc80003f04070 */
[----:B------:R-:W-:-:S09]  /*7190*/  SEL R0, R0, 0x7c, P0 ;  /* 0x0000007c00007807 */ /* 0x000fd20000000000 */
.L_x_5732:
[----:B------:R-:W-:Y:S05]  /*71a0*/  BSYNC B0 ;  /* 0x0000000000007941 */ /* 0x000fea0003800000 */
.L_x_5730:
[----:B------:R-:W-:-:S04]  /*71b0*/  LOP3.LUT R3, R7, 0x80000000, RZ, 0xc0, !PT ;  /* 0x8000000007037812 */ /* 0x000fc800078ec0ff */
[----:B------:R-:W-:-:S04]  /*71c0*/  SHF.R.U32.HI R3, RZ, 0x18, R3 ;  /* 0x00000018ff037819 */ /* 0x000fc80000011603 */
[----:B------:R-:W-:-:S05]  /*71d0*/  LOP3.LUT R3, R0, R3, RZ, 0xfc, !PT ;  /* 0x0000000300037212 */ /* 0x000fca00078efcff */
[----:B------:R0:W-:Y:S01]  /*71e0*/  STG.E.U8 desc[UR36][R4.64], R3 ;  /* 0x0000000304007986 */ /* 0x0001e2000c101124 */
[----:B------:R-:W-:Y:S05]  /*71f0*/  BRA `(.L_x_5716) ;  /* 0x0000000400e47947 */ /* 0x000fea0003800000 */
.L_x_5726:
        /* <DEDUP_REMOVED lines=8> */
.L_x_5723:
        /* <DEDUP_REMOVED lines=11> */
.L_x_5735:
        /* <DEDUP_REMOVED lines=21> */
.L_x_5738:
[----:B------:R-:W-:-:S04]  /*7480*/  LOP3.LUT R0, R7, 0x80000000, RZ, 0xc0, !PT ;  /* 0x8000000007007812 */ /* 0x000fc800078ec0ff */
[----:B------:R-:W-:-:S04]  /*7490*/  SHF.R.U32.HI R0, RZ, 0x18, R0 ;  /* 0x00000018ff007819 */ /* 0x000fc80000011600 */
[----:B------:R-:W-:-:S07]  /*74a0*/  LOP3.LUT R0, R3, R0, RZ, 0xfc, !PT ;  /* 0x0000000003007212 */ /* 0x000fce00078efcff */
.L_x_5737:
[----:B------:R-:W-:Y:S05]  /*74b0*/  BSYNC B0 ;  /* 0x0000000000007941 */ /* 0x000fea0003800000 */
.L_x_5736:
[----:B------:R3:W-:Y:S01]  /*74c0*/  STG.E.U8 desc[UR36][R4.64], R0 ;  /* 0x0000000004007986 */ /* 0x0007e2000c101124 */
[----:B------:R-:W-:Y:S05]  /*74d0*/  BRA `(.L_x_5716) ;  /* 0x00000004002c7947 */ /* 0x000fea0003800000 */
.L_x_5734:
        /* <DEDUP_REMOVED lines=21> */
.L_x_5741:
[----:B------:R-:W-:-:S04]  /*7630*/  LOP3.LUT R0, R7, 0x80000000, RZ, 0xc0, !PT ;  /* 0x8000000007007812 */ /* 0x000fc800078ec0ff */
[----:B------:R-:W-:-:S04]  /*7640*/  SHF.R.U32.HI R0, RZ, 0x18, R0 ;  /* 0x00000018ff007819 */ /* 0x000fc80000011600 */
[----:B------:R-:W-:-:S07]  /*7650*/  LOP3.LUT R0, R3, R0, RZ, 0xfc, !PT ;  /* 0x0000000003007212 */ /* 0x000fce00078efcff */
.L_x_5740:
[----:B------:R-:W-:Y:S05]  /*7660*/  BSYNC B0 ;  /* 0x0000000000007941 */ /* 0x000fea0003800000 */
.L_x_5739:
[----:B------:R0:W-:Y:S01]  /*7670*/  STG.E.U8 desc[UR36][R4.64], R0 ;  /* 0x0000000004007986 */ /* 0x0001e2000c101124 */
[----:B------:R-:W-:Y:S05]  /*7680*/  BRA `(.L_x_5716) ;  /* 0x0000000000c07947 */ /* 0x000fea0003800000 */
.L_x_5733:
        /* <DEDUP_REMOVED lines=26> */
.L_x_5715:
        /* <DEDUP_REMOVED lines=16> */
.L_x_5744:
[----:B------:R-:W-:Y:S05]  /*7930*/  BRA `(.L_x_5716) ;  /* 0x0000000000147947 */ /* 0x000fea0003800000 */
.L_x_5743:
[----:B------:R-:W0:Y:S02]  /*7940*/  F2I.U64.F64.TRUNC R24, R24 ;  /* 0x0000001800187311 */ /* 0x000e24000030d800 */
[----:B0-----:R1:W-:Y:S01]  /*7950*/  STG.E.64 desc[UR36][R4.64], R24 ;  /* 0x0000001804007986 */ /* 0x0013e2000c101b24 */
[----:B------:R-:W-:Y:S05]  /*7960*/  BRA `(.L_x_5716) ;  /* 0x0000000000087947 */ /* 0x000fea0003800000 */
.L_x_5742:
[----:B------:R-:W0:Y:S02]  /*7970*/  F2I.U32.F64.TRUNC R25, R24 ;  /* 0x0000001800197311 */ /* 0x000e24000030d000 */
[----:B0-----:R2:W-:Y:S02]  /*7980*/  STG.E desc[UR36][R4.64], R25 ;  /* 0x0000001904007986 */ /* 0x0015e4000c101924 */
.L_x_5716:
[----:B------:R-:W-:-:S07]  /*7990*/  VIADD R22, R22, 0x80 ;  /* 0x0000008016167836 */ /* 0x000fce0000000000 */
.L_x_5676:
[----:B------:R-:W-:Y:S05]  /*79a0*/  BSYNC B6 ;  /* 0x0000000000067941 */ /* 0x000fea0003800000 */
.L_x_5675:
[----:B------:R-:W-:-:S13]  /*79b0*/  ISETP.GE.AND P0, PT, R22, R19, PT ;  /* 0x000000131600720c */ /* 0x000fda0003f06270 */
[----:B------:R-:W-:Y:S05]  /*79c0*/  @P0 EXIT ;  /* 0x000000000000094d */ /* 0x000fea0003800000 */
[----:B0123--:R-:W0:Y:S01]  /*79d0*/  LDC.64 R4, c[0x0][0x240] ;  /* 0x00009000ff047b82 */ /* 0x00fe220000000a00 */
        /* <DEDUP_REMOVED lines=17> */
[----:B0-----:R-:W-:Y:S01]  /*7af0*/  STG.E.U8 desc[UR36][R4.64], R17 ;  /* 0x0000001104007986 */ /* 0x001fe2000c101124 */
[----:B------:R-:W-:Y:S05]  /*7b00*/  EXIT ;  /* 0x000000000000794d */ /* 0x000fea0003800000 */
.L_x_5748:
[----:B-----5:R-:W0:Y:S02]  /*7b10*/  F2I.S64.F64.TRUNC R16, R16 ;  /* 0x0000001000107311 */ /* 0x020e24000030d900 */
[----:B0-----:R-:W-:-:S05]  /*7b20*/  IMAD.MOV.U32 R3, RZ, RZ, R16 ;  /* 0x000000ffff037224 */ /* 0x001fca00078e0010 */
[----:B------:R-:W-:Y:S01]  /*7b30*/  STG.E.U8 desc[UR36][R4.64], R3 ;  /* 0x0000000304007986 */ /* 0x000fe2000c101124 */
[----:B------:R-:W-:Y:S05]  /*7b40*/  EXIT ;  /* 0x000000000000794d */ /* 0x000fea0003800000 */
.L_x_5747:
[----:B------:R-:W-:-:S13]  /*7b50*/  ISETP.NE.AND P0, PT, R0, 0x2, PT ;  /* 0x000000020000780c */ /* 0x000fda0003f05270 */
[----:B------:R-:W-:Y:S05]  /*7b60*/  @!P0 BRA `(.L_x_5750) ;  /* 0x0000000000288947 */ /* 0x000fea0003800000 */
[----:B------:R-:W-:-:S13]  /*7b70*/  ISETP.NE.AND P0, PT, R0, 0x3, PT ;  /* 0x000000030000780c */ /* 0x000fda0003f05270 */
[----:B------:R-:W-:Y:S05]  /*7b80*/  @!P0 BRA `(.L_x_5751) ;  /* 0x0000000000148947 */ /* 0x000fea0003800000 */
[----:B------:R-:W-:-:S13]  /*7b90*/  ISETP.NE.AND P0, PT, R0, 0x4, PT ;  /* 0x000000040000780c */ /* 0x000fda0003f05270 */
[----:B------:R-:W-:Y:S05]  /*7ba0*/  @P0 BRA `(.L_x_5749) ;  /* 0x0000000c00880947 */ /* 0x000fea0003800000 */
[----:B-----5:R-:W0:Y:S02]  /*7bb0*/  F2I.S64.F64.TRUNC R16, R16 ;  /* 0x0000001000107311 */ /* 0x020e24000030d900 */
[----:B0-----:R-:W-:Y:S01]  /*7bc0*/  STG.E.64 desc[UR36][R4.64], R16 ;  /* 0x0000001004007986 */ /* 0x001fe2000c101b24 */
[----:B------:R-:W-:Y:S05]  /*7bd0*/  EXIT ;  /* 0x000000000000794d */ /* 0x000fea0003800000 */
.L_x_5751:
[----:B-----5:R-:W0:Y:S02]  /*7be0*/  F2I.F64.TRUNC R17, R16 ;  /* 0x0000001000117311 */ /* 0x020e24000030d100 */
[----:B0-----:R-:W-:Y:S01]  /*7bf0*/  STG.E desc[UR36][R4.64], R17 ;  /* 0x0000001104007986 */ /* 0x001fe2000c101924 */
[----:B------:R-:W-:Y:S05]  /*7c00*/  EXIT ;  /* 0x000000000000794d */ /* 0x000fea0003800000 */
.L_x_5750:
[----:B-----5:R-:W0:Y:S02]  /*7c10*/  F2I.F64.TRUNC R17, R16 ;  /* 0x0000001000117311 */ /* 0x020e24000030d100 */
[----:B0-----:R-:W-:Y:S01]  /*7c20*/  STG.E.U16 desc[UR36][R4.64], R17 ;  /* 0x0000001104007986 */ /* 0x001fe2000c101524 */
[----:B------:R-:W-:Y:S05]  /*7c30*/  EXIT ;  /* 0x000000000000794d */ /* 0x000fea0003800000 */
.L_x_5746:
        /* <DEDUP_REMOVED lines=11> */
[----:B------:R-:W-:Y:S01]  /*7cf0*/  STG.E desc[UR36][R4.64], R3 ;  /* 0x0000000304007986 */ /* 0x000fe2000c101924 */
[----:B------:R-:W-:Y:S05]  /*7d00*/  EXIT ;  /* 0x000000000000794d */ /* 0x000fea0003800000 */
.L_x_5753:
[----:B------:R-:W-:Y:S01]  /*7d10*/  UMOV UR4, 0xf0000000 ;  /* 0xf000000000047882 */ /* 0x000fe20000000000 */
[----:B------:R-:W-:Y:S01]  /*7d20*/  UMOV UR5, 0x380fffff ;  /* 0x380fffff00057882 */ /* 0x000fe20000000000 */
[----:B-----5:R-:W0:Y:S01]  /*7d30*/  F2F.F32.F64 R0, R16 ;  /* 0x0000001000007310 */ /* 0x020e220000301000 */
[----:B------:R-:W-:-:S14]  /*7d40*/  DSETP.GEU.AND P0, PT, |R16|, UR4, PT ;  /* 0x0000000410007e2a */ /* 0x000fdc000bf0e200 */
[----:B0-----:R-:W-:-:S05]  /*7d50*/  @!P0 FMUL R0, R0, 1.175494350822287508e-38 ;  /* 0x0080000000008820 */ /* 0x001fca0000400000 */
[----:B------:R-:W-:-:S05]  /*7d60*/  F2FP.F16.F32.PACK_AB R0, RZ, R0 ;  /* 0x00000000ff00723e */ /* 0x000fca00000000ff */
[----:B------:R-:W-:Y:S01]  /*7d70*/  STG.E.U16 desc[UR36][R4.64], R0 ;  /* 0x0000000004007986 */ /* 0x000fe2000c101524 */
[----:B------:R-:W-:Y:S05]  /*7d80*/  EXIT ;  /* 0x000000000000794d */ /* 0x000fea0003800000 */
.L_x_5752:
        /* <DEDUP_REMOVED lines=12> */
[----:B------:R-:W-:Y:S01]  /*7e50*/  STG.E.64 desc[UR36][R4.64], R2 ;  /* 0x0000000204007986 */ /* 0x000fe2000c101b24 */
[----:B------:R-:W-:Y:S05]  /*7e60*/  EXIT ;  /* 0x000000000000794d */ /* 0x000fea0003800000 */
.L_x_5755:
[----:B------:R-:W-:Y:S01]  /*7e70*/  UMOV UR4, 0xf0000000 ;  /* 0xf000000000047882 */ /* 0x000fe20000000000 */
[----:B------:R-:W-:Y:S01]  /*7e80*/  UMOV UR5, 0x380fffff ;  /* 0x380fffff00057882 */ /* 0x000fe20000000000 */
[----:B-----5:R-:W0:Y:S01]  /*7e90*/  F2F.F32.F64 R0, R16 ;  /* 0x0000001000007310 */ /* 0x020e220000301000 */
[----:B------:R-:W-:-:S14]  /*7ea0*/  DSETP.GEU.AND P0, PT, |R16|, UR4, PT ;  /* 0x0000000410007e2a */ /* 0x000fdc000bf0e200 */
[----:B0-----:R-:W-:-:S05]  /*7eb0*/  @!P0 FMUL R0, R0, 1.175494350822287508e-38 ;  /* 0x0080000000008820 */ /* 0x001fca0000400000 */
[----:B------:R-:W-:-:S04]  /*7ec0*/  F2FP.F16.F32.PACK_AB R3, RZ, R0 ;  /* 0x00000000ff03723e */ /* 0x000fc800000000ff */
[----:B------:R-:W-:-:S05]  /*7ed0*/  PRMT R3, R3, 0x5410, RZ ;  /* 0x0000541003037816 */ /* 0x000fca00000000ff */
[----:B------:R-:W-:Y:S01]  /*7ee0*/  STG.E desc[UR36][R4.64], R3 ;  /* 0x0000000304007986 */ /* 0x000fe2000c101924 */
[----:B------:R-:W-:Y:S05]  /*7ef0*/  EXIT ;  /* 0x000000000000794d */ /* 0x000fea0003800000 */
.L_x_5754:
[----:B-----5:R-:W-:Y:S01]  /*7f00*/  STG.E.64 desc[UR36][R4.64], R16 ;  /* 0x0000001004007986 */ /* 0x020fe2000c101b24 */
[----:B------:R-:W-:Y:S05]  /*7f10*/  EXIT ;  /* 0x000000000000794d */ /* 0x000fea0003800000 */
.L_x_5745:
        /* <DEDUP_REMOVED lines=10> */
[----:B------:R-:W-:Y:S01]  /*7fc0*/  STG.E.U8 desc[UR36][R4.64], R3 ;  /* 0x0000000304007986 */ /* 0x000fe2000c101124 */
[----:B------:R-:W-:Y:S05]  /*7fd0*/  EXIT ;  /* 0x000000000000794d */ /* 0x000fea0003800000 */
.L_x_5758:
[----:B------:R-:W-:-:S05]  /*7fe0*/  CS2R R18, SRZ ;  /* 0x0000000000127805 */ /* 0x000fca000001ff00 */
[----:B-----5:R-:W-:Y:S01]  /*7ff0*/  STG.E.128 desc[UR36][R4.64], R16 ;  /* 0x0000001004007986 */ /* 0x020fe2000c101d24 */
[----:B------:R-:W-:Y:S05]  /*8000*/  EXIT ;  /* 0x000000000000794d */ /* 0x000fea0003800000 */
.L_x_5757:
        /* <DEDUP_REMOVED lines=25> */
.L_x_5762:
[----:B------:R-:W-:Y:S05]  /*81a0*/  BSYNC B0 ;  /* 0x0000000000007941 */ /* 0x000fea0003800000 */
.L_x_5761:
[----:B------:R-:W-:-:S05]  /*81b0*/  LOP3.LUT R3, R0, R3, RZ, 0xfc, !PT ;  /* 0x0000000300037212 */ /* 0x000fca00078efcff */
[----:B------:R-:W-:Y:S01]  /*81c0*/  STG.E.U8 desc[UR36][R4.64], R3 ;  /* 0x0000000304007986 */ /* 0x000fe2000c101124 */
[----:B------:R-:W-:Y:S05]  /*81d0*/  EXIT ;  /* 0x000000000000794d */ /* 0x000fea0003800000 */
.L_x_5760:
        /* <DEDUP_REMOVED lines=17> */
.L_x_5764:
[----:B------:R-:W-:Y:S01]  /*82f0*/  IMAD.MOV.U32 R0, RZ, RZ, 0x7f ;  /* 0x0000007fff007424 */ /* 0x000fe200078e00ff */
[----:B------:R-:W-:-:S04]  /*8300*/  ISETP.GT.U32.AND P0, PT, R2, 0x7f800000, PT ;  /* 0x7f8000000200780c */ /* 0x000fc80003f04070 */
[----:B------:R-:W-:-:S09]  /*8310*/  SEL R0, R0, 0x7c, P0 ;  /* 0x0000007c00007807 */ /* 0x000fd20000000000 */
.L_x_5765:
[----:B------:R-:W-:Y:S05]  /*8320*/  BSYNC B0 ;  /* 0x0000000000007941 */ /* 0x000fea0003800000 */
.L_x_5763:
[----:B------:R-:W-:-:S04]  /*8330*/  LOP3.LUT R2, R3, 0x80000000, RZ, 0xc0, !PT ;  /* 0x8000000003027812 */ /* 0x000fc800078ec0ff */
[----:B------:R-:W-:-:S04]  /*8340*/  SHF.R.U32.HI R3, RZ, 0x18, R2 ;  /* 0x00000018ff037819 */ /* 0x000fc80000011602 */
[----:B------:R-:W-:-:S05]  /*8350*/  LOP3.LUT R3, R0, R3, RZ, 0xfc, !PT ;  /* 0x0000000300037212 */ /* 0x000fca00078efcff */
[----:B------:R-:W-:Y:S01]  /*8360*/  STG.E.U8 desc[UR36][R4.64], R3 ;  /* 0x0000000304007986 */ /* 0x000fe2000c101124 */
[----:B------:R-:W-:Y:S05]  /*8370*/  EXIT ;  /* 0x000000000000794d */ /* 0x000fea0003800000 */
.L_x_5759:
[----:B------:R-:W-:Y:S01]  /*8380*/  UMOV UR4, 0xf0000000 ;  /* 0xf000000000047882 */ /* 0x000fe20000000000 */
[----:B------:R-:W-:Y:S01]  /*8390*/  UMOV UR5, 0x380fffff ;  /* 0x380fffff00057882 */ /* 0x000fe20000000000 */
[----:B-----5:R-:W0:Y:S01]  /*83a0*/  F2F.F32.F64 R0, R16 ;  /* 0x0000001000007310 */ /* 0x020e220000301000 */
[----:B------:R-:W-:-:S14]  /*83b0*/  DSETP.GEU.AND P0, PT, |R16|, UR4, PT ;  /* 0x0000000410007e2a */ /* 0x000fdc000bf0e200 */
[----:B0-----:R-:W-:-:S05]  /*83c0*/  @!P0 FMUL R0, R0, 1.175494350822287508e-38 ;  /* 0x0080000000008820 */ /* 0x001fca0000400000 */
[----:B------:R-:W-:-:S05]  /*83d0*/  F2FP.BF16.F32.PACK_AB R0, RZ, R0 ;  /* 0x00000000ff00723e */ /* 0x000fca00000010ff */
[----:B------:R-:W-:Y:S01]  /*83e0*/  STG.E.U16 desc[UR36][R4.64], R0 ;  /* 0x0000000004007986 */ /* 0x000fe2000c101524 */
[----:B------:R-:W-:Y:S05]  /*83f0*/  EXIT ;  /* 0x000000000000794d */ /* 0x000fea0003800000 */
.L_x_5756:
        /* <DEDUP_REMOVED lines=9> */
[----:B0-----:R-:W-:Y:S01]  /*8490*/  STG.E.U16 desc[UR36][R4.64], R17 ;  /* 0x0000001104007986 */ /* 0x001fe2000c101524 */
[----:B------:R-:W-:Y:S05]  /*84a0*/  EXIT ;  /* 0x000000000000794d */ /* 0x000fea0003800000 */
.L_x_5768:
        /* <DEDUP_REMOVED lines=21> */
.L_x_5771:
[----:B------:R-:W-:-:S04]  /*8600*/  LOP3.LUT R2, R7, 0x80000000, RZ, 0xc0, !PT ;  /* 0x8000000007027812 */ /* 0x000fc800078ec0ff */
[----:B------:R-:W-:-:S04]  /*8610*/  SHF.R.U32.HI R3, RZ, 0x18, R2 ;  /* 0x00000018ff037819 */ /* 0x000fc80000011602 */
[----:B------:R-:W-:-:S04]  /*8620*/  LOP3.LUT R0, R0, R3, RZ, 0xfc, !PT ;  /* 0x0000000300007212 */ /* 0x000fc800078efcff */
[----:B------:R-:W-:-:S07]  /*8630*/  PRMT R2, R0, 0x7610, R2 ;  /* 0x0000761000027816 */ /* 0x000fce0000000002 */
.L_x_5770:
[----:B------:R-:W-:Y:S05]  /*8640*/  BSYNC B0 ;  /* 0x0000000000007941 */ /* 0x000fea0003800000 */
.L_x_5769:
[----:B------:R-:W-:Y:S01]  /*8650*/  STG.E.U8 desc[UR36][R4.64], R2 ;  /* 0x0000000204007986 */ /* 0x000fe2000c101124 */
[----:B------:R-:W-:Y:S05]  /*8660*/  EXIT ;  /* 0x000000000000794d */ /* 0x000fea0003800000 */
.L_x_5767:
        /* <DEDUP_REMOVED lines=21> */
.L_x_5774:
[----:B------:R-:W-:-:S04]  /*87c0*/  LOP3.LUT R2, R7, 0x80000000, RZ, 0xc0, !PT ;  /* 0x8000000007027812 */ /* 0x000fc800078ec0ff */
[----:B------:R-:W-:-:S04]  /*87d0*/  SHF.R.U32.HI R3, RZ, 0x18, R2 ;  /* 0x00000018ff037819 */ /* 0x000fc80000011602 */
[----:B------:R-:W-:-:S04]  /*87e0*/  LOP3.LUT R0, R0, R3, RZ, 0xfc, !PT ;  /* 0x0000000300007212 */ /* 0x000fc800078efcff */
[----:B------:R-:W-:-:S07]  /*87f0*/  PRMT R2, R0, 0x7610, R2 ;  /* 0x0000761000027816 */ /* 0x000fce0000000002 */
.L_x_5773:
[----:B------:R-:W-:Y:S05]  /*8800*/  BSYNC B0 ;  /* 0x0000000000007941 */ /* 0x000fea0003800000 */
.L_x_5772:
[----:B------:R-:W-:Y:S01]  /*8810*/  STG.E.U8 desc[UR36][R4.64], R2 ;  /* 0x0000000204007986 */ /* 0x000fe2000c101124 */
[----:B------:R-:W-:Y:S05]  /*8820*/  EXIT ;  /* 0x000000000000794d */ /* 0x000fea0003800000 */
.L_x_5766:
        /* <DEDUP_REMOVED lines=26> */
.L_x_5749:
        /* <DEDUP_REMOVED lines=16> */
.L_x_5777:
[----:B------:R-:W-:Y:S05]  /*8ad0*/  EXIT ;  /* 0x000000000000794d */ /* 0x000fea0003800000 */
.L_x_5776:
[----:B-----5:R-:W0:Y:S02]  /*8ae0*/  F2I.U64.F64.TRUNC R16, R16 ;  /* 0x0000001000107311 */ /* 0x020e24000030d800 */
[----:B0-----:R-:W-:Y:S01]  /*8af0*/  STG.E.64 desc[UR36][R4.64], R16 ;  /* 0x0000001004007986 */ /* 0x001fe2000c101b24 */
[----:B------:R-:W-:Y:S05]  /*8b00*/  EXIT ;  /* 0x000000000000794d */ /* 0x000fea0003800000 */
.L_x_5775:
[----:B-----5:R-:W0:Y:S02]  /*8b10*/  F2I.U32.F64.TRUNC R17, R16 ;  /* 0x0000001000117311 */ /* 0x020e24000030d000 */
[----:B0-----:R-:W-:Y:S01]  /*8b20*/  STG.E desc[UR36][R4.64], R17 ;  /* 0x0000001104007986 */ /* 0x001fe2000c101924 */
[----:B------:R-:W-:Y:S05]  /*8b30*/  EXIT ;  /* 0x000000000000794d */ /* 0x000fea0003800000 */
.L_x_5778:
        /* <DEDUP_REMOVED lines=12> */
.L_x_5864:


//--------------------- .text._ZN2at6native18elementwise_kernelILi128ELi2EZNS0_22gpu_kernel_impl_nocastIZZZNS0_68_GLOBAL__N__08176361_30_ActivationHardsigmoidKernel_cu_f5210f67_354618hardsigmoid_kernelERNS_18TensorIteratorBaseEENKUlvE_clEvENKUlvE_clEvEUldE_EEvS5_RKT_EUliE_EEviT1_ --------------------------
	.section	.text._ZN2at6native18elementwise_kernelILi128ELi2EZNS0_22gpu_kernel_impl_nocastIZZZNS0_68_GLOBAL__N__08176361_30_ActivationHardsigmoidKernel_cu_f5210f67_354618hardsigmoid_kernelERNS_18TensorIteratorBaseEENKUlvE_clEvENKUlvE_clEvEUldE_EEvS5_RKT_EUliE_EEviT1_,"ax",@progbits
	.align	128
        .global         _ZN2at6native18elementwise_kernelILi128ELi2EZNS0_22gpu_kernel_impl_nocastIZZZNS0_68_GLOBAL__N__08176361_30_ActivationHardsigmoidKernel_cu_f5210f67_354618hardsigmoid_kernelERNS_18TensorIteratorBaseEENKUlvE_clEvENKUlvE_clEvEUldE_EEvS5_RKT_EUliE_EEviT1_
        .type           _ZN2at6native18elementwise_kernelILi128ELi2EZNS0_22gpu_kernel_impl_nocastIZZZNS0_68_GLOBAL__N__08176361_30_ActivationHardsigmoidKernel_cu_f5210f67_354618hardsigmoid_kernelERNS_18TensorIteratorBaseEENKUlvE_clEvENKUlvE_clEvEUldE_EEvS5_RKT_EUliE_EEviT1_,@function
        .size           _ZN2at6native18elementwise_kernelILi128ELi2EZNS0_22gpu_kernel_impl_nocastIZZZNS0_68_GLOBAL__N__08176361_30_ActivationHardsigmoidKernel_cu_f5210f67_354618hardsigmoid_kernelERNS_18TensorIteratorBaseEENKUlvE_clEvENKUlvE_clEvEUldE_EEvS5_RKT_EUliE_EEviT1_,(.L_x_5865 - _ZN2at6native18elementwise_kernelILi128ELi2EZNS0_22gpu_kernel_impl_nocastIZZZNS0_68_GLOBAL__N__08176361_30_ActivationHardsigmoidKernel_cu_f5210f67_354618hardsigmoid_kernelERNS_18TensorIteratorBaseEENKUlvE_clEvENKUlvE_clEvEUldE_EEvS5_RKT_EUliE_EEviT1_)
        .other          _ZN2at6native18elementwise_kernelILi128ELi2EZNS0_22gpu_kernel_impl_nocastIZZZNS0_68_GLOBAL__N__08176361_30_ActivationHardsigmoidKernel_cu_f5210f67_354618hardsigmoid_kernelERNS_18TensorIteratorBaseEENKUlvE_clEvENKUlvE_clEvEUldE_EEvS5_RKT_EUliE_EEviT1_,@"STO_CUDA_ENTRY STV_DEFAULT"
_ZN2at6native18elementwise_kernelILi128ELi2EZNS0_22gpu_kernel_impl_nocastIZZZNS0_68_GLOBAL__N__08176361_30_ActivationHardsigmoidKernel_cu_f5210f67_354618hardsigmoid_kernelERNS_18TensorIteratorBaseEENKUlvE_clEvENKUlvE_clEvEUldE_EEvS5_RKT_EUliE_EEviT1_:
.text._ZN2at6native18elementwise_kernelILi128ELi2EZNS0_22gpu_kernel_impl_nocastIZZZNS0_68_GLOBAL__N__08176361_30_ActivationHardsigmoidKernel_cu_f5210f67_354618hardsigmoid_kernelERNS_18TensorIteratorBaseEENKUlvE_clEvENKUlvE_clEvEUldE_EEvS5_RKT_EUliE_EEviT1_:
        /* <DEDUP_REMOVED lines=312> */
.L_x_5781:
[----:B------:R-:W-:Y:S02]  /*1380*/  ULDC.64 UR8, c[0x0][0x418] ;  /* 0x0001060000087ab9 */ /* 0x000fe40000000a00 */
[----:B------:R-:W-:-:S04]  /*1390*/  IADD3 R6, P0, R2, UR8, RZ ;  /* 0x0000000802067c10 */ /* 0x000fc8000ff1e0ff */
[----:B------:R-:W-:Y:S01]  /*13a0*/  IADD3.X R7, RZ, UR9, RZ, P0, !PT ;  /* 0x00000009ff077c10 */ /* 0x000fe200087fe4ff */
[----:B------:R-:W-:-:S04]  /*13b0*/  ULDC.64 UR8, c[0x0][0x420] ;  /* 0x0001080000087ab9 */ /* 0x000fc80000000a00 */
[----:B------:R0:W2:Y:S01]  /*13c0*/  LDG.E.64 R4, desc[UR4][R6.64] ;  /* 0x0000000406047981 */ /* 0x0000a2000c1e1b00 */
[----:B------:R-:W-:Y:S01]  /*13d0*/  UMOV UR10, 0x60000000 ;  /* 0x60000000000a7882 */ /* 0x000fe20000000000 */
[----:B------:R-:W-:Y:S01]  /*13e0*/  UMOV UR11, 0x3fc55555 ;  /* 0x3fc55555000b7882 */ /* 0x000fe20000000000 */
[----:B0-----:R-:W-:Y:S01]  /*13f0*/  IADD3 R7, R0, 0x80, RZ ;  /* 0x0000008000077810 */ /* 0x001fe20007ffe0ff */
[----:B--2---:R-:W-:-:S08]  /*1400*/  DADD R4, R4, 3 ;  /* 0x4008000004047429 */ /* 0x004fd00000000000 */
[----:B------:R-:W-:Y:S01]  /*1410*/  DSETP.GEU.AND P0, PT, R4, UR8, PT ;  /* 0x0000000804007e2a */ /* 0x000fe2000bf0e000 */
[----:B------:R-:W-:-:S05]  /*1420*/  ULDC.64 UR8, c[0x0][0x420] ;  /* 0x0001080000087ab9 */ /* 0x000fca0000000a00 */
[----:B------:R-:W-:Y:S02]  /*1430*/  FSEL R2, R4, UR8, P0 ;  /* 0x0000000804027c08 */ /* 0x000fe40008000000 */
[----:B------:R-:W-:Y:S01]  /*1440*/  FSEL R5, R5, UR9, P0 ;  /* 0x0000000905057c08 */ /* 0x000fe20008000000 */
[----:B------:R-:W-:Y:S01]  /*1450*/  ULDC.64 UR8, c[0x0][0x438] ;  /* 0x00010e0000087ab9 */ /* 0x000fe20000000a00 */
[----:B------:R-:W-:-:S06]  /*1460*/  MOV R4, R2 ;  /* 0x0000000200047202 */ /* 0x000fcc0000000f00 */
[----:B------:R-:W-:Y:S01]  /*1470*/  DSETP.GT.AND P0, PT, R4, UR8, PT ;  /* 0x0000000804007e2a */ /* 0x000fe2000bf04000 */
[----:B------:R-:W-:-:S13]  /*1480*/  ULDC.64 UR8, c[0x0][0x410] ;  /* 0x0001040000087ab9 */ /* 0x000fda0000000a00 */
[----:B------:R-:W0:Y:S08]  /*1490*/  @P0 LDC R5, c[0x0][0x43c] ;  /* 0x00010f00ff050b82 */ /* 0x000e300000000800 */
[----:B------:R-:W1:Y:S01]  /*14a0*/  @P0 LDC R2, c[0x0][0x438] ;  /* 0x00010e00ff020b82 */ /* 0x000e620000000800 */
[----:B------:R-:W-:Y:S01]  /*14b0*/  IADD3 R4, P0, R3, UR8, RZ ;  /* 0x0000000803047c10 */ /* 0x000fe2000ff1e0ff */
[----:B0-----:R-:W-:-:S03]  /*14c0*/  IMAD.MOV.U32 R3, RZ, RZ, R5 ;  /* 0x000000ffff037224 */ /* 0x001fc600078e0005 */
[----:B------:R-:W-:-:S03]  /*14d0*/  IADD3.X R5, RZ, UR9, RZ, P0, !PT ;  /* 0x00000009ff057c10 */ /* 0x000fc600087fe4ff */
[----:B-1----:R-:W-:-:S07]  /*14e0*/  DMUL R2, R2, UR10 ;  /* 0x0000000a02027c28 */ /* 0x002fce0008000000 */
[----:B------:R0:W-:Y:S04]  /*14f0*/  STG.E.64 desc[UR4][R4.64], R2 ;  /* 0x0000000204007986 */ /* 0x0001e8000c101b04 */
.L_x_5780:
[----:B------:R-:W-:Y:S05]  /*1500*/  BSYNC B0 ;  /* 0x0000000000007941 */ /* 0x000fea0003800000 */
.L_x_5779:
[----:B------:R-:W-:-:S13]  /*1510*/  ISETP.GE.AND P0, PT, R7, UR6, PT ;  /* 0x0000000607007c0c */ /* 0x000fda000bf06270 */
[----:B------:R-:W-:Y:S05]  /*1520*/  @P0 EXIT ;  /* 0x000000000000094d */ /* 0x000fea0003800000 */
[----:B------:R-:W1:Y:S01]  /*1530*/  LDC R8, c[0x0][0x218] ;  /* 0x00008600ff087b82 */ /* 0x000e620000000800 */
[----:B0-----:R-:W-:Y:S01]  /*1540*/  HFMA2.MMA R3, -RZ, RZ, 0, 0 ;  /* 0x00000000ff037435 */ /* 0x001fe200000001ff */
[----:B------:R-:W-:Y:S02]  /*1550*/  MOV R0, RZ ;  /* 0x000000ff00007202 */ /* 0x000fe40000000f00 */
        /* <DEDUP_REMOVED lines=300> */
.L_x_5782:
[----:B------:R-:W-:Y:S02]  /*2820*/  ULDC.64 UR6, c[0x0][0x418] ;  /* 0x0001060000067ab9 */ /* 0x000fe40000000a00 */
[----:B------:R-:W-:-:S04]  /*2830*/  IADD3 R6, P0, R0, UR6, RZ ;  /* 0x0000000600067c10 */ /* 0x000fc8000ff1e0ff */
[----:B------:R-:W-:Y:S01]  /*2840*/  IADD3.X R7, RZ, UR7, RZ, P0, !PT ;  /* 0x00000007ff077c10 */ /* 0x000fe200087fe4ff */
[----:B------:R-:W-:-:S04]  /*2850*/  ULDC.64 UR6, c[0x0][0x420] ;  /* 0x0001080000067ab9 */ /* 0x000fc80000000a00 */
[----:B------:R-:W2:Y:S01]  /*2860*/  LDG.E.64 R4, desc[UR4][R6.64] ;  /* 0x0000000406047981 */ /* 0x000ea2000c1e1b00 */
[----:B------:R-:W-:Y:S01]  /*2870*/  UMOV UR8, 0x60000000 ;  /* 0x6000000000087882 */ /* 0x000fe20000000000 */
[----:B------:R-:W-:Y:S01]  /*2880*/  UMOV UR9, 0x3fc55555 ;  /* 0x3fc5555500097882 */ /* 0x000fe20000000000 */
        /* <DEDUP_REMOVED lines=11> */
[----:B------:R-:W-:Y:S02]  /*2940*/  IADD3 R4, P0, R3, UR6, RZ ;  /* 0x0000000603047c10 */ /* 0x000fe4000ff1e0ff */
[----:B0-----:R-:W-:-:S02]  /*2950*/  MOV R3, R5 ;  /* 0x0000000500037202 */ /* 0x001fc40000000f00 */
[----:B------:R-:W-:-:S04]  /*2960*/  IADD3.X R5, RZ, UR7, RZ, P0, !PT ;  /* 0x00000007ff057c10 */ /* 0x000fc800087fe4ff */
[----:B-1----:R-:W-:-:S07]  /*2970*/  DMUL R2, R2, UR8 ;  /* 0x0000000802027c28 */ /* 0x002fce0008000000 */
[----:B------:R-:W-:Y:S01]  /*2980*/  STG.E.64 desc[UR4][R4.64], R2 ;  /* 0x0000000204007986 */ /* 0x000fe2000c101b04 */
[----:B------:R-:W-:Y:S05]  /*2990*/  EXIT ;  /* 0x000000000000794d */ /* 0x000fea0003800000 */
.L_x_5783:
        /* <DEDUP_REMOVED lines=14> */
.L_x_5865:


//--------------------- .text._ZN2at6native27unrolled_elementwise_kernelIZZZNS0_68_GLOBAL__N__08176361_30_ActivationHardsigmoidKernel_cu_f5210f67_354618hardsigmoid_kernelERNS_18TensorIteratorBaseEENKUlvE_clEvENKUlvE_clEvEUldE_St5arrayIPcLm2EELi4E23TrivialOffsetCalculatorILi1EjESC_NS0_6memory15LoadWithoutCastENSD_16StoreWithoutCastEEEviT_T0_T2_T3_T4_T5_ --------------------------
	.section	.text._ZN2at6native27unrolled_elementwise_kernelIZZZNS0_68_GLOBAL__N__08176361_30_ActivationHardsigmoidKernel_cu_f5210f67_354618hardsigmoid_kernelERNS_18TensorIteratorBaseEENKUlvE_clEvENKUlvE_clEvEUldE_St5arrayIPcLm2EELi4E23TrivialOffsetCalculatorILi1EjESC_NS0_6memory15LoadWithoutCastENSD_16StoreWithoutCastEEEviT_T0_T2_T3_T4_T5_,"ax",@progbits
	.align	128
        .global         _ZN2at6native27unrolled_elementwise_kernelIZZZNS0_68_GLOBAL__N__08176361_30_ActivationHardsigmoidKernel_cu_f5210f67_354618hardsigmoid_kernelERNS_18TensorIteratorBaseEENKUlvE_clEvENKUlvE_clEvEUldE_St5arrayIPcLm2EELi4E23TrivialOffsetCalculatorILi1EjESC_NS0_6memory15LoadWithoutCastENSD_16StoreWithoutCastEEEviT_T0_T2_T3_T4_T5_
        .type           _ZN2at6native27unrolled_elementwise_kernelIZZZNS0_68_GLOBAL__N__08176361_30_ActivationHardsigmoidKernel_cu_f5210f67_354618hardsigmoid_kernelERNS_18TensorIteratorBaseEENKUlvE_clEvENKUlvE_clEvEUldE_St5arrayIPcLm2EELi4E23TrivialOffsetCalculatorILi1EjESC_NS0_6memory15LoadWithoutCastENSD_16StoreWithoutCastEEEviT_T0_T2_T3_T4_T5_,@function
        .size           _ZN2at6native27unrolled_elementwise_kernelIZZZNS0_68_GLOBAL__N__08176361_30_ActivationHardsigmoidKernel_cu_f5210f67_354618hardsigmoid_kernelERNS_18TensorIteratorBaseEENKUlvE_clEvENKUlvE_clEvEUldE_St5arrayIPcLm2EELi4E23TrivialOffsetCalculatorILi1EjESC_NS0_6memory15LoadWithoutCastENSD_16StoreWithoutCastEEEviT_T0_T2_T3_T4_T5_,(.L_x_5866 - _ZN2at6native27unrolled_elementwise_kernelIZZZNS0_68_GLOBAL__N__08176361_30_ActivationHardsigmoidKernel_cu_f5210f67_354618hardsigmoid_kernelERNS_18TensorIteratorBaseEENKUlvE_clEvENKUlvE_clEvEUldE_St5arrayIPcLm2EELi4E23TrivialOffsetCalculatorILi1EjESC_NS0_6memory15LoadWithoutCastENSD_16StoreWithoutCastEEEviT_T0_T2_T3_T4_T5_)
        .other          _ZN2at6native27unrolled_elementwise_kernelIZZZNS0_68_GLOBAL__N__08176361_30_ActivationHardsigmoidKernel_cu_f5210f67_354618hardsigmoid_kernelERNS_18TensorIteratorBaseEENKUlvE_clEvENKUlvE_clEvEUldE_St5arrayIPcLm2EELi4E23TrivialOffsetCalculatorILi1EjESC_NS0_6memory15LoadWithoutCastENSD_16StoreWithoutCastEEEviT_T0_T2_T3_T4_T5_,@"STO_CUDA_ENTRY STV_DEFAULT"
_ZN2at6native27unrolled_elementwise_kernelIZZZNS0_68_GLOBAL__N__08176361_30_ActivationHardsigmoidKernel_cu_f5210f67_354618hardsigmoid_kernelERNS_18TensorIteratorBaseEENKUlvE_clEvENKUlvE_clEvEUldE_St5arrayIPcLm2EELi4E23TrivialOffsetCalculatorILi1EjESC_NS0_6memory15LoadWithoutCastENSD_16StoreWithoutCastEEEviT_T0_T2_T3_T4_T5_:
.text._ZN2at6native27unrolled_elementwise_kernelIZZZNS0_68_GLOBAL__N__08176361_30_ActivationHardsigmoidKernel_cu_f5210f67_354618hardsigmoid_kernelERNS_18TensorIteratorBaseEENKUlvE_clEvENKUlvE_clEvEUldE_St5arrayIPcLm2EELi4E23TrivialOffsetCalculatorILi1EjESC_NS0_6memory15LoadWithoutCastENSD_16StoreWithoutCastEEEviT_T0_T2_T3_T4_T5_:
[----:B------:R-:W-:Y:S01]  /*0000*/  LDC R1, c[0x0][0x28] ;  /* 0x00000a00ff017b82 */ /* 0x000fe20000000800 */
[----:B------:R-:W0:Y:S07]  /*0010*/  S2R R0, SR_CTAID.X ;  /* 0x0000000000007919 */ /* 0x000e2e0000002500 */
[----:B------:R-:W0:Y:S01]  /*0020*/  LDC R3, c[0x0][0x210] ;  /* 0x00008400ff037b82 */ /* 0x000e220000000800 */
[----:B------:R-:W-:Y:S01]  /*0030*/  ULDC.64 UR4, c[0x0][0x208] ;  /* 0x0000820000047ab9 */ /* 0x000fe20000000a00 */
[----:B------:R-:W1:Y:S01]  /*0040*/  S2R R5, SR_TID.X ;  /* 0x0000000000057919 */ /* 0x000e620000002100 */
[----:B------:R-:W-:Y:S01]  /*0050*/  IMAD.MOV.U32 R14, RZ, RZ, 0x0 ;  /* 0x00000000ff0e7424 */ /* 0x000fe200078e00ff */
[----:B------:R-:W-:Y:S01]  /*0060*/  ULDC.64 UR6, c[0x0][0x218] ;  /* 0x0000860000067ab9 */ /* 0x000fe20000000a00 */
[----:B------:R-:W-:Y:S01]  /*0070*/  ULDC.64 UR8, c[0x0][0x218] ;  /* 0x0000860000087ab9 */ /* 0x000fe20000000a00 */
[----:B------:R-:W-:Y:S01]  /*0080*/  ULDC.64 UR10, c[0x0][0x230] ;  /* 0x00008c00000a7ab9 */ /* 0x000fe20000000a00 */
[----:B0-----:R-:W-:-:S02]  /*0090*/  IMAD R2, R0, -0x200, R3 ;  /* 0xfffffe0000027824 */ /* 0x001fc400078e0203 */
[----:B-1----:R-:W-:-:S03]  /*00a0*/  IMAD.MOV.U32 R3, RZ, RZ, R5 ;  /* 0x000000ffff037224 */ /* 0x002fc600078e0005 */
[----:B------:R-:W-:-:S13]  /*00b0*/  ISETP.GE.AND P0, PT, R5, R2, PT ;  /* 0x000000020500720c */ /* 0x000fda0003f06270 */
[----:B------:R-:W-:Y:S01]  /*00c0*/  @!P0 IMAD R15, R0, 0x200, R3 ;  /* 0x00000200000f8824 */ /* 0x000fe200078e0203 */
[----:B------:R-:W0:Y:S01]  /*00d0*/  @!P0 LDC.64 R8, c[0x0][0x248] ;  /* 0x00009200ff088b82 */ /* 0x000e220000000a00 */
[----:B------:R-:W-:-:S05]  /*00e0*/  @!P0 VIADD R3, R3, 0x80 ;  /* 0x0000008003038836 */ /* 0x000fca0000000000 */
[----:B------:R-:W-:-:S13]  /*00f0*/  ISETP.GE.AND P2, PT, R3, R2, PT ;  /* 0x000000020300720c */ /* 0x000fda0003f46270 */
[----:B------:R-:W-:Y:S01]  /*0100*/  @!P2 LEA R17, R0, R3, 0x9 ;  /* 0x000000030011a211 */ /* 0x000fe200078e48ff */
[----:B------:R-:W-:Y:S01]  /*0110*/  @!P2 VIADD R3, R3, 0x80 ;  /* 0x000000800303a836 */ /* 0x000fe20000000000 */
[----:B------:R-:W1:Y:S01]  /*0120*/  @!P2 LDC.64 R6, c[0x0][0x248] ;  /* 0x00009200ff06ab82 */ /* 0x000e620000000a00 */
[----:B0-----:R-:W-:-:S03]  /*0130*/  @!P0 IMAD.WIDE.U32 R8, R15, 0x8, R8 ;  /* 0x000000080f088825 */ /* 0x001fc600078e0008 */
[----:B------:R-:W-:-:S03]  /*0140*/  ISETP.GE.AND P4, PT, R3, R2, PT ;  /* 0x000000020300720c */ /* 0x000fc60003f86270 */
[----:B------:R-:W2:Y:S10]  /*0150*/  @!P0 LDG.E.64 R8, desc[UR4][R8.64] ;  /* 0x0000000408088981 */ /* 0x000eb4000c1e1b00 */
[----:B------:R-:W-:Y:S01]  /*0160*/  @!P4 IMAD R19, R0, 0x200, R3 ;  /* 0x000002000013c824 */ /* 0x000fe200078e0203 */
[----:B------:R-:W0:Y:S01]  /*0170*/  @!P4 LDC.64 R12, c[0x0][0x248] ;  /* 0x00009200ff0ccb82 */ /* 0x000e220000000a00 */
[----:B------:R-:W-:-:S05]  /*0180*/  @!P4 VIADD R3, R3, 0x80 ;  /* 0x000000800303c836 */ /* 0x000fca0000000000 */
[----:B------:R-:W-:Y:S01]  /*0190*/  ISETP.GE.AND P1, PT, R3, R2, PT ;  /* 0x000000020300720c */ /* 0x000fe20003f26270 */
[----:B-1----:R-:W-:-:S06]  /*01a0*/  @!P2 IMAD.WIDE.U32 R6, R17, 0x8, R6 ;  /* 0x000000081106a825 */ /* 0x002fcc00078e0006 */
[----:B------:R-:W3:Y:S06]  /*01b0*/  @!P2 LDG.E.64 R6, desc[UR4][R6.64] ;  /* 0x000000040606a981 */ /* 0x000eec000c1e1b00 */
[----:B------:R-:W1:Y:S01]  /*01c0*/  @!P1 LDC.64 R10, c[0x0][0x248] ;  /* 0x00009200ff0a9b82 */ /* 0x000e620000000a00 */
[----:B------:R-:W-:Y:S01]  /*01d0*/  @!P1 LEA R17, R0, R3, 0x9 ;  /* 0x0000000300119211 */ /* 0x000fe200078e48ff */
[----:B0-----:R-:W-:-:S06]  /*01e0*/  @!P4 IMAD.WIDE.U32 R18, R19, 0x8, R12 ;  /* 0x000000081312c825 */ /* 0x001fcc00078e000c */
[----:B------:R-:W4:Y:S01]  /*01f0*/  @!P4 LDG.E.64 R18, desc[UR4][R18.64] ;  /* 0x000000041212c981 */ /* 0x000f22000c1e1b00 */
[----:B-1----:R-:W-:-:S06]  /*0200*/  @!P1 IMAD.WIDE.U32 R16, R17, 0x8, R10 ;  /* 0x0000000811109825 */ /* 0x002fcc00078e000a */
[----:B------:R-:W5:Y:S01]  /*0210*/  @!P1 LDG.E.64 R16, desc[UR4][R16.64] ;  /* 0x0000000410109981 */ /* 0x000f62000c1e1b00 */
[----:B------:R-:W-:Y:S01]  /*0220*/  IMAD.MOV.U32 R12, RZ, RZ, 0x0 ;  /* 0x00000000ff0c7424 */ /* 0x000fe200078e00ff */
[----:B------:R-:W-:Y:S01]  /*0230*/  HFMA2.MMA R11, -RZ, RZ, 2.015625, 0 ;  /* 0x40080000ff0b7435 */ /* 0x000fe200000001ff */
[----:B------:R-:W-:Y:S02]  /*0240*/  IMAD.MOV.U32 R13, RZ, RZ, 0x40080000 ;  /* 0x40080000ff0d7424 */ /* 0x000fe400078e00ff */
[----:B------:R-:W-:Y:S02]  /*0250*/  IMAD.MOV.U32 R10, RZ, RZ, 0x0 ;  /* 0x00000000ff0a7424 */ /* 0x000fe400078e00ff */
[----:B------:R-:W-:Y:S01]  /*0260*/  IMAD.MOV.U32 R15, RZ, RZ, 0x40080000 ;  /* 0x40080000ff0f7424 */ /* 0x000fe200078e00ff */
[----:B------:R-:W-:Y:S01]  /*0270*/  IADD3 R4, R5, 0x80, RZ ;  /* 0x0000008005047810 */ /* 0x000fe20007ffe0ff */
[--C-:B------:R-:W-:Y:S02]  /*0280*/  IMAD.MOV.U32 R3, RZ, RZ, R5.reuse ;  /* 0x000000ffff037224 */ /* 0x100fe400078e0005 */
[----:B------:R-:W-:-:S02]  /*0290*/  @!P0 IMAD R5, R0, 0x200, R5 ;  /* 0x0000020000058824 */ /* 0x000fc400078e0205 */
[----:B------:R-:W-:Y:S01]  /*02a0*/  @!P0 IMAD.MOV.U32 R3, RZ, RZ, R4 ;  /* 0x000000ffff038224 */ /* 0x000fe200078e0004 */
[----:B------:R-:W-:Y:S01]  /*02b0*/  BSSY B0, `(.L_x_5784) ;  /* 0x0000034000007945 */ /* 0x000fe20003800000 */
[----:B--2---:R-:W-:Y:S01]  /*02c0*/  @!P0 DADD R10, R8, 3 ;  /* 0x40080000080a8429 */ /* 0x004fe20000000000 */
[----:B------:R-:W0:Y:S01]  /*02d0*/  @!P0 LDC.64 R8, c[0x0][0x240] ;  /* 0x00009000ff088b82 */ /* 0x000e220000000a00 */
[----:B---3--:R-:W-:-:S06]  /*02e0*/  @!P2 DADD R12, R6, 3 ;  /* 0x40080000060ca429 */ /* 0x008fcc0000000000 */
[----:B------:R-:W-:Y:S01]  /*02f0*/  DSETP.GEU.AND P2, PT, R10, UR6, PT ;  /* 0x000000060a007e2a */ /* 0x000fe2000bf4e000 */
[----:B------:R-:W-:Y:S01]  /*0300*/  IMAD.MOV.U32 R6, RZ, RZ, 0x0 ;  /* 0x00000000ff067424 */ /* 0x000fe200078e00ff */
[----:B------:R-:W-:Y:S01]  /*0310*/  MOV R7, 0x40080000 ;  /* 0x4008000000077802 */ /* 0x000fe20000000f00 */
[----:B------:R-:W-:Y:S02]  /*0320*/  DSETP.GEU.AND P3, PT, R12, UR6, PT ;  /* 0x000000060c007e2a */ /* 0x000fe4000bf6e000 */
[----:B----4-:R-:W-:-:S04]  /*0330*/  @!P4 DADD R14, R18, 3 ;  /* 0x40080000120ec429 */ /* 0x010fc80000000000 */
[----:B------:R-:W-:Y:S02]  /*0340*/  FSEL R12, R12, UR8, P3 ;  /* 0x000000080c0c7c08 */ /* 0x000fe40009800000 */
[----:B------:R-:W-:Y:S02]  /*0350*/  FSEL R13, R13, UR9, P3 ;  /* 0x000000090d0d7c08 */ /* 0x000fe40009800000 */
[----:B------:R-:W-:Y:S02]  /*0360*/  FSEL R10, R10, UR8, P2 ;  /* 0x000000080a0a7c08 */ /* 0x000fe40009000000 */
[----:B------:R-:W-:Y:S01]  /*0370*/  FSEL R11, R11, UR9, P2 ;  /* 0x000000090b0b7c08 */ /* 0x000fe20009000000 */
[----:B------:R-:W-:Y:S02]  /*0380*/  DSETP.GEU.AND P3, PT, R14, UR6, PT ;  /* 0x000000060e007e2a */ /* 0x000fe4000bf6e000 */
[----:B-----5:R-:W-:-:S04]  /*0390*/  @!P1 DADD R6, R16, 3 ;  /* 0x4008000010069429 */ /* 0x020fc80000000000 */
[----:B------:R-:W-:Y:S02]  /*03a0*/  FSEL R14, R14, UR8, P3 ;  /* 0x000000080e0e7c08 */ /* 0x000fe40009800000 */
[----:B------:R-:W-:Y:S01]  /*03b0*/  FSEL R15, R15, UR9, P3 ;  /* 0x000000090f0f7c08 */ /* 0x000fe20009800000 */
[----:B------:R-:W-:Y:S02]  /*03c0*/  DSETP.GT.AND P3, PT, R10, UR10, PT ;  /* 0x0000000a0a007e2a */ /* 0x000fe4000bf64000 */
[----:B------:R-:W-:Y:S01]  /*03d0*/  DSETP.GEU.AND P2, PT, R6, UR6, PT ;  /* 0x0000000606007e2a */ /* 0x000fe2000bf4e000 */
[----:B------:R-:W-:-:S05]  /*03e0*/  ULDC.64 UR6, c[0x0][0x230] ;  /* 0x00008c0000067ab9 */ /* 0x000fca0000000a00 */
[----:B------:R-:W-:Y:S02]  /*03f0*/  FSEL R16, R6, UR8, P2 ;  /* 0x0000000806107c08 */ /* 0x000fe40009000000 */
[----:B------:R-:W-:Y:S02]  /*0400*/  FSEL R17, R7, UR9, P2 ;  /* 0x0000000907117c08 */ /* 0x000fe40009000000 */
[----:B------:R-:W-:Y:S02]  /*0410*/  FSEL R6, R10, UR6, !P3 ;  /* 0x000000060a067c08 */ /* 0x000fe4000d800000 */
[----:B------:R-:W-:Y:S01]  /*0420*/  FSEL R7, R11, UR7, !P3 ;  /* 0x000000070b077c08 */ /* 0x000fe2000d800000 */
[----:B------:R-:W-:Y:S01]  /*0430*/  UMOV UR8, 0x60000000 ;  /* 0x6000000000087882 */ /* 0x000fe20000000000 */
[----:B------:R-:W-:Y:S01]  /*0440*/  UMOV UR9, 0x3fc55555 ;  /* 0x3fc5555500097882 */ /* 0x000fe20000000000 */
[----:B0-----:R-:W-:-:S03]  /*0450*/  @!P0 IMAD.WIDE.U32 R8, R5, 0x8, R8 ;  /* 0x0000000805088825 */ /* 0x001fc600078e0008 */
[----:B------:R-:W-:Y:S01]  /*0460*/  @!P0 DMUL R6, R6, UR8 ;  /* 0x0000000806068c28 */ /* 0x000fe20008000000 */
[----:B------:R-:W-:-:S06]  /*0470*/  ISETP.GE.AND P4, PT, R3, R2, PT ;  /* 0x000000020300720c */ /* 0x000fcc0003f86270 */
[----:B------:R0:W-:Y:S01]  /*0480*/  @!P0 STG.E.64 desc[UR4][R8.64], R6 ;  /* 0x0000000608008986 */ /* 0x0001e2000c101b04 */
[----:B------:R-:W-:Y:S02]  /*0490*/  DSETP.GT.AND P1, PT, R12, UR10, PT ;  /* 0x0000000a0c007e2a */ /* 0x000fe4000bf24000 */
[----:B------:R-:W-:Y:S02]  /*04a0*/  DSETP.GT.AND P2, PT, R14, UR10, PT ;  /* 0x0000000a0e007e2a */ /* 0x000fe4000bf44000 */
[----:B------:R-:W-:Y:S02]  /*04b0*/  DSETP.GT.AND P3, PT, R16, UR10, PT ;  /* 0x0000000a10007e2a */ /* 0x000fe4000bf64000 */
[----:B------:R-:W-:Y:S02]  /*04c0*/  FSEL R10, R12, UR6, !P1 ;  /* 0x000000060c0a7c08 */ /* 0x000fe4000c800000 */
[----:B------:R-:W-:Y:S02]  /*04d0*/  FSEL R11, R13, UR7, !P1 ;  /* 0x000000070d0b7c08 */ /* 0x000fe4000c800000 */
[----:B------:R-:W-:-:S02]  /*04e0*/  FSEL R12, R14, UR6, !P2 ;  /* 0x000000060e0c7c08 */ /* 0x000fc4000d000000 */
[----:B------:R-:W-:Y:S02]  /*04f0*/  FSEL R13, R15, UR7, !P2 ;  /* 0x000000070f0d7c08 */ /* 0x000fe4000d000000 */
[----:B------:R-:W-:Y:S02]  /*0500*/  FSEL R4, R16, UR6, !P3 ;  /* 0x0000000610047c08 */ /* 0x000fe4000d800000 */
[----:B------:R-:W-:Y:S01]  /*0510*/  FSEL R5, R17, UR7, !P3 ;  /* 0x0000000711057c08 */ /* 0x000fe2000d800000 */
[----:B0-----:R-:W-:Y:S06]  /*0520*/  @P4 BRA `(.L_x_5785) ;  /* 0x0000000000304947 */ /* 0x001fec0003800000 */
[----:B------:R-:W0:Y:S01]  /*0530*/  LDC.64 R8, c[0x0][0x240] ;  /* 0x00009000ff087b82 */ /* 0x000e220000000a00 */
[----:B------:R-:W-:Y:S01]  /*0540*/  LEA R7, R0, R3, 0x9 ;  /* 0x0000000300077211 */ /* 0x000fe200078e48ff */
[----:B------:R-:W-:Y:S01]  /*0550*/  VIADD R3, R3, 0x80 ;  /* 0x0000008003037836 */ /* 0x000fe20000000000 */
[----:B------:R-:W-:Y:S02]  /*0560*/  DMUL R10, R10, UR8 ;  /* 0x000000080a0a7c28 */ /* 0x000fe40008000000 */
[----:B------:R-:W-:Y:S02]  /*0570*/  DMUL R12, R12, UR8 ;  /* 0x000000080c0c7c28 */ /* 0x000fe40008000000 */
[----:B------:R-:W-:-:S13]  /*0580*/  ISETP.GE.AND P0, PT, R3, R2, PT ;  /* 0x000000020300720c */ /* 0x000fda0003f06270 */
[----:B------:R-:W-:Y:S01]  /*0590*/  @!P0 IMAD R15, R0, 0x200, R3 ;  /* 0x00000200000f8824 */ /* 0x000fe200078e0203 */
[----:B------:R-:W-:Y:S01]  /*05a0*/  @!P0 IADD3 R3, R3, 0x80, RZ ;  /* 0x0000008003038810 */ /* 0x000fe20007ffe0ff */
[----:B0-----:R-:W-:-:S04]  /*05b0*/  IMAD.WIDE.U32 R6, R7, 0x8, R8 ;  /* 0x0000000807067825 */ /* 0x001fc800078e0008 */
[----:B------:R-:W-:Y:S01]  /*05c0*/  @!P0 IMAD.WIDE.U32 R8, R15, 0x8, R8 ;  /* 0x000000080f088825 */ /* 0x000fe200078e0008 */
[----:B------:R0:W-:Y:S04]  /*05d0*/  STG.E.64 desc[UR4][R6.64], R10 ;  /* 0x0000000a06007986 */ /* 0x0001e8000c101b04 */
[----:B------:R0:W-:Y:S02]  /*05e0*/  @!P0 STG.E.64 desc[UR4][R8.64], R12 ;  /* 0x0000000c08008986 */ /* 0x0001e4000c101b04 */
.L_x_5785:
[----:B------:R-:W-:Y:S05]  /*05f0*/  BSYNC B0 ;  /* 0x0000000000007941 */ /* 0x000fea0003800000 */
.L_x_5784:
[----:B------:R-:W-:-:S13]  /*0600*/  ISETP.GE.AND P0, PT, R3, R2, PT ;  /* 0x000000020300720c */ /* 0x000fda0003f06270 */
[----:B------:R-:W-:Y:S05]  /*0610*/  @P0 EXIT ;  /* 0x000000000000094d */ /* 0x000fea0003800000 */
[----:B0-----:R-:W0:Y:S01]  /*0620*/  LDC.64 R6, c[0x0][0x240] ;  /* 0x00009000ff067b82 */ /* 0x001e220000000a00 */
[----:B------:R-:W-:Y:S01]  /*0630*/  IMAD R3, R0, 0x200, R3 ;  /* 0x0000020000037824 */ /* 0x000fe200078e0203 */
[----:B------:R-:W-:-:S03]  /*0640*/  DMUL R4, R4, UR8 ;  /* 0x0000000804047c28 */ /* 0x000fc60008000000 */
[----:B0-----:R-:W-:-:S05]  /*0650*/  IMAD.WIDE.U32 R2, R3, 0x8, R6 ;  /* 0x0000000803027825 */ /* 0x001fca00078e0006 */
[----:B------:R-:W-:Y:S01]  /*0660*/  STG.E.64 desc[UR4][R2.64], R4 ;  /* 0x0000000402007986 */ /* 0x000fe2000c101b04 */
[----:B------:R-:W-:Y:S05]  /*0670*/  EXIT ;  /* 0x000000000000794d */ /* 0x000fea0003800000 */
.L_x_5786:
        /* <DEDUP_REMOVED lines=16> */
.L_x_5866:


//--------------------- .text._ZN2at6native29vectorized_elementwise_kernelILi2EZZZNS0_68_GLOBAL__N__08176361_30_ActivationHardsigmoidKernel_cu_f5210f67_354618hardsigmoid_kernelERNS_18TensorIteratorBaseEENKUlvE_clEvENKUlvE_clEvEUldE_St5arrayIPcLm2EEEEviT0_T1_ --------------------------
	.section	.text._ZN2at6native29vectorized_elementwise_kernelILi2EZZZNS0_68_GLOBAL__N__08176361_30_ActivationHardsigmoidKernel_cu_f5210f67_354618hardsigmoid_kernelERNS_18TensorIteratorBaseEENKUlvE_clEvENKUlvE_clEvEUldE_St5arrayIPcLm2EEEEviT0_T1_,"ax",@progbits
	.align	128
        .global         _ZN2at6native29vectorized_elementwise_kernelILi2EZZZNS0_68_GLOBAL__N__08176361_30_ActivationHardsigmoidKernel_cu_f5210f67_354618hardsigmoid_kernelERNS_18TensorIteratorBaseEENKUlvE_clEvENKUlvE_clEvEUldE_St5arrayIPcLm2EEEEviT0_T1_
        .type           _ZN2at6native29vectorized_elementwise_kernelILi2EZZZNS0_68_GLOBAL__N__08176361_30_ActivationHardsigmoidKernel_cu_f5210f67_354618hardsigmoid_kernelERNS_18TensorIteratorBaseEENKUlvE_clEvENKUlvE_clEvEUldE_St5arrayIPcLm2EEEEviT0_T1_,@function
        .size           _ZN2at6native29vectorized_elementwise_kernelILi2EZZZNS0_68_GLOBAL__N__08176361_30_ActivationHardsigmoidKernel_cu_f5210f67_354618hardsigmoid_kernelERNS_18TensorIteratorBaseEENKUlvE_clEvENKUlvE_clEvEUldE_St5arrayIPcLm2EEEEviT0_T1_,(.L_x_5867 - _ZN2at6native29vectorized_elementwise_kernelILi2EZZZNS0_68_GLOBAL__N__08176361_30_ActivationHardsigmoidKernel_cu_f5210f67_354618hardsigmoid_kernelERNS_18TensorIteratorBaseEENKUlvE_clEvENKUlvE_clEvEUldE_St5arrayIPcLm2EEEEviT0_T1_)
        .other          _ZN2at6native29vectorized_elementwise_kernelILi2EZZZNS0_68_GLOBAL__N__08176361_30_ActivationHardsigmoidKernel_cu_f5210f67_354618hardsigmoid_kernelERNS_18TensorIteratorBaseEENKUlvE_clEvENKUlvE_clEvEUldE_St5arrayIPcLm2EEEEviT0_T1_,@"STO_CUDA_ENTRY STV_DEFAULT"
_ZN2at6native29vectorized_elementwise_kernelILi2EZZZNS0_68_GLOBAL__N__08176361_30_ActivationHardsigmoidKernel_cu_f5210f67_354618hardsigmoid_kernelERNS_18TensorIteratorBaseEENKUlvE_clEvENKUlvE_clEvEUldE_St5arrayIPcLm2EEEEviT0_T1_:
.text._ZN2at6native29vectorized_elementwise_kernelILi2EZZZNS0_68_GLOBAL__N__08176361_30_ActivationHardsigmoidKernel_cu_f5210f67_354618hardsigmoid_kernelERNS_18TensorIteratorBaseEENKUlvE_clEvENKUlvE_clEvEUldE_St5arrayIPcLm2EEEEviT0_T1_:
        /* <DEDUP_REMOVED lines=10> */
[----:B------:R-:W-:Y:S01]  /*00a0*/  ULDC.64 UR6, c[0x0][0x218] ;  /* 0x0000860000067ab9 */ /* 0x000fe20000000a00 */
[----:B------:R-:W-:Y:S01]  /*00b0*/  ULDC.64 UR8, c[0x0][0x218] ;  /* 0x0000860000087ab9 */ /* 0x000fe20000000a00 */
[----:B------:R-:W-:Y:S01]  /*00c0*/  ULDC.64 UR10, c[0x0][0x230] ;  /* 0x00008c00000a7ab9 */ /* 0x000fe20000000a00 */
[----:B-1----:R-:W-:-:S04]  /*00d0*/  IMAD.WIDE R4, R3, 0x8, R4 ;  /* 0x0000000803047825 */ /* 0x002fc800078e0204 */
[----:B0-----:R-:W-:-:S05]  /*00e0*/  IMAD.WIDE.U32 R20, R2, 0x10, R4 ;  /* 0x0000001002147825 */ /* 0x001fca00078e0004 */
[----:B------:R-:W2:Y:S04]  /*00f0*/  LDG.E.128 R12, desc[UR4][R20.64] ;  /* 0x00000004140c7981 */ /* 0x000ea8000c1e1d00 */
[----:B------:R-:W3:Y:S04]  /*0100*/  LDG.E.128 R16, desc[UR4][R20.64+0x800] ;  /* 0x0008000414107981 */ /* 0x000ee8000c1e1d00 */
[----:B------:R-:W4:Y:S04]  /*0110*/  LDG.E.128 R8, desc[UR4][R20.64+0x1000] ;  /* 0x0010000414087981 */ /* 0x000f28000c1e1d00 */
[----:B------:R0:W5:Y:S01]  /*0120*/  LDG.E.128 R4, desc[UR4][R20.64+0x1800] ;  /* 0x0018000414047981 */ /* 0x000162000c1e1d00 */
[----:B--2---:R-:W-:-:S02]  /*0130*/  DADD R14, R14, 3 ;  /* 0x400800000e0e7429 */ /* 0x004fc40000000000 */
[----:B------:R-:W-:Y:S02]  /*0140*/  DADD R12, R12, 3 ;  /* 0x400800000c0c7429 */ /* 0x000fe40000000000 */
[----:B---3--:R-:W-:Y:S02]  /*0150*/  DADD R16, R16, 3 ;  /* 0x4008000010107429 */ /* 0x008fe40000000000 */
[----:B------:R-:W-:Y:S02]  /*0160*/  DADD R22, R18, 3 ;  /* 0x4008000012167429 */ /* 0x000fe40000000000 */
[----:B------:R-:W-:Y:S02]  /*0170*/  DSETP.GEU.AND P1, PT, R14, UR6, PT ;  /* 0x000000060e007e2a */ /* 0x000fe4000bf2e000 */
[----:B----4-:R-:W-:Y:S02]  /*0180*/  DADD R8, R8, 3 ;  /* 0x4008000008087429 */ /* 0x010fe40000000000 */
[----:B------:R-:W-:-:S02]  /*0190*/  DADD R10, R10, 3 ;  /* 0x400800000a0a7429 */ /* 0x000fc40000000000 */
[----:B0-----:R-:W-:Y:S01]  /*01a0*/  FSEL R20, R14, UR8, P1 ;  /* 0x000000080e147c08 */ /* 0x001fe20008800000 */
[----:B------:R-:W-:Y:S01]  /*01b0*/  DSETP.GEU.AND P2, PT, R22, UR6, PT ;  /* 0x0000000616007e2a */ /* 0x000fe2000bf4e000 */
[----:B------:R-:W-:Y:S01]  /*01c0*/  FSEL R21, R15, UR9, P1 ;  /* 0x000000090f157c08 */ /* 0x000fe20008800000 */
[----:B------:R-:W-:Y:S01]  /*01d0*/  DSETP.GEU.AND P1, PT, R16, UR6, PT ;  /* 0x0000000610007e2a */ /* 0x000fe2000bf2e000 */
[----:B------:R-:W0:Y:S01]  /*01e0*/  LDC.64 R14, c[0x0][0x240] ;  /* 0x00009000ff0e7b82 */ /* 0x000e220000000a00 */
[----:B-----5:R-:W-:Y:S02]  /*01f0*/  DADD R4, R4, 3 ;  /* 0x4008000004047429 */ /* 0x020fe40000000000 */
[----:B------:R-:W-:Y:S02]  /*0200*/  DADD R6, R6, 3 ;  /* 0x4008000006067429 */ /* 0x000fe40000000000 */
[----:B------:R-:W-:Y:S01]  /*0210*/  DSETP.GEU.AND P0, PT, R12, UR6, PT ;  /* 0x000000060c007e2a */ /* 0x000fe2000bf0e000 */
[----:B------:R-:W-:Y:S01]  /*0220*/  FSEL R18, R16, UR8, P1 ;  /* 0x0000000810127c08 */ /* 0x000fe20008800000 */
[----:B------:R-:W-:Y:S01]  /*0230*/  DSETP.GEU.AND P5, PT, R8, UR6, PT ;  /* 0x0000000608007e2a */ /* 0x000fe2000bfae000 */
[----:B------:R-:W-:Y:S01]  /*0240*/  FSEL R19, R17, UR9, P1 ;  /* 0x0000000911137c08 */ /* 0x000fe20008800000 */
[----:B------:R-:W-:Y:S01]  /*0250*/  DSETP.GEU.AND P1, PT, R10, UR6, PT ;  /* 0x000000060a007e2a */ /* 0x000fe2000bf2e000 */
[----:B------:R-:W-:Y:S01]  /*0260*/  FSEL R16, R22, UR8, P2 ;  /* 0x0000000816107c08 */ /* 0x000fe20009000000 */
[----:B------:R-:W-:Y:S01]  /*0270*/  DSETP.GEU.AND P6, PT, R6, UR6, PT ;  /* 0x0000000606007e2a */ /* 0x000fe2000bfce000 */
[----:B------:R-:W-:-:S02]  /*0280*/  FSEL R17, R23, UR9, P2 ;  /* 0x0000000917117c08 */ /* 0x000fc40009000000 */
[----:B------:R-:W-:Y:S01]  /*0290*/  FSEL R12, R12, UR8, P0 ;  /* 0x000000080c0c7c08 */ /* 0x000fe20008000000 */
[----:B------:R-:W-:Y:S01]  /*02a0*/  DSETP.GT.AND P3, PT, R18, UR10, PT ;  /* 0x0000000a12007e2a */ /* 0x000fe2000bf64000 */
[----:B------:R-:W-:Y:S01]  /*02b0*/  FSEL R13, R13, UR9, P0 ;  /* 0x000000090d0d7c08 */ /* 0x000fe20008000000 */
[----:B------:R-:W-:Y:S01]  /*02c0*/  DSETP.GT.AND P0, PT, R20, UR10, PT ;  /* 0x0000000a14007e2a */ /* 0x000fe2000bf04000 */
[----:B------:R-:W-:Y:S01]  /*02d0*/  FSEL R26, R10, UR8, P1 ;  /* 0x000000080a1a7c08 */ /* 0x000fe20008800000 */
[----:B------:R-:W-:Y:S01]  /*02e0*/  DSETP.GT.AND P2, PT, R16, UR10, PT ;  /* 0x0000000a10007e2a */ /* 0x000fe2000bf44000 */
[----:B------:R-:W-:Y:S02]  /*02f0*/  FSEL R27, R11, UR9, P1 ;  /* 0x000000090b1b7c08 */ /* 0x000fe40008800000 */
[----:B------:R-:W-:Y:S01]  /*0300*/  DSETP.GT.AND P4, PT, R12, UR10, PT ;  /* 0x0000000a0c007e2a */ /* 0x000fe2000bf84000 */
[----:B0-----:R-:W-:Y:S01]  /*0310*/  IMAD.WIDE.U32 R22, R3, 0x8, R14 ;  /* 0x0000000803167825 */ /* 0x001fe200078e000e */
[----:B------:R-:W-:-:S02]  /*0320*/  FSEL R14, R8, UR8, P5 ;  /* 0x00000008080e7c08 */ /* 0x000fc4000a800000 */
[----:B------:R-:W-:Y:S01]  /*0330*/  FSEL R15, R9, UR9, P5 ;  /* 0x00000009090f7c08 */ /* 0x000fe2000a800000 */
[----:B------:R-:W-:Y:S01]  /*0340*/  DSETP.GEU.AND P5, PT, R4, UR6, PT ;  /* 0x0000000604007e2a */ /* 0x000fe2000bfae000 */
[----:B------:R-:W-:Y:S01]  /*0350*/  ULDC.64 UR6, c[0x0][0x230] ;  /* 0x00008c0000067ab9 */ /* 0x000fe20000000a00 */
[----:B------:R-:W-:Y:S01]  /*0360*/  IMAD.WIDE R2, R2, 0x10, R22 ;  /* 0x0000001002027825 */ /* 0x000fe200078e0216 */
[----:B------:R-:W-:Y:S02]  /*0370*/  FSEL R22, R6, UR8, P6 ;  /* 0x0000000806167c08 */ /* 0x000fe4000b000000 */
[----:B------:R-:W-:Y:S01]  /*0380*/  FSEL R23, R7, UR9, P6 ;  /* 0x0000000907177c08 */ /* 0x000fe2000b000000 */
[----:B------:R-:W-:Y:S01]  /*0390*/  DSETP.GT.AND P1, PT, R14, UR10, PT ;  /* 0x0000000a0e007e2a */ /* 0x000fe2000bf24000 */
[----:B------:R-:W-:Y:S01]  /*03a0*/  FSEL R24, R4, UR8, P5 ;  /* 0x0000000804187c08 */ /* 0x000fe2000a800000 */
[----:B------:R-:W-:Y:S01]  /*03b0*/  DSETP.GT.AND P6, PT, R26, UR10, PT ;  /* 0x0000000a1a007e2a */ /* 0x000fe2000bfc4000 */
[----:B------:R-:W-:-:S02]  /*03c0*/  FSEL R25, R5, UR9, P5 ;  /* 0x0000000905197c08 */ /* 0x000fc4000a800000 */
[----:B------:R-:W-:Y:S02]  /*03d0*/  FSEL R4, R12, UR6, !P4 ;  /* 0x000000060c047c08 */ /* 0x000fe4000e000000 */
[----:B------:R-:W-:Y:S01]  /*03e0*/  FSEL R5, R13, UR7, !P4 ;  /* 0x000000070d057c08 */ /* 0x000fe2000e000000 */
[----:B------:R-:W-:Y:S01]  /*03f0*/  DSETP.GT.AND P4, PT, R22, UR10, PT ;  /* 0x0000000a16007e2a */ /* 0x000fe2000bf84000 */
[----:B------:R-:W-:Y:S01]  /*0400*/  FSEL R8, R18, UR6, !P3 ;  /* 0x0000000612087c08 */ /* 0x000fe2000d800000 */
[----:B------:R-:W-:Y:S01]  /*0410*/  DSETP.GT.AND P5, PT, R24, UR10, PT ;  /* 0x0000000a18007e2a */ /* 0x000fe2000bfa4000 */
[----:B------:R-:W-:Y:S02]  /*0420*/  FSEL R9, R19, UR7, !P3 ;  /* 0x0000000713097c08 */ /* 0x000fe4000d800000 */
[----:B------:R-:W-:Y:S02]  /*0430*/  FSEL R10, R16, UR6, !P2 ;  /* 0x00000006100a7c08 */ /* 0x000fe4000d000000 */
[----:B------:R-:W-:-:S02]  /*0440*/  FSEL R11, R17, UR7, !P2 ;  /* 0x00000007110b7c08 */ /* 0x000fc4000d000000 */
[----:B------:R-:W-:Y:S02]  /*0450*/  FSEL R12, R14, UR6, !P1 ;  /* 0x000000060e0c7c08 */ /* 0x000fe4000c800000 */
[----:B------:R-:W-:Y:S02]  /*0460*/  FSEL R13, R15, UR7, !P1 ;  /* 0x000000070f0d7c08 */ /* 0x000fe4000c800000 */
[----:B------:R-:W-:Y:S02]  /*0470*/  FSEL R6, R20, UR6, !P0 ;  /* 0x0000000614067c08 */ /* 0x000fe4000c000000 */
[----:B------:R-:W-:Y:S02]  /*0480*/  FSEL R7, R21, UR7, !P0 ;  /* 0x0000000715077c08 */ /* 0x000fe4000c000000 */
[----:B------:R-:W-:Y:S02]  /*0490*/  FSEL R14, R26, UR6, !P6 ;  /* 0x000000061a0e7c08 */ /* 0x000fe4000f000000 */
[----:B------:R-:W-:-:S02]  /*04a0*/  FSEL R15, R27, UR7, !P6 ;  /* 0x000000071b0f7c08 */ /* 0x000fc4000f000000 */
[----:B------:R-:W-:Y:S02]  /*04b0*/  FSEL R16, R24, UR6, !P5 ;  /* 0x0000000618107c08 */ /* 0x000fe4000e800000 */
[----:B------:R-:W-:Y:S02]  /*04c0*/  FSEL R17, R25, UR7, !P5 ;  /* 0x0000000719117c08 */ /* 0x000fe4000e800000 */
[----:B------:R-:W-:Y:S01]  /*04d0*/  FSEL R18, R22, UR6, !P4 ;  /* 0x0000000616127c08 */ /* 0x000fe2000e000000 */
[----:B------:R-:W-:Y:S01]  /*04e0*/  UMOV UR6, 0x60000000 ;  /* 0x6000000000067882 */ /* 0x000fe20000000000 */
[----:B------:R-:W-:Y:S01]  /*04f0*/  FSEL R19, R23, UR7, !P4 ;  /* 0x0000000717137c08 */ /* 0x000fe2000e000000 */
[----:B------:R-:W-:Y:S02]  /*0500*/  UMOV UR7, 0x3fc55555 ;  /* 0x3fc5555500077882 */ /* 0x000fe40000000000 */
[----:B------:R-:W-:Y:S02]  /*0510*/  DMUL R4, R4, UR6 ;  /* 0x0000000604047c28 */ /* 0x000fe40008000000 */
[----:B------:R-:W-:-:S02]  /*0520*/  DMUL R6, R6, UR6 ;  /* 0x0000000606067c28 */ /* 0x000fc40008000000 */
[----:B------:R-:W-:Y:S02]  /*0530*/  DMUL R8, R8, UR6 ;  /* 0x0000000608087c28 */ /* 0x000fe40008000000 */
[----:B------:R-:W-:Y:S02]  /*0540*/  DMUL R10, R10, UR6 ;  /* 0x000000060a0a7c28 */ /* 0x000fe40008000000 */
[----:B------:R-:W-:Y:S01]  /*0550*/  DMUL R12, R12, UR6 ;  /* 0x000000060c0c7c28 */ /* 0x000fe20008000000 */
[----:B------:R-:W-:Y:S01]  /*0560*/  STG.E.128 desc[UR4][R2.64], R4 ;  /* 0x0000000402007986 */ /* 0x000fe2000c101d04 */
[----:B------:R-:W-:Y:S02]  /*0570*/  DMUL R14, R14, UR6 ;  /* 0x000000060e0e7c28 */ /* 0x000fe40008000000 */
[----:B------:R-:W-:Y:S01]  /*0580*/  DMUL R18, R18, UR6 ;  /* 0x0000000612127c28 */ /* 0x000fe20008000000 */
[----:B------:R-:W-:Y:S01]  /*0590*/  STG.E.128 desc[UR4][R2.64+0x800], R8 ;  /* 0x0008000802007986 */ /* 0x000fe2000c101d04 */
[----:B------:R-:W-:-:S03]  /*05a0*/  DMUL R16, R16, UR6 ;  /* 0x0000000610107c28 */ /* 0x000fc60008000000 */
[----:B------:R-:W-:Y:S04]  /*05b0*/  STG.E.128 desc[UR4][R2.64+0x1000], R12 ;  /* 0x0010000c02007986 */ /* 0x000fe8000c101d04 */
[----:B------:R-:W-:Y:S01]  /*05c0*/  STG.E.128 desc[UR4][R2.64+0x1800], R16 ;  /* 0x0018001002007986 */ /* 0x000fe2000c101d04 */
[----:B------:R-:W-:Y:S05]  /*05d0*/  EXIT ;  /* 0x000000000000794d */ /* 0x000fea0003800000 */
.L_x_5787:
[----:B------:R-:W0:Y:S01]  /*05e0*/  S2R R2, SR_TID.X ;  /* 0x0000000000027919 */ /* 0x000e220000002100 */
[----:B------:R-:W-:Y:S01]  /*05f0*/  ULDC.64 UR6, c[0x0][0x218] ;  /* 0x0000860000067ab9 */ /* 0x000fe20000000a00 */
[----:B------:R-:W-:Y:S01]  /*0600*/  ULDC.64 UR8, c[0x0][0x218] ;  /* 0x0000860000087ab9 */ /* 0x000fe20000000a00 */
[----:B------:R-:W-:Y:S01]  /*0610*/  ULDC.64 UR10, c[0x0][0x230] ;  /* 0x00008c00000a7ab9 */ /* 0x000fe20000000a00 */
[----:B0-----:R-:W-:-:S13]  /*0620*/  ISETP.GE.AND P0, PT, R2, R5, PT ;  /* 0x000000050200720c */ /* 0x001fda0003f06270 */
[----:B------:R-:W0:Y:S01]  /*0630*/  @!P0 LDC.64 R6, c[0x0][0x248] ;  /* 0x00009200ff068b82 */ /* 0x000e220000000a00 */
[----:B------:R-:W-:-:S04]  /*0640*/  @!P0 IMAD.IADD R11, R3, 0x1, R2 ;  /* 0x00000001030b8824 */ /* 0x000fc800078e0202 */
[----:B0-----:R-:W-:-:S05]  /*0650*/  @!P0 IMAD.WIDE.U32 R6, R11, 0x8, R6 ;  /* 0x000000080b068825 */ /* 0x001fca00078e0006 */
[----:B------:R0:W2:Y:S01]  /*0660*/  @!P0 LDG.E.64 R10, desc[UR4][R6.64] ;  /* 0x00000004060a8981 */ /* 0x0000a2000c1e1b00 */
[----:B------:R-:W-:Y:S02]  /*0670*/  IMAD.MOV.U32 R0, RZ, RZ, R2 ;  /* 0x000000ffff007224 */ /* 0x000fe400078e0002 */
[----:B------:R-:W-:-:S05]  /*0680*/  @!P0 VIADD R0, R2, 0x80 ;  /* 0x0000008002008836 */ /* 0x000fca0000000000 */
[----:B------:R-:W-:-:S13]  /*0690*/  ISETP.GE.AND P1, PT, R0, R5, PT ;  /* 0x000000050000720c */ /* 0x000fda0003f26270 */
[----:B------:R-:W1:Y:S01]  /*06a0*/  @!P1 LDC.64 R16, c[0x0][0x248] ;  /* 0x00009200ff109b82 */ /* 0x000e620000000a00 */
[----:B------:R-:W-:-:S04]  /*06b0*/  @!P1 IMAD.IADD R13, R3, 0x1, R0 ;  /* 0x00000001030d9824 */ /* 0x000fc800078e0200 */
[----:B-1----:R-:W-:-:S06]  /*06c0*/  @!P1 IMAD.WIDE.U32 R16, R13, 0x8, R16 ;  /* 0x000000080d109825 */ /* 0x002fcc00078e0010 */
[----:B------:R-:W3:Y:S01]  /*06d0*/  @!P1 LDG.E.64 R16, desc[UR4][R16.64] ;  /* 0x0000000410109981 */ /* 0x000ee2000c1e1b00 */
[----:B------:R-:W-:Y:S01]  /*06e0*/  @!P1 VIADD R0, R0, 0x80 ;  /* 0x0000008000009836 */ /* 0x000fe20000000000 */
[----:B------:R-:W-:Y:S01]  /*06f0*/  PLOP3.LUT P5, PT, PT, PT, PT, 0x8, 0x0 ;  /* 0x000000000000781c */ /* 0x000fe20003fae170 */
[----:B0-----:R-:W-:Y:S02]  /*0700*/  IMAD.MOV.U32 R6, RZ, RZ, 0x0 ;  /* 0x00000000ff067424 */ /* 0x001fe400078e00ff */
        /* <DEDUP_REMOVED lines=11> */
[----:B------:R-:W4:Y:S10]  /*07c0*/  @!P2 LDG.E.64 R12, desc[UR4][R12.64] ;  /* 0x000000040c0ca981 */ /* 0x000f34000c1e1b00 */
[----:B------:R-:W-:Y:S01]  /*07d0*/  @!P3 IMAD.IADD R29, R3, 0x1, R0 ;  /* 0x00000001031db824 */ /* 0x000fe200078e0200 */
[----:B------:R-:W0:Y:S01]  /*07e0*/  @!P3 LDC.64 R22, c[0x0][0x248] ;  /* 0x00009200ff16bb82 */ /* 0x000e220000000a00 */
[----:B------:R-:W-:-:S02]  /*07f0*/  @!P3 VIADD R0, R0, 0x80 ;  /* 0x000000800000b836 */ /* 0x000fc40000000000 */
[----:B-1----:R-:W-:-:S06]  /*0800*/  @!P6 IMAD.WIDE.U32 R14, R19, 0x8, R14 ;  /* 0x00000008130ee825 */ /* 0x002fcc00078e000e */
[----:B------:R-:W5:Y:S01]  /*0810*/  @!P6 LDG.E.64 R14, desc[UR4][R14.64] ;  /* 0x000000040e0ee981 */ /* 0x000f62000c1e1b00 */
[----:B0-----:R-:W-:-:S06]  /*0820*/  @!P3 IMAD.WIDE.U32 R22, R29, 0x8, R22 ;  /* 0x000000081d16b825 */ /* 0x001fcc00078e0016 */
[----:B------:R-:W5:Y:S01]  /*0830*/  @!P3 LDG.E.64 R22, desc[UR4][R22.64] ;  /* 0x000000041616b981 */ /* 0x000f62000c1e1b00 */
[----:B--2---:R-:W-:Y:S01]  /*0840*/  @!P0 DADD R6, R10, 3 ;  /* 0x400800000a068429 */ /* 0x004fe20000000000 */
[----:B------:R-:W-:Y:S02]  /*0850*/  IMAD.MOV.U32 R10, RZ, RZ, 0x0 ;  /* 0x00000000ff0a7424 */ /* 0x000fe400078e00ff */
[----:B------:R-:W-:-:S05]  /*0860*/  IMAD.MOV.U32 R11, RZ, RZ, 0x40080000 ;  /* 0x40080000ff0b7424 */ /* 0x000fca00078e00ff */
[----:B------:R-:W-:-:S06]  /*0870*/  @!P0 DSETP.GEU.AND P4, PT, R6, UR6, PT ;  /* 0x0000000606008e2a */ /* 0x000fcc000bf8e000 */
[----:B------:R-:W-:Y:S02]  /*0880*/  @!P0 FSEL R4, R6, UR8, P4 ;  /* 0x0000000806048c08 */ /* 0x000fe4000a000000 */
[----:B------:R-:W-:-:S03]  /*0890*/  @!P0 FSEL R7, R7, UR9, P4 ;  /* 0x0000000907078c08 */ /* 0x000fc6000a000000 */
[----:B------:R-:W-:-:S06]  /*08a0*/  @!P0 IMAD.MOV.U32 R6, RZ, RZ, R4 ;  /* 0x000000ffff068224 */ /* 0x000fcc00078e0004 */
[----:B------:R-:W-:-:S06]  /*08b0*/  @!P0 DSETP.GT.AND P4, PT, R6, UR10, PT ;  /* 0x0000000a06008e2a */ /* 0x000fcc000bf84000 */
[----:B------:R-:W-:Y:S02]  /*08c0*/  @!P0 PLOP3.LUT P5, PT, P4, PT, PT, 0x80, 0x0 ;  /* 0x000000000000881c */ /* 0x000fe400027af070 */
[----:B------:R-:W-:-:S11]  /*08d0*/  ISETP.GE.AND P4, PT, R0, R5, PT ;  /* 0x000000050000720c */ /* 0x000fd60003f86270 */
[----:B------:R-:W0:Y:S02]  /*08e0*/  @P5 LDC R4, c[0x0][0x230] ;  /* 0x00008c00ff045b82 */ /* 0x000e240000000800 */
[----:B------:R-:W-:Y:S02]  /*08f0*/  @!P4 IMAD.IADD R27, R3, 0x1, R0 ;  /* 0x00000001031bc824 */ /* 0x000fe400078e0200 */
[----:B------:R-:W-:Y:S01]  /*0900*/  @!P4 VIADD R0, R0, 0x80 ;  /* 0x000000800000c836 */ /* 0x000fe20000000000 */
[----:B---3--:R-:W-:-:S03]  /*0910*/  @!P1 DADD R10, R16, 3 ;  /* 0x40080000100a9429 */ /* 0x008fc60000000000 */
[----:B------:R-:W1:Y:S01]  /*0920*/  @P5 LDC R7, c[0x0][0x234] ;  /* 0x00008d00ff075b82 */ /* 0x000e620000000800 */
[----:B------:R-:W-:-:S07]  /*0930*/  ISETP.GE.AND P5, PT, R0, R5, PT ;  /* 0x000000050000720c */ /* 0x000fce0003fa6270 */
[----:B------:R-:W2:Y:S06]  /*0940*/  @!P4 LDC.64 R20, c[0x0][0x248] ;  /* 0x00009200ff14cb82 */ /* 0x000eac0000000a00 */
[----:B------:R-:W-:Y:S02]  /*0950*/  @!P5 IMAD.IADD R25, R3, 0x1, R0 ;  /* 0x000000010319d824 */ /* 0x000fe400078e0200 */
[----:B------:R-:W-:Y:S01]  /*0960*/  @!P5 VIADD R0, R0, 0x80 ;  /* 0x000000800000d836 */ /* 0x000fe20000000000 */
[----:B------:R-:W3:Y:S04]  /*0970*/  @!P5 LDC.64 R16, c[0x0][0x248] ;  /* 0x00009200ff10db82 */ /* 0x000ee80000000a00 */
[----:B------:R-:W-:-:S13]  /*0980*/  ISETP.GE.AND P1, PT, R0, R5, PT ;  /* 0x000000050000720c */ /* 0x000fda0003f26270 */
[----:B------:R-:W0:Y:S01]  /*0990*/  @!P1 LDC.64 R18, c[0x0][0x248] ;  /* 0x00009200ff129b82 */ /* 0x000e220000000a00 */
[----:B--2---:R-:W-:-:S04]  /*09a0*/  @!P4 IMAD.WIDE.U32 R20, R27, 0x8, R20 ;  /* 0x000000081b14c825 */ /* 0x004fc800078e0014 */
[----:B---3--:R-:W-:Y:S02]  /*09b0*/  @!P5 IMAD.WIDE.U32 R16, R25, 0x8, R16 ;  /* 0x000000081910d825 */ /* 0x008fe400078e0010 */
[----:B------:R-:W2:Y:S02]  /*09c0*/  @!P4 LDG.E.64 R20, desc[UR4][R20.64] ;  /* 0x000000041414c981 */ /* 0x000ea4000c1e1b00 */
[----:B------:R-:W-:Y:S02]  /*09d0*/  @!P1 IMAD.IADD R25, R3, 0x1, R0 ;  /* 0x0000000103199824 */ /* 0x000fe400078e0200 */
[----:B------:R-:W3:Y:S02]  /*09e0*/  @!P5 LDG.E.64 R16, desc[UR4][R16.64] ;  /* 0x000000041010d981 */ /* 0x000ee4000c1e1b00 */
[----:B0-----:R-:W-:-:S06]  /*09f0*/  @!P1 IMAD.WIDE.U32 R24, R25, 0x8, R18 ;  /* 0x0000000819189825 */ /* 0x001fcc00078e0012 */
[----:B------:R-:W3:Y:S01]  /*0a00*/  @!P1 LDG.E.64 R24, desc[UR4][R24.64] ;  /* 0x0000000418189981 */ /* 0x000ee2000c1e1b00 */
[----:B------:R-:W-:Y:S02]  /*0a10*/  IMAD.MOV.U32 R18, RZ, RZ, 0x0 ;  /* 0x00000000ff127424 */ /* 0x000fe400078e00ff */
[----:B------:R-:W-:Y:S01]  /*0a20*/  IMAD.MOV.U32 R19, RZ, RZ, 0x40080000 ;  /* 0x40080000ff137424 */ /* 0x000fe200078e00ff */
[----:B----4-:R-:W-:Y:S01]  /*0a30*/  @!P2 DADD R18, R12, 3 ;  /* 0x400800000c12a429 */ /* 0x010fe20000000000 */
[----:B------:R-:W-:Y:S02]  /*0a40*/  IMAD.MOV.U32 R12, RZ, RZ, 0x0 ;  /* 0x00000000ff0c7424 */ /* 0x000fe400078e00ff */
[----:B------:R-:W-:Y:S01]  /*0a50*/  IMAD.MOV.U32 R13, RZ, RZ, 0x40080000 ;  /* 0x40080000ff0d7424 */ /* 0x000fe200078e00ff */
[----:B-----5:R-:W-:Y:S01]  /*0a60*/  @!P6 DADD R12, R14, 3 ;  /* 0x400800000e0ce429 */ /* 0x020fe20000000000 */
[----:B------:R-:W-:Y:S02]  /*0a70*/  @!P0 IMAD.MOV.U32 R6, RZ, RZ, R4 ;  /* 0x000000ffff068224 */ /* 0x000fe400078e0004 */
[----:B------:R-:W-:-:S02]  /*0a80*/  @!P0 IMAD.MOV.U32 R14, RZ, RZ, 0x60000000 ;  /* 0x60000000ff0e8424 */ /* 0x000fc400078e00ff */
[----:B------:R-:W-:Y:S01]  /*0a90*/  @!P0 IMAD.MOV.U32 R15, RZ, RZ, 0x3fc55555 ;  /* 0x3fc55555ff0f8424 */ /* 0x000fe200078e00ff */
[----:B------:R-:W-:-:S05]  /*0aa0*/  DSETP.GEU.AND P6, PT, R18, UR6, PT ;  /* 0x0000000612007e2a */ /* 0x000fca000bfce000 */
[----:B-1----:R-:W-:Y:S01]  /*0ab0*/  @!P0 DMUL R8, R6, R14 ;  /* 0x0000000e06088228 */ /* 0x002fe20000000000 */
[----:B------:R-:W0:Y:S01]  /*0ac0*/  @!P0 LDC.64 R6, c[0x0][0x240] ;  /* 0x00009000ff068b82 */ /* 0x000e220000000a00 */
[----:B------:R-:W-:Y:S01]  /*0ad0*/  FSEL R14, R18, UR8, P6 ;  /* 0x00000008120e7c08 */ /* 0x000fe2000b000000 */
[----:B------:R-:W-:Y:S01]  /*0ae0*/  IMAD.MOV.U32 R26, RZ, RZ, 0x0 ;  /* 0x00000000ff1a7424 */ /* 0x000fe200078e00ff */
[----:B------:R-:W-:Y:S01]  /*0af0*/  FSEL R15, R19, UR9, P6 ;  /* 0x00000009130f7c08 */ /* 0x000fe2000b000000 */
[----:B------:R-:W-:Y:S01]  /*0b00*/  IMAD.MOV.U32 R27, RZ, RZ, 0x40080000 ;  /* 0x40080000ff1b7424 */ /* 0x000fe200078e00ff */
[----:B------:R-:W-:Y:S01]  /*0b10*/  @!P3 DADD R26, R22, 3 ;  /* 0x40080000161ab429 */ /* 0x000fe20000000000 */
[----:B------:R-:W-:Y:S02]  /*0b20*/  IMAD.MOV.U32 R18, RZ, RZ, 0x0 ;  /* 0x00000000ff127424 */ /* 0x000fe400078e00ff */
[----:B------:R-:W-:Y:S01]  /*0b30*/  IMAD.MOV.U32 R19, RZ, RZ, 0x40080000 ;  /* 0x40080000ff137424 */ /* 0x000fe200078e00ff */
[----:B------:R-:W-:-:S02]  /*0b40*/  DSETP.GEU.AND P6, PT, R12, UR6, PT ;  /* 0x000000060c007e2a */ /* 0x000fc4000bfce000 */
[----:B------:R-:W-:Y:S01]  /*0b50*/  DSETP.GEU.AND P2, PT, R10, UR6, PT ;  /* 0x000000060a007e2a */ /* 0x000fe2000bf4e000 */
[----:B------:R-:W-:Y:S02]  /*0b60*/  IMAD.MOV.U32 R22, RZ, RZ, 0x0 ;  /* 0x00000000ff167424 */ /* 0x000fe400078e00ff */
[----:B------:R-:W-:Y:S01]  /*0b70*/  IMAD.MOV.U32 R23, RZ, RZ, 0x40080000 ;  /* 0x40080000ff177424 */ /* 0x000fe200078e00ff */
[----:B------:R-:W-:Y:S02]  /*0b80*/  FSEL R12, R12, UR8, P6 ;  /* 0x000000080c0c7c08 */ /* 0x000fe4000b000000 */
[----:B------:R-:W-:Y:S01]  /*0b90*/  FSEL R13, R13, UR9, P6 ;  /* 0x000000090d0d7c08 */ /* 0x000fe2000b000000 */
[----:B------:R-:W-:Y:S01]  /*0ba0*/  DSETP.GEU.AND P6, PT, R26, UR6, PT ;  /* 0x000000061a007e2a */ /* 0x000fe2000bfce000 */
[----:B------:R-:W-:Y:S02]  /*0bb0*/  FSEL R10, R10, UR8, P2 ;  /* 0x000000080a0a7c08 */ /* 0x000fe40009000000 */
[----:B------:R-:W-:-:S06]  /*0bc0*/  FSEL R11, R11, UR9, P2 ;  /* 0x000000090b0b7c08 */ /* 0x000fcc0009000000 */
[----:B------:R-:W-:Y:S02]  /*0bd0*/  DSETP.GT.AND P2, PT, R10, UR10, PT ;  /* 0x0000000a0a007e2a */ /* 0x000fe4000bf44000 */
[----:B------:R-:W-:Y:S01]  /*0be0*/  DSETP.GT.AND P3, PT, R14, UR10, PT ;  /* 0x0000000a0e007e2a */ /* 0x000fe2000bf64000 */
[----:B------:R-:W-:Y:S04]  /*0bf0*/  BSSY B0, `(.L_x_5788) ;  /* 0x0000067000007945 */ /* 0x000fe80003800000 */
[----:B------:R-:W-:Y:S01]  /*0c00*/  BSSY B1, `(.L_x_5789) ;  /* 0x000005c000017945 */ /* 0x000fe20003800000 */
[----:B--2---:R-:W-:Y:S01]  /*0c10*/  @!P4 DADD R18, R20, 3 ;  /* 0x400800001412c429 */ /* 0x004fe20000000000 */
[----:B------:R-:W-:Y:S02]  /*0c20*/  IMAD.MOV.U32 R20, RZ, RZ, 0x0 ;  /* 0x00000000ff147424 */ /* 0x000fe400078e00ff */
[----:B------:R-:W-:Y:S01]  /*0c30*/  IMAD.MOV.U32 R21, RZ, RZ, 0x40080000 ;  /* 0x40080000ff157424 */ /* 0x000fe200078e00ff */
[----:B---3--:R-:W-:-:S04]  /*0c40*/  @!P5 DADD R20, R16, 3 ;  /* 0x400800001014d429 */ /* 0x008fc80000000000 */
[----:B------:R-:W-:Y:S01]  /*0c50*/  DSETP.GEU.AND P5, PT, R18, UR6, PT ;  /* 0x0000000612007e2a */ /* 0x000fe2000bfae000 */
[----:B------:R-:W-:Y:S02]  /*0c60*/  FSEL R16, R26, UR8, P6 ;  /* 0x000000081a107c08 */ /* 0x000fe4000b000000 */
[----:B------:R-:W-:Y:S01]  /*0c70*/  FSEL R17, R27, UR9, P6 ;  /* 0x000000091b117c08 */ /* 0x000fe2000b000000 */
[----:B------:R-:W-:Y:S02]  /*0c80*/  DSETP.GEU.AND P6, PT, R20, UR6, PT ;  /* 0x0000000614007e2a */ /* 0x000fe4000bfce000 */
[----:B------:R-:W-:Y:S01]  /*0c90*/  FSEL R18, R18, UR8, P5 ;  /* 0x0000000812127c08 */ /* 0x000fe2000a800000 */
[----:B------:R-:W-:Y:S01]  /*0ca0*/  @!P1 DADD R22, R24, 3 ;  /* 0x4008000018169429 */ /* 0x000fe20000000000 */
[----:B------:R-:W-:Y:S01]  /*0cb0*/  FSEL R19, R19, UR9, P5 ;  /* 0x0000000913137c08 */ /* 0x000fe2000a800000 */
[----:B------:R-:W-:Y:S02]  /*0cc0*/  @!P0 IMAD.IADD R25, R3, 0x1, R2 ;  /* 0x0000000103198824 */ /* 0x000fe400078e0202 */
[----:B------:R-:W-:-:S04]  /*0cd0*/  @!P0 VIADD R2, R2, 0x80 ;  /* 0x0000008002028836 */ /* 0x000fc80000000000 */
[----:B------:R-:W-:Y:S01]  /*0ce0*/  DSETP.GEU.AND P5, PT, R22, UR6, PT ;  /* 0x0000000616007e2a */ /* 0x000fe2000bfae000 */
[----:B------:R-:W-:Y:S01]  /*0cf0*/  ULDC.64 UR6, c[0x0][0x230] ;  /* 0x00008c0000067ab9 */ /* 0x000fe20000000a00 */
[----:B0-----:R-:W-:Y:S01]  /*0d00*/  @!P0 IMAD.WIDE.U32 R24, R25, 0x8, R6 ;  /* 0x0000000819188825 */ /* 0x001fe200078e0006 */
[----:B------:R-:W-:Y:S02]  /*0d10*/  FSEL R6, R10, UR6, !P2 ;  /* 0x000000060a067c08 */ /* 0x000fe4000d000000 */
[----:B------:R-:W-:Y:S02]  /*0d20*/  FSEL R7, R11, UR7, !P2 ;  /* 0x000000070b077c08 */ /* 0x000fe4000d000000 */
[----:B------:R-:W-:Y:S02]  /*0d30*/  FSEL R20, R20, UR8, P6 ;  /* 0x0000000814147c08 */ /* 0x000fe4000b000000 */
[----:B------:R-:W-:Y:S02]  /*0d40*/  FSEL R21, R21, UR9, P6 ;  /* 0x0000000915157c08 */ /* 0x000fe4000b000000 */
[----:B------:R-:W-:-:S02]  /*0d50*/  FSEL R22, R22, UR8, P5 ;  /* 0x0000000816167c08 */ /* 0x000fc4000a800000 */
[----:B------:R-:W-:Y:S02]  /*0d60*/  FSEL R23, R23, UR9, P5 ;  /* 0x0000000917177c08 */ /* 0x000fe4000a800000 */
[----:B------:R-:W-:Y:S01]  /*0d70*/  ISETP.GE.AND P2, PT, R2, R5, PT ;  /* 0x000000050200720c */ /* 0x000fe20003f46270 */
[----:B------:R-:W-:Y:S01]  /*0d80*/  DSETP.GT.AND P1, PT, R16, UR10, PT ;  /* 0x0000000a10007e2a */ /* 0x000fe2000bf24000 */
[----:B------:R0:W-:Y:S01]  /*0d90*/  @!P0 STG.E.64 desc[UR4][R24.64], R8 ;  /* 0x0000000818008986 */ /* 0x0001e2000c101b04 */
[----:B------:R-:W-:Y:S02]  /*0da0*/  DSETP.GT.AND P6, PT, R18, UR10, PT ;  /* 0x0000000a12007e2a */ /* 0x000fe4000bfc4000 */
[----:B------:R-:W-:Y:S02]  /*0db0*/  DSETP.GT.AND P4, PT, R12, UR10, PT ;  /* 0x0000000a0c007e2a */ /* 0x000fe4000bf84000 */
[----:B------:R-:W-:Y:S02]  /*0dc0*/  DSETP.GT.AND P5, PT, R20, UR10, PT ;  /* 0x0000000a14007e2a */ /* 0x000fe4000bfa4000 */
[----:B------:R-:W-:Y:S01]  /*0dd0*/  DSETP.GT.AND P0, PT, R22, UR10, PT ;  /* 0x0000000a16007e2a */ /* 0x000fe2000bf04000 */
[----:B------:R-:W-:-:S02]  /*0de0*/  FSEL R10, R14, UR6, !P3 ;  /* 0x000000060e0a7c08 */ /* 0x000fc4000d800000 */
[----:B------:R-:W-:Y:S02]  /*0df0*/  FSEL R11, R15, UR7, !P3 ;  /* 0x000000070f0b7c08 */ /* 0x000fe4000d800000 */
[----:B------:R-:W-:Y:S02]  /*0e00*/  FSEL R14, R18, UR6, !P6 ;  /* 0x00000006120e7c08 */ /* 0x000fe4000f000000 */
[----:B0-----:R-:W-:Y:S02]  /*0e10*/  FSEL R8, R16, UR6, !P1 ;  /* 0x0000000610087c08 */ /* 0x001fe4000c800000 */
[----:B------:R-:W-:Y:S02]  /*0e20*/  FSEL R9, R17, UR7, !P1 ;  /* 0x0000000711097c08 */ /* 0x000fe4000c800000 */
[----:B------:R-:W-:Y:S02]  /*0e30*/  FSEL R15, R19, UR7, !P6 ;  /* 0x00000007130f7c08 */ /* 0x000fe4000f000000 */
[----:B------:R-:W-:-:S02]  /*0e40*/  FSEL R12, R12, UR6, !P4 ;  /* 0x000000060c0c7c08 */ /* 0x000fc4000e000000 */
[----:B------:R-:W-:Y:S02]  /*0e50*/  FSEL R13, R13, UR7, !P4 ;  /* 0x000000070d0d7c08 */ /* 0x000fe4000e000000 */
[----:B------:R-:W-:Y:S02]  /*0e60*/  FSEL R16, R20, UR6, !P5 ;  /* 0x0000000614107c08 */ /* 0x000fe4000e800000 */
[----:B------:R-:W-:Y:S02]  /*0e70*/  FSEL R17, R21, UR7, !P5 ;  /* 0x0000000715117c08 */ /* 0x000fe4000e800000 */
[----:B------:R-:W-:Y:S02]  /*0e80*/  FSEL R18, R22, UR6, !P0 ;  /* 0x0000000616127c08 */ /* 0x000fe4000c000000 */
[----:B------:R-:W-:Y:S01]  /*0e90*/  FSEL R19, R23, UR7, !P0 ;  /* 0x0000000717137c08 */ /* 0x000fe2000c000000 */
[----:B------:R-:W-:Y:S06]  /*0ea0*/  @P2 BRA `(.L_x_5790) ;  /* 0x0000000000482947 */ /* 0x000fec0003800000 */
[----:B------:R-:W0:Y:S01]  /*0eb0*/  LDC.64 R20, c[0x0][0x240] ;  /* 0x00009000ff147b82 */ /* 0x000e220000000a00 */
[----:B------:R-:W-:Y:S01]  /*0ec0*/  IMAD.IADD R23, R3, 0x1, R2 ;  /* 0x0000000103177824 */ /* 0x000fe200078e0202 */
[----:B------:R-:W-:Y:S01]  /*0ed0*/  UMOV UR6, 0x60000000 ;  /* 0x6000000000067882 */ /* 0x000fe20000000000 */
[----:B------:R-:W-:Y:S01]  /*0ee0*/  UMOV UR7, 0x3fc55555 ;  /* 0x3fc5555500077882 */ /* 0x000fe20000000000 */
[----:B------:R-:W-:Y:S01]  /*0ef0*/  VIADD R2, R2, 0x80 ;  /* 0x0000008002027836 */ /* 0x000fe20000000000 */
[----:B------:R-:W-:-:S04]  /*0f00*/  DMUL R6, R6, UR6 ;  /* 0x0000000606067c28 */ /* 0x000fc80008000000 */
[----:B------:R-:W-:Y:S01]  /*0f10*/  ISETP.GE.AND P0, PT, R2, R5, PT ;  /* 0x000000050200720c */ /* 0x000fe20003f06270 */
[----:B0-----:R-:W-:-:S05]  /*0f20*/  IMAD.WIDE.U32 R20, R23, 0x8, R20 ;  /* 0x0000000817147825 */ /* 0x001fca00078e0014 */
[----:B------:R0:W-:Y:S07]  /*0f30*/  STG.E.64 desc[UR4][R20.64], R6 ;  /* 0x0000000614007986 */ /* 0x0001ee000c101b04 */
[----:B------:R-:W-:Y:S05]  /*0f40*/  @P0 BRA `(.L_x_5791) ;  /* 0x0000000000480947 */ /* 0x000fea0003800000 */
[----:B0-----:R-:W0:Y:S01]  /*0f50*/  LDC.64 R6, c[0x0][0x240] ;  /* 0x00009000ff067b82 */ /* 0x001e220000000a00 */
[----:B------:R-:W-:Y:S01]  /*0f60*/  IMAD.IADD R21, R3, 0x1, R2 ;  /* 0x0000000103157824 */ /* 0x000fe200078e0202 */
[----:B------:R-:W-:Y:S01]  /*0f70*/  UMOV UR6, 0x60000000 ;  /* 0x6000000000067882 */ /* 0x000fe20000000000 */
[----:B------:R-:W-:Y:S01]  /*0f80*/  UMOV UR7, 0x3fc55555 ;  /* 0x3fc5555500077882 */ /* 0x000fe20000000000 */
[----:B------:R-:W-:Y:S01]  /*0f90*/  VIADD R2, R2, 0x80 ;  /* 0x0000008002027836 */ /* 0x000fe20000000000 */
[----:B------:R-:W-:Y:S01]  /*0fa0*/  DMUL R10, R10, UR6 ;  /* 0x000000060a0a7c28 */ /* 0x000fe20008000000 */
[----:B0-----:R-:W-:-:S06]  /*0fb0*/  IMAD.WIDE.U32 R6, R21, 0x8, R6 ;  /* 0x0000000815067825 */ /* 0x001fcc00078e0006 */
[----:B------:R0:W-:Y:S04]  /*0fc0*/  STG.E.64 desc[UR4][R6.64], R10 ;  /* 0x0000000a06007986 */ /* 0x0001e8000c101b04 */
.L_x_5790:
[----:B------:R-:W-:-:S13]  /*0fd0*/  ISETP.GE.AND P0, PT, R2, R5, PT ;  /* 0x000000050200720c */ /* 0x000fda0003f06270 */
        /* <DEDUP_REMOVED lines=9> */
.L_x_5791:
[----:B------:R-:W-:-:S13]  /*1070*/  ISETP.GE.AND P0, PT, R2, R5, PT ;  /* 0x000000050200720c */ /* 0x000fda0003f06270 */
[----:B------:R-:W-:Y:S05]  /*1080*/  @P0 BRA `(.L_x_5793) ;  /* 0x00000000004c0947 */ /* 0x000fea0003800000 */
[----:B01----:R-:W0:Y:S01]  /*1090*/  LDC.64 R6, c[0x0][0x240] ;  /* 0x00009000ff067b82 */ /* 0x003e220000000a00 */
[----:B------:R-:W-:Y:S01]  /*10a0*/  IMAD.IADD R11, R3, 0x1, R2 ;  /* 0x00000001030b7824 */ /* 0x000fe200078e0202 */
[----:B------:R-:W-:Y:S01]  /*10b0*/  UMOV UR6, 0x60000000 ;  /* 0x6000000000067882 */ /* 0x000fe20000000000 */
[----:B------:R-:W-:Y:S01]  /*10c0*/  UMOV UR7, 0x3fc55555 ;  /* 0x3fc5555500077882 */ /* 0x000fe20000000000 */
[----:B------:R-:W-:Y:S01]  /*10d0*/  VIADD R2, R2, 0x80 ;  /* 0x0000008002027836 */ /* 0x000fe20000000000 */
[----:B------:R-:W-:Y:S01]  /*10e0*/  DMUL R8, R8, UR6 ;  /* 0x0000000608087c28 */ /* 0x000fe20008000000 */
[----:B0-----:R-:W-:-:S06]  /*10f0*/  IMAD.WIDE.U32 R6, R11, 0x8, R6 ;  /* 0x000000080b067825 */ /* 0x001fcc00078e0006 */
[----:B------:R1:W-:Y:S04]  /*1100*/  STG.E.64 desc[UR4][R6.64], R8 ;  /* 0x0000000806007986 */ /* 0x0003e8000c101b04 */
.L_x_5792:
[----:B------:R-:W-:-:S13]  /*1110*/  ISETP.GE.AND P0, PT, R2, R5, PT ;  /* 0x000000050200720c */ /* 0x000fda0003f06270 */
[----:B------:R-:W-:Y:S05]  /*1120*/  @P0 BREAK B1 ;  /* 0x0000000000010942 */ /* 0x000fea0003800000 */
        /* <DEDUP_REMOVED lines=9> */
.L_x_5793:
[----:B------:R-:W-:Y:S05]  /*11c0*/  BSYNC B1 ;  /* 0x0000000000017941 */ /* 0x000fea0003800000 */
.L_x_5789:
[----:B------:R-:W-:-:S13]  /*11d0*/  ISETP.GE.AND P0, PT, R2, R5, PT ;  /* 0x000000050200720c */ /* 0x000fda0003f06270 */
[----:B012---:R-:W0:Y:S01]  /*11e0*/  @!P0 LDC.64 R6, c[0x0][0x240] ;  /* 0x00009000ff068b82 */ /* 0x007e220000000a00 */
[----:B------:R-:W-:Y:S02]  /*11f0*/  @!P0 IMAD.MOV.U32 R8, RZ, RZ, 0x60000000 ;  /* 0x60000000ff088424 */ /* 0x000fe400078e00ff */
[----:B------:R-:W-:Y:S02]  /*1200*/  @!P0 IMAD.MOV.U32 R9, RZ, RZ, 0x3fc55555 ;  /* 0x3fc55555ff098424 */ /* 0x000fe400078e00ff */
[----:B------:R-:W-:Y:S02]  /*1210*/  @!P0 IMAD.IADD R11, R3, 0x1, R2 ;  /* 0x00000001030b8824 */ /* 0x000fe400078e0202 */
[----:B------:R-:W-:Y:S02]  /*1220*/  @!P0 VIADD R2, R2, 0x80 ;  /* 0x0000008002028836 */ /* 0x000fe40000000000 */
[----:B------:R-:W-:Y:S01]  /*1230*/  @!P0 DMUL R16, R16, R8 ;  /* 0x0000000810108228 */ /* 0x000fe20000000000 */
[----:B0-----:R-:W-:-:S06]  /*1240*/  @!P0 IMAD.WIDE.U32 R6, R11, 0x8, R6 ;  /* 0x000000080b068825 */ /* 0x001fcc00078e0006 */
[----:B------:R2:W-:Y:S04]  /*1250*/  @!P0 STG.E.64 desc[UR4][R6.64], R16 ;  /* 0x0000001006008986 */ /* 0x0005e8000c101b04 */
.L_x_5794:
[----:B------:R-:W-:Y:S05]  /*1260*/  BSYNC B0 ;  /* 0x0000000000007941 */ /* 0x000fea0003800000 */
.L_x_5788:
[----:B------:R-:W-:Y:S05]  /*1270*/  WARPSYNC.ALL ;  /* 0x0000000000007948 */ /* 0x000fea0003800000 */
[----:B------:R-:W-:-:S13]  /*1280*/  ISETP.GE.AND P0, PT, R2, R5, PT ;  /* 0x000000050200720c */ /* 0x000fda0003f06270 */
[----:B------:R-:W-:Y:S05]  /*1290*/  @P0 EXIT ;  /* 0x000000000000094d */ /* 0x000fea0003800000 */
[----:B------:R-:W3:Y:S01]  /*12a0*/  LDC.64 R4, c[0x0][0x240] ;  /* 0x00009000ff047b82 */ /* 0x000ee20000000a00 */
[----:B------:R-:W-:Y:S01]  /*12b0*/  IMAD.IADD R3, R3, 0x1, R2 ;  /* 0x0000000103037824 */ /* 0x000fe200078e0202 */
[----:B------:R-:W-:Y:S01]  /*12c0*/  UMOV UR6, 0x60000000 ;  /* 0x6000000000067882 */ /* 0x000fe20000000000 */
[----:B------:R-:W-:Y:S02]  /*12d0*/  UMOV UR7, 0x3fc55555 ;  /* 0x3fc5555500077882 */ /* 0x000fe40000000000 */
[----:B------:R-:W-:Y:S01]  /*12e0*/  DMUL R18, R18, UR6 ;  /* 0x0000000612127c28 */ /* 0x000fe20008000000 */
[----:B---3--:R-:W-:-:S06]  /*12f0*/  IMAD.WIDE.U32 R2, R3, 0x8, R4 ;  /* 0x0000000803027825 */ /* 0x008fcc00078e0004 */
[----:B------:R-:W-:Y:S01]  /*1300*/  STG.E.64 desc[UR4][R2.64], R18 ;  /* 0x0000001202007986 */ /* 0x000fe2000c101b04 */
[----:B------:R-:W-:Y:S05]  /*1310*/  EXIT ;  /* 0x000000000000794d */ /* 0x000fea0003800000 */
.L_x_5795:
        /* <DEDUP_REMOVED lines=14> */
.L_x_5867:


//--------------------- .text._ZN2at6native29vectorized_elementwise_kernelILi4EZZZNS0_68_GLOBAL__N__08176361_30_ActivationHardsigmoidKernel_cu_f5210f67_354618hardsigmoid_kernelERNS_18TensorIteratorBaseEENKUlvE_clEvENKUlvE_clEvEUldE_St5arrayIPcLm2EEEEviT0_T1_ --------------------------
	.section	.text._ZN2at6native29vectorized_elementwise_kernelILi4EZZZNS0_68_GLOBAL__N__08176361_30_ActivationHardsigmoidKernel_cu_f5210f67_354618hardsigmoid_kernelERNS_18TensorIteratorBaseEENKUlvE_clEvENKUlvE_clEvEUldE_St5arrayIPcLm2EEEEviT0_T1_,"ax",@progbits
	.align	128
        .global         _ZN2at6native29vectorized_elementwise_kernelILi4EZZZNS0_68_GLOBAL__N__08176361_30_ActivationHardsigmoidKernel_cu_f5210f67_354618hardsigmoid_kernelERNS_18TensorIteratorBaseEENKUlvE_clEvENKUlvE_clEvEUldE_St5arrayIPcLm2EEEEviT0_T1_
        .type           _ZN2at6native29vectorized_elementwise_kernelILi4EZZZNS0_68_GLOBAL__N__08176361_30_ActivationHardsigmoidKernel_cu_f5210f67_354618hardsigmoid_kernelERNS_18TensorIteratorBaseEENKUlvE_clEvENKUlvE_clEvEUldE_St5arrayIPcLm2EEEEviT0_T1_,@function
        .size           _ZN2at6native29vectorized_elementwise_kernelILi4EZZZNS0_68_GLOBAL__N__08176361_30_ActivationHardsigmoidKernel_cu_f5210f67_354618hardsigmoid_kernelERNS_18TensorIteratorBaseEENKUlvE_clEvENKUlvE_clEvEUldE_St5arrayIPcLm2EEEEviT0_T1_,(.L_x_5868 - _ZN2at6native29vectorized_elementwise_kernelILi4EZZZNS0_68_GLOBAL__N__08176361_30_ActivationHardsigmoidKernel_cu_f5210f67_354618hardsigmoid_kernelERNS_18TensorIteratorBaseEENKUlvE_clEvENKUlvE_clEvEUldE_St5arrayIPcLm2EEEEviT0_T1_)
        .other          _ZN2at6native29vectorized_elementwise_kernelILi4EZZZNS0_68_GLOBAL__N__08176361_30_ActivationHardsigmoidKernel_cu_f5210f67_354618hardsigmoid_kernelERNS_18TensorIteratorBaseEENKUlvE_clEvENKUlvE_clEvEUldE_St5arrayIPcLm2EEEEviT0_T1_,@"STO_CUDA_ENTRY STV_DEFAULT"
_ZN2at6native29vectorized_elementwise_kernelILi4EZZZNS0_68_GLOBAL__N__08176361_30_ActivationHardsigmoidKernel_cu_f5210f67_354618hardsigmoid_kernelERNS_18TensorIteratorBaseEENKUlvE_clEvENKUlvE_clEvEUldE_St5arrayIPcLm2EEEEviT0_T1_:
.text._ZN2at6native29vectorized_elementwise_kernelILi4EZZZNS0_68_GLOBAL__N__08176361_30_ActivationHardsigmoidKernel_cu_f5210f67_354618hardsigmoid_kernelERNS_18TensorIteratorBaseEENKUlvE_clEvENKUlvE_clEvEUldE_St5arrayIPcLm2EEEEviT0_T1_:
        /* <DEDUP_REMOVED lines=94> */
.L_x_5796:
        /* <DEDUP_REMOVED lines=159> */
.L_x_5799:
        /* <DEDUP_REMOVED lines=10> */
.L_x_5800:
        /* <DEDUP_REMOVED lines=10> */
.L_x_5801:
        /* <DEDUP_REMOVED lines=11> */
.L_x_5802:
[----:B------:R-:W-:Y:S05]  /*11c0*/  BSYNC B1 ;  /* 0x0000000000017941 */ /* 0x000fea0003800000 */
.L_x_5798:
        /* <DEDUP_REMOVED lines=9> */
.L_x_5803:
[----:B------:R-:W-:Y:S05]  /*1260*/  BSYNC B0 ;  /* 0x0000000000007941 */ /* 0x000fea0003800000 */
.L_x_5797:
        /* <DEDUP_REMOVED lines=11> */
.L_x_5804:
        /* <DEDUP_REMOVED lines=14> */
.L_x_5868:


//--------------------- .text._ZN2at6native29vectorized_elementwise_kernelILi8EZZZNS0_68_GLOBAL__N__08176361_30_ActivationHardsigmoidKernel_cu_f5210f67_354618hardsigmoid_kernelERNS_18TensorIteratorBaseEENKUlvE_clEvENKUlvE_clEvEUldE_St5arrayIPcLm2EEEEviT0_T1_ --------------------------
	.section	.text._ZN2at6native29vectorized_elementwise_kernelILi8EZZZNS0_68_GLOBAL__N__08176361_30_ActivationHardsigmoidKernel_cu_f5210f67_354618hardsigmoid_kernelERNS_18TensorIteratorBaseEENKUlvE_clEvENKUlvE_clEvEUldE_St5arrayIPcLm2EEEEviT0_T1_,"ax",@progbits
	.align	128
        .global         _ZN2at6native29vectorized_elementwise_kernelILi8EZZZNS0_68_GLOBAL__N__08176361_30_ActivationHardsigmoidKernel_cu_f5210f67_354618hardsigmoid_kernelERNS_18TensorIteratorBaseEENKUlvE_clEvENKUlvE_clEvEUldE_St5arrayIPcLm2EEEEviT0_T1_
        .type           _ZN2at6native29vectorized_elementwise_kernelILi8EZZZNS0_68_GLOBAL__N__08176361_30_ActivationHardsigmoidKernel_cu_f5210f67_354618hardsigmoid_kernelERNS_18TensorIteratorBaseEENKUlvE_clEvENKUlvE_clEvEUldE_St5arrayIPcLm2EEEEviT0_T1_,@function
        .size           _ZN2at6native29vectorized_elementwise_kernelILi8EZZZNS0_68_GLOBAL__N__08176361_30_ActivationHardsigmoidKernel_cu_f5210f67_354618hardsigmoid_kernelERNS_18TensorIteratorBaseEENKUlvE_clEvENKUlvE_clEvEUldE_St5arrayIPcLm2EEEEviT0_T1_,(.L_x_5869 - _ZN2at6native29vectorized_elementwise_kernelILi8EZZZNS0_68_GLOBAL__N__08176361_30_ActivationHardsigmoidKernel_cu_f5210f67_354618hardsigmoid_kernelERNS_18TensorIteratorBaseEENKUlvE_clEvENKUlvE_clEvEUldE_St5arrayIPcLm2EEEEviT0_T1_)
        .other          _ZN2at6native29vectorized_elementwise_kernelILi8EZZZNS0_68_GLOBAL__N__08176361_30_ActivationHardsigmoidKernel_cu_f5210f67_354618hardsigmoid_kernelERNS_18TensorIteratorBaseEENKUlvE_clEvENKUlvE_clEvEUldE_St5arrayIPcLm2EEEEviT0_T1_,@"STO_CUDA_ENTRY STV_DEFAULT"
_ZN2at6native29vectorized_elementwise_kernelILi8EZZZNS0_68_GLOBAL__N__08176361_30_ActivationHardsigmoidKernel_cu_f5210f67_354618hardsigmoid_kernelERNS_18TensorIteratorBaseEENKUlvE_clEvENKUlvE_clEvEUldE_St5arrayIPcLm2EEEEviT0_T1_:
.text._ZN2at6native29vectorized_elementwise_kernelILi8EZZZNS0_68_GLOBAL__N__08176361_30_ActivationHardsigmoidKernel_cu_f5210f67_354618hardsigmoid_kernelERNS_18TensorIteratorBaseEENKUlvE_clEvENKUlvE_clEvEUldE_St5arrayIPcLm2EEEEviT0_T1_:
        /* <DEDUP_REMOVED lines=94> */
.L_x_5805:
        /* <DEDUP_REMOVED lines=159> */
.L_x_5808:
        /* <DEDUP_REMOVED lines=10> */
.L_x_5809:
        /* <DEDUP_REMOVED lines=10> */
.L_x_5810:
        /* <DEDUP_REMOVED lines=11> */
.L_x_5811:
[----:B------:R-:W-:Y:S05]  /*11c0*/  BSYNC B1 ;  /* 0x0000000000017941 */ /* 0x000fea0003800000 */
.L_x_5807:
        /* <DEDUP_REMOVED lines=9> */
.L_x_5812:
[----:B------:R-:W-:Y:S05]  /*1260*/  BSYNC B0 ;  /* 0x0000000000007941 */ /* 0x000fea0003800000 */
.L_x_5806:
        /* <DEDUP_REMOVED lines=11> */
.L_x_5813:
        /* <DEDUP_REMOVED lines=14> */
.L_x_5869:


//--------------------- .nv.global.init           --------------------------
	.section	.nv.global.init,"aw",@progbits
.nv.global.init:
	.type		$str$6,@object
	.size		$str$6,(__unnamed_1 - $str$6)
$str$6:
        /*0000*/ 	.byte	0x66, 0x61, 0x6c, 0x73, 0x65, 0x00
	.type		__unnamed_1,@object
	.size		__unnamed_1,(__unnamed_5 - __unnamed_1)
__unnamed_1:
        /*0006*/ 	.byte	0x66, 0x65, 0x74, 0x63, 0x68, 0x5f, 0x61, 0x6e, 0x64, 0x5f, 0x63, 0x61, 0x73, 0x74, 0x00
	.type		__unnamed_5,@object
	.size		__unnamed_5,(__unnamed_3 - __unnamed_5)
__unnamed_5:
        /*0015*/ 	.byte	0x66, 0x65, 0x74, 0x63, 0x68, 0x5f, 0x61, 0x6e, 0x64, 0x5f, 0x63, 0x61, 0x73, 0x74, 0x00
	.type		__unnamed_3,@object
	.size		__unnamed_3,(__unnamed_7 - __unnamed_3)
__unnamed_3:
        /*0024*/ 	.byte	0x66, 0x65, 0x74, 0x63, 0x68, 0x5f, 0x61, 0x6e, 0x64, 0x5f, 0x63, 0x61, 0x73, 0x74, 0x00
	.type		__unnamed_7,@object
	.size		__unnamed_7,(__unnamed_2 - __unnamed_7)
__unnamed_7:
        /*0033*/ 	.byte	0x66, 0x65, 0x74, 0x63, 0x68, 0x5f, 0x61, 0x6e, 0x64, 0x5f, 0x63, 0x61, 0x73, 0x74, 0x00
	.type		__unnamed_2,@object
	.size		__unnamed_2,(__unnamed_6 - __unnamed_2)
__unnamed_2:
        /*0042*/ 	.byte	0x63, 0x61, 0x73, 0x74, 0x5f, 0x61, 0x6e, 0x64, 0x5f, 0x73, 0x74, 0x6f, 0x72, 0x65, 0x00
	.type		__unnamed_6,@object
	.size		__unnamed_6,(__unnamed_4 - __unnamed_6)
__unnamed_6:
        /*0051*/ 	.byte	0x63, 0x61, 0x73, 0x74, 0x5f, 0x61, 0x6e, 0x64, 0x5f, 0x73, 0x74, 0x6f, 0x72, 0x65, 0x00
	.type		__unnamed_4,@object
	.size		__unnamed_4,(__unnamed_8 - __unnamed_4)
__unnamed_4:
        /*0060*/ 	.byte	0x63, 0x61, 0x73, 0x74, 0x5f, 0x61, 0x6e, 0x64, 0x5f, 0x73, 0x74, 0x6f, 0x72, 0x65, 0x00
	.type		__unnamed_8,@object
	.size		__unnamed_8,($str$7 - __unnamed_8)
__unnamed_8:
        /*006f*/ 	.byte	0x63, 0x61, 0x73, 0x74, 0x5f, 0x61, 0x6e, 0x64, 0x5f, 0x73, 0x74, 0x6f, 0x72, 0x65, 0x00
	.type		$str$7,@object
	.size		$str$7,(.L_37 - $str$7)
$str$7:
        /*007e*/ 	.byte	0x2f, 0x72, 0x6f, 0x6f, 0x74, 0x2f, 0x2e, 0x70, 0x79, 0x65, 0x6e, 0x76, 0x2f, 0x76, 0x65, 0x72
        /*008e*/ 	.byte	0x73, 0x69, 0x6f, 0x6e, 0x73, 0x2f, 0x33, 0x2e, 0x31, 0x33, 0x2e, 0x31, 0x32, 0x2f, 0x6c, 0x69
        /*009e*/ 	.byte	0x62, 0x2f, 0x70, 0x79, 0x74, 0x68, 0x6f, 0x6e, 0x33, 0x2e, 0x31, 0x33, 0x2f, 0x73, 0x69, 0x74
        /*00ae*/ 	.byte	0x65, 0x2d, 0x70, 0x61, 0x63, 0x6b, 0x61, 0x67, 0x65, 0x73, 0x2f, 0x74, 0x6f, 0x72, 0x63, 0x68
        /*00be*/ 	.byte	0x2f, 0x69, 0x6e, 0x63, 0x6c, 0x75, 0x64, 0x65, 0x2f, 0x63, 0x31, 0x30, 0x2f, 0x63, 0x6f, 0x72
        /*00ce*/ 	.byte	0x65, 0x2f, 0x44, 0x79, 0x6e, 0x61, 0x6d, 0x69, 0x63, 0x43, 0x61, 0x73, 0x74, 0x2e, 0x68, 0x00
.L_37:


//--------------------- .nv.shared.reserved.0     --------------------------
	.section	.nv.shared.reserved.0,"aw",@nobits
	.weak		__nv_reservedSMEM_offset_0_alias
	.size		__nv_reservedSMEM_offset_0_alias, 0, 0
	.other		__nv_reservedSMEM_offset_0_alias,@"STO_CUDA_RESERVED_SHARED STV_DEFAULT"
__nv_reservedSMEM_offset_0_alias:
	.zero		0


//--------------------- .nv.global                --------------------------
	.section	.nv.global,"aw",@nobits
.nv.global:
	.type		_ZN66_INTERNAL_08176361_30_ActivationHardsigmoidKernel_cu_f5210f67_35464cuda3std3__48in_placeE,@object
	.size		_ZN66_INTERNAL_08176361_30_ActivationHardsigmoidKernel_cu_f5210f67_35464cuda3std3__48in_placeE,(_ZN66_INTERNAL_08176361_30_ActivationHardsigmoidKernel_cu_f5210f67_35464cuda3std6ranges3__45__cpo8distanceE - _ZN66_INTERNAL_08176361_30_ActivationHardsigmoidKernel_cu_f5210f67_35464cuda3std3__48in_placeE)
_ZN66_INTERNAL_08176361_30_ActivationHardsigmoidKernel_cu_f5210f67_35464cuda3std3__48in_placeE:
	.zero		1
	.type		_ZN66_INTERNAL_08176361_30_ActivationHardsigmoidKernel_cu_f5210f67_35464cuda3std6ranges3__45__cpo8distanceE,@object
	.size		_ZN66_INTERNAL_08176361_30_ActivationHardsigmoidKernel_cu_f5210f67_35464cuda3std6ranges3__45__cpo8distanceE,(_ZN66_INTERNAL_08176361_30_ActivationHardsigmoidKernel_cu_f5210f67_35464cuda3std3__45__cpo3endE - _ZN66_INTERNAL_08176361_30_ActivationHardsigmoidKernel_cu_f5210f67_35464cuda3std6ranges3__45__cpo8distanceE)
_ZN66_INTERNAL_08176361_30_ActivationHardsigmoidKernel_cu_f5210f67_35464cuda3std6ranges3__45__cpo8distanceE:
	.zero		1
	.type		_ZN66_INTERNAL_08176361_30_ActivationHardsigmoidKernel_cu_f5210f67_35464cuda3std3__45__cpo3endE,@object
	.size		_ZN66_INTERNAL_08176361_30_ActivationHardsigmoidKernel_cu_f5210f67_35464cuda3std3__45__cpo3endE,(_ZN66_INTERNAL_08176361_30_ActivationHardsigmoidKernel_cu_f5210f67_35464cuda3std6ranges3__45__cpo7advanceE - _ZN66_INTERNAL_08176361_30_ActivationHardsigmoidKernel_cu_f5210f67_35464cuda3std3__45__cpo3endE)
_ZN66_INTERNAL_08176361_30_ActivationHardsigmoidKernel_cu_f5210f67_35464cuda3std3__45__cpo3endE:
	.zero		1
	.type		_ZN66_INTERNAL_08176361_30_ActivationHardsigmoidKernel_cu_f5210f67_35464cuda3std6ranges3__45__cpo7advanceE,@object
	.size		_ZN66_INTERNAL_08176361_30_ActivationHardsigmoidKernel_cu_f5210f67_35464cuda3std6ranges3__45__cpo7advanceE,(_ZN66_INTERNAL_08176361_30_ActivationHardsigmoidKernel_cu_f5210f67_35464cuda3std3__45__cpo4rendE - _ZN66_INTERNAL_08176361_30_ActivationHardsigmoidKernel_cu_f5210f67_35464cuda3std6ranges3__45__cpo7advanceE)
_ZN66_INTERNAL_08176361_30_ActivationHardsigmoidKernel_cu_f5210f67_35464cuda3std6ranges3__45__cpo7advanceE:
	.zero		1
	.type		_ZN66_INTERNAL_08176361_30_ActivationHardsigmoidKernel_cu_f5210f67_35464cuda3std3__45__cpo4rendE,@object
	.size		_ZN66_INTERNAL_08176361_30_ActivationHardsigmoidKernel_cu_f5210f67_35464cuda3std3__45__cpo4rendE,(_ZN66_INTERNAL_08176361_30_ActivationHardsigmoidKernel_cu_f5210f67_35464cuda3std6ranges3__45__cpo4dataE - _ZN66_INTERNAL_08176361_30_ActivationHardsigmoidKernel_cu_f5210f67_35464cuda3std3__45__cpo4rendE)
_ZN66_INTERNAL_08176361_30_ActivationHardsigmoidKernel_cu_f5210f67_35464cuda3std3__45__cpo4rendE:
	.zero		1
	.type		_ZN66_INTERNAL_08176361_30_ActivationHardsigmoidKernel_cu_f5210f67_35464cuda3std6ranges3__45__cpo4dataE,@object
	.size		_ZN66_INTERNAL_08176361_30_ActivationHardsigmoidKernel_cu_f5210f67_35464cuda3std6ranges3__45__cpo4dataE,(_ZN66_INTERNAL_08176361_30_ActivationHardsigmoidKernel_cu_f5210f67_35464cuda3std6ranges3__45__cpo5beginE - _ZN66_INTERNAL_08176361_30_ActivationHardsigmoidKernel_cu_f5210f67_35464cuda3std6ranges3__45__cpo4dataE)
_ZN66_INTERNAL_08176361_30_ActivationHardsigmoidKernel_cu_f5210f67_35464cuda3std6ranges3__45__cpo4dataE:
	.zero		1
	.type		_ZN66_INTERNAL_08176361_30_ActivationHardsigmoidKernel_cu_f5210f67_35464cuda3std6ranges3__45__cpo5beginE,@object
	.size		_ZN66_INTERNAL_08176361_30_ActivationHardsigmoidKernel_cu_f5210f67_35464cuda3std6ranges3__45__cpo5beginE,(_ZN66_INTERNAL_08176361_30_ActivationHardsigmoidKernel_cu_f5210f67_35464cuda3std3__45__cpo5crendE - _ZN66_INTERNAL_08176361_30_ActivationHardsigmoidKernel_cu_f5210f67_35464cuda3std6ranges3__45__cpo5beginE)
_ZN66_INTERNAL_08176361_30_ActivationHardsigmoidKernel_cu_f5210f67_35464cuda3std6ranges3__45__cpo5beginE:
	.zero		1
	.type		_ZN66_INTERNAL_08176361_30_ActivationHardsigmoidKernel_cu_f5210f67_35464cuda3std3__45__cpo5crendE,@object
	.size		_ZN66_INTERNAL_08176361_30_ActivationHardsigmoidKernel_cu_f5210f67_35464cuda3std3__45__cpo5crendE,(_ZN66_INTERNAL_08176361_30_ActivationHardsigmoidKernel_cu_f5210f67_35464cuda3std6ranges3__45__cpo4sizeE - _ZN66_INTERNAL_08176361_30_ActivationHardsigmoidKernel_cu_f5210f67_35464cuda3std3__45__cpo5crendE)
_ZN66_INTERNAL_08176361_30_ActivationHardsigmoidKernel_cu_f5210f67_35464cuda3std3__45__cpo5crendE:
	.zero		1
	.type		_ZN66_INTERNAL_08176361_30_ActivationHardsigmoidKernel_cu_f5210f67_35464cuda3std6ranges3__45__cpo4sizeE,@object
	.size		_ZN66_INTERNAL_08176361_30_ActivationHardsigmoidKernel_cu_f5210f67_35464cuda3std6ranges3__45__cpo4sizeE,(_ZN66_INTERNAL_08176361_30_ActivationHardsigmoidKernel_cu_f5210f67_35464cuda3std3__468_GLOBAL__N__08176361_30_ActivationHardsigmoidKernel_cu_f5210f67_35466ignoreE - _ZN66_INTERNAL_08176361_30_ActivationHardsigmoidKernel_cu_f5210f67_35464cuda3std6ranges3__45__cpo4sizeE)
_ZN66_INTERNAL_08176361_30_ActivationHardsigmoidKernel_cu_f5210f67_35464cuda3std6ranges3__45__cpo4sizeE:
	.zero		1
	.type		_ZN66_INTERNAL_08176361_30_ActivationHardsigmoidKernel_cu_f5210f67_35464cuda3std3__468_GLOBAL__N__08176361_30_ActivationHardsigmoidKernel_cu_f5210f67_35466ignoreE,@object
	.size		_ZN66_INTERNAL_08176361_30_ActivationHardsigmoidKernel_cu_f5210f67_35464cuda3std3__468_GLOBAL__N__08176361_30_ActivationHardsigmoidKernel_cu_f5210f67_35466ignoreE,(_ZN66_INTERNAL_08176361_30_ActivationHardsigmoidKernel_cu_f5210f67_35464cuda3std6ranges3__45__cpo6cbeginE - _ZN66_INTERNAL_08176361_30_ActivationHardsigmoidKernel_cu_f5210f67_35464cuda3std3__468_GLOBAL__N__08176361_30_ActivationHardsigmoidKernel_cu_f5210f67_35466ignoreE)
_ZN66_INTERNAL_08176361_30_ActivationHardsigmoidKernel_cu_f5210f67_35464cuda3std3__468_GLOBAL__N__08176361_30_ActivationHardsigmoidKernel_cu_f5210f67_35466ignoreE:
	.zero		1
	.type		_ZN66_INTERNAL_08176361_30_ActivationHardsigmoidKernel_cu_f5210f67_35464cuda3std6ranges3__45__cpo6cbeginE,@object
	.size		_ZN66_INTERNAL_08176361_30_ActivationHardsigmoidKernel_cu_f5210f67_35464cuda3std6ranges3__45__cpo6cbeginE,(_ZN66_INTERNAL_08176361_30_ActivationHardsigmoidKernel_cu_f5210f67_35464cuda3std3__45__cpo4cendE - _ZN66_INTERNAL_08176361_30_ActivationHardsigmoidKernel_cu_f5210f67_35464cuda3std6ranges3__45__cpo6cbeginE)
_ZN66_INTERNAL_08176361_30_ActivationHardsigmoidKernel_cu_f5210f67_35464cuda3std6ranges3__45__cpo6cbeginE:
	.zero		1
	.type		_ZN66_INTERNAL_08176361_30_ActivationHardsigmoidKernel_cu_f5210f67_35464cuda3std3__45__cpo4cendE,@object
	.size		_ZN66_INTERNAL_08176361_30_ActivationHardsigmoidKernel_cu_f5210f67_35464cuda3std3__45__cpo4cendE,(_ZN66_INTERNAL_08176361_30_ActivationHardsigmoidKernel_cu_f5210f67_35464cuda3std6ranges3__45__cpo4nextE - _ZN66_INTERNAL_08176361_30_ActivationHardsigmoidKernel_cu_f5210f67_35464cuda3std3__45__cpo4cendE)
_ZN66_INTERNAL_08176361_30_ActivationHardsigmoidKernel_cu_f5210f67_35464cuda3std3__45__cpo4cendE:
	.zero		1
	.type		_ZN66_INTERNAL_08176361_30_ActivationHardsigmoidKernel_cu_f5210f67_35464cuda3std6ranges3__45__cpo4nextE,@object
	.size		_ZN66_INTERNAL_08176361_30_ActivationHardsigmoidKernel_cu_f5210f67_35464cuda3std6ranges3__45__cpo4nextE,(_ZN66_INTERNAL_08176361_30_ActivationHardsigmoidKernel_cu_f5210f67_35464cuda3std6ranges3__45__cpo4swapE - _ZN66_INTERNAL_08176361_30_ActivationHardsigmoidKernel_cu_f5210f67_35464cuda3std6ranges3__45__cpo4nextE)
_ZN66_INTERNAL_08176361_30_ActivationHardsigmoidKernel_cu_f5210f67_35464cuda3std6ranges3__45__cpo4nextE:
	.zero		1
	.type		_ZN66_INTERNAL_08176361_30_ActivationHardsigmoidKernel_cu_f5210f67_35464cuda3std6ranges3__45__cpo4swapE,@object
	.size		_ZN66_INTERNAL_08176361_30_ActivationHardsigmoidKernel_cu_f5210f67_35464cuda3std6ranges3__45__cpo4swapE,(_ZN66_INTERNAL_08176361_30_ActivationHardsigmoidKernel_cu_f5210f67_35464cuda3std3__420unreachable_sentinelE - _ZN66_INTERNAL_08176361_30_ActivationHardsigmoidKernel_cu_f5210f67_35464cuda3std6ranges3__45__cpo4swapE)
_ZN66_INTERNAL_08176361_30_ActivationHardsigmoidKernel_cu_f5210f67_35464cuda3std6ranges3__45__cpo4swapE:
	.zero		1
	.type		_ZN66_INTERNAL_08176361_30_ActivationHardsigmoidKernel_cu_f5210f67_35464cuda3std3__420unreachable_sentinelE,@object
	.size		_ZN66_INTERNAL_08176361_30_ActivationHardsigmoidKernel_cu_f5210f67_35464cuda3std3__420unreachable_sentinelE,(_ZN66_INTERNAL_08176361_30_ActivationHardsigmoidKernel_cu_f5210f67_35466thrust23THRUST_300001_SM_900_NS6system6detail10sequential3seqE - _ZN66_INTERNAL_08176361_30_ActivationHardsigmoidKernel_cu_f5210f67_35464cuda3std3__420unreachable_sentinelE)
_ZN66_INTERNAL_08176361_30_ActivationHardsigmoidKernel_cu_f5210f67_35464cuda3std3__420unreachable_sentinelE:
	.zero		1
	.type		_ZN66_INTERNAL_08176361_30_ActivationHardsigmoidKernel_cu_f5210f67_35466thrust23THRUST_300001_SM_900_NS6system6detail10sequential3seqE,@object
	.size		_ZN66_INTERNAL_08176361_30_ActivationHardsigmoidKernel_cu_f5210f67_35466thrust23THRUST_300001_SM_900_NS6system6detail10sequential3seqE,(_ZN66_INTERNAL_08176361_30_ActivationHardsigmoidKernel_cu_f5210f67_35464cuda3std3__45__cpo6cbeginE - _ZN66_INTERNAL_08176361_30_ActivationHardsigmoidKernel_cu_f5210f67_35466thrust23THRUST_300001_SM_900_NS6system6detail10sequential3seqE)
_ZN66_INTERNAL_08176361_30_ActivationHardsigmoidKernel_cu_f5210f67_35466thrust23THRUST_300001_SM_900_NS6system6detail10sequential3seqE:
	.zero		1
	.type		_ZN66_INTERNAL_08176361_30_ActivationHardsigmoidKernel_cu_f5210f67_35464cuda3std3__45__cpo6cbeginE,@object
	.size		_ZN66_INTERNAL_08176361_30_ActivationHardsigmoidKernel_cu_f5210f67_35464cuda3std3__45__cpo6cbeginE,(_ZN66_INTERNAL_08176361_30_ActivationHardsigmoidKernel_cu_f5210f67_35464cuda3std6ranges3__45__cpo9iter_swapE - _ZN66_INTERNAL_08176361_30_ActivationHardsigmoidKernel_cu_f5210f67_35464cuda3std3__45__cpo6cbeginE)
_ZN66_INTERNAL_08176361_30_ActivationHardsigmoidKernel_cu_f5210f67_35464cuda3std3__45__cpo6cbeginE:
	.zero		1
	.type		_ZN66_INTERNAL_08176361_30_ActivationHardsigmoidKernel_cu_f5210f67_35464cuda3std6ranges3__45__cpo9iter_swapE,@object
	.size		_ZN66_INTERNAL_08176361_30_ActivationHardsigmoidKernel_cu_f5210f67_35464cuda3std6ranges3__45__cpo9iter_swapE,(_ZN66_INTERNAL_08176361_30_ActivationHardsigmoidKernel_cu_f5210f67_35464cuda3std3__45__cpo7crbeginE - _ZN66_INTERNAL_08176361_30_ActivationHardsigmoidKernel_cu_f5210f67_35464cuda3std6ranges3__45__cpo9iter_swapE)
_ZN66_INTERNAL_08176361_30_ActivationHardsigmoidKernel_cu_f5210f67_35464cuda3std6ranges3__45__cpo9iter_swapE:
	.zero		1
	.type		_ZN66_INTERNAL_08176361_30_ActivationHardsigmoidKernel_cu_f5210f67_35464cuda3std3__45__cpo7crbeginE,@object
	.size		_ZN66_INTERNAL_08176361_30_ActivationHardsigmoidKernel_cu_f5210f67_35464cuda3std3__45__cpo7crbeginE,(_ZN66_INTERNAL_08176361_30_ActivationHardsigmoidKernel_cu_f5210f67_35464cuda3std6ranges3__45__cpo5cdataE - _ZN66_INTERNAL_08176361_30_ActivationHardsigmoidKernel_cu_f5210f67_35464cuda3std3__45__cpo7crbeginE)
_ZN66_INTERNAL_08176361_30_ActivationHardsigmoidKernel_cu_f5210f67_35464cuda3std3__45__cpo7crbeginE:
	.zero		1
	.type		_ZN66_INTERNAL_08176361_30_ActivationHardsigmoidKernel_cu_f5210f67_35464cuda3std6ranges3__45__cpo5cdataE,@object
	.size		_ZN66_INTERNAL_08176361_30_ActivationHardsigmoidKernel_cu_f5210f67_35464cuda3std6ranges3__45__cpo5cdataE,(_ZN66_INTERNAL_08176361_30_ActivationHardsigmoidKernel_cu_f5210f67_35464cuda3std6ranges3__45__cpo3endE - _ZN66_INTERNAL_08176361_30_ActivationHardsigmoidKernel_cu_f5210f67_35464cuda3std6ranges3__45__cpo5cdataE)
_ZN66_INTERNAL_08176361_30_ActivationHardsigmoidKernel_cu_f5210f67_35464cuda3std6ranges3__45__cpo5cdataE:
	.zero		1
	.type		_ZN66_INTERNAL_08176361_30_ActivationHardsigmoidKernel_cu_f5210f67_35464cuda3std6ranges3__45__cpo3endE,@object
	.size		_ZN66_INTERNAL_08176361_30_ActivationHardsigmoidKernel_cu_f5210f67_35464cuda3std6ranges3__45__cpo3endE,(_ZN66_INTERNAL_08176361_30_ActivationHardsigmoidKernel_cu_f5210f67_35464cuda3std3__419piecewise_constructE - _ZN66_INTERNAL_08176361_30_ActivationHardsigmoidKernel_cu_f5210f67_35464cuda3std6ranges3__45__cpo3endE)
_ZN66_INTERNAL_08176361_30_ActivationHardsigmoidKernel_cu_f5210f67_35464cuda3std6ranges3__45__cpo3endE:
	.zero		1
	.type		_ZN66_INTERNAL_08176361_30_ActivationHardsigmoidKernel_cu_f5210f67_35464cuda3std3__419piecewise_constructE,@object
	.size		_ZN66_INTERNAL_08176361_30_ActivationHardsigmoidKernel_cu_f5210f67_35464cuda3std3__419piecewise_constructE,(_ZN66_INTERNAL_08176361_30_ActivationHardsigmoidKernel_cu_f5210f67_35464cuda3std6ranges3__45__cpo5ssizeE - _ZN66_INTERNAL_08176361_30_ActivationHardsigmoidKernel_cu_f5210f67_35464cuda3std3__419piecewise_constructE)
_ZN66_INTERNAL_08176361_30_ActivationHardsigmoidKernel_cu_f5210f67_35464cuda3std3__419piecewise_constructE:
	.zero		1
	.type		_ZN66_INTERNAL_08176361_30_ActivationHardsigmoidKernel_cu_f5210f67_35464cuda3std6ranges3__45__cpo5ssizeE,@object
	.size		_ZN66_INTERNAL_08176361_30_ActivationHardsigmoidKernel_cu_f5210f67_35464cuda3std6ranges3__45__cpo5ssizeE,(_ZN66_INTERNAL_08176361_30_ActivationHardsigmoidKernel_cu_f5210f67_35464cuda3std3__45__cpo5beginE - _ZN66_INTERNAL_08176361_30_ActivationHardsigmoidKernel_cu_f5210f67_35464cuda3std6ranges3__45__cpo5ssizeE)
_ZN66_INTERNAL_08176361_30_ActivationHardsigmoidKernel_cu_f5210f67_35464cuda3std6ranges3__45__cpo5ssizeE:
	.zero		1
	.type		_ZN66_INTERNAL_08176361_30_ActivationHardsigmoidKernel_cu_f5210f67_35464cuda3std3__45__cpo5beginE,@object
	.size		_ZN66_INTERNAL_08176361_30_ActivationHardsigmoidKernel_cu_f5210f67_35464cuda3std3__45__cpo5beginE,(_ZN66_INTERNAL_08176361_30_ActivationHardsigmoidKernel_cu_f5210f67_35464cuda3std6ranges3__45__cpo4cendE - _ZN66_INTERNAL_08176361_30_ActivationHardsigmoidKernel_cu_f5210f67_35464cuda3std3__45__cpo5beginE)
_ZN66_INTERNAL_08176361_30_ActivationHardsigmoidKernel_cu_f5210f67_35464cuda3std3__45__cpo5beginE:
	.zero		1
	.type		_ZN66_INTERNAL_08176361_30_ActivationHardsigmoidKernel_cu_f5210f67_35464cuda3std6ranges3__45__cpo4cendE,@object
	.size		_ZN66_INTERNAL_08176361_30_ActivationHardsigmoidKernel_cu_f5210f67_35464cuda3std6ranges3__45__cpo4cendE,(_ZN66_INTERNAL_08176361_30_ActivationHardsigmoidKernel_cu_f5210f67_35464cuda3std3__45__cpo6rbeginE - _ZN66_INTERNAL_08176361_30_ActivationHardsigmoidKernel_cu_f5210f67_35464cuda3std6ranges3__45__cpo4cendE)
_ZN66_INTERNAL_08176361_30_ActivationHardsigmoidKernel_cu_f5210f67_35464cuda3std6ranges3__45__cpo4cendE:
	.zero		1
	.type		_ZN66_INTERNAL_08176361_30_ActivationHardsigmoidKernel_cu_f5210f67_35464cuda3std3__45__cpo6rbeginE,@object
	.size		_ZN66_INTERNAL_08176361_30_ActivationHardsigmoidKernel_cu_f5210f67_35464cuda3std3__45__cpo6rbeginE,(_ZN66_INTERNAL_08176361_30_ActivationHardsigmoidKernel_cu_f5210f67_35464cuda3std6ranges3__45__cpo4prevE - _ZN66_INTERNAL_08176361_30_ActivationHardsigmoidKernel_cu_f5210f67_35464cuda3std3__45__cpo6rbeginE)
_ZN66_INTERNAL_08176361_30_ActivationHardsigmoidKernel_cu_f5210f67_35464cuda3std3__45__cpo6rbeginE:
	.zero		1
	.type		_ZN66_INTERNAL_08176361_30_ActivationHardsigmoidKernel_cu_f5210f67_35464cuda3std6ranges3__45__cpo4prevE,@object
	.size		_ZN66_INTERNAL_08176361_30_ActivationHardsigmoidKernel_cu_f5210f67_35464cuda3std6ranges3__45__cpo4prevE,(_ZN66_INTERNAL_08176361_30_ActivationHardsigmoidKernel_cu_f5210f67_35464cuda3std6ranges3__45__cpo9iter_moveE - _ZN66_INTERNAL_08176361_30_ActivationHardsigmoidKernel_cu_f5210f67_35464cuda3std6ranges3__45__cpo4prevE)
_ZN66_INTERNAL_08176361_30_ActivationHardsigmoidKernel_cu_f5210f67_35464cuda3std6ranges3__45__cpo4prevE:
	.zero		1
	.type		_ZN66_INTERNAL_08176361_30_ActivationHardsigmoidKernel_cu_f5210f67_35464cuda3std6ranges3__45__cpo9iter_moveE,@object
	.size		_ZN66_INTERNAL_08176361_30_ActivationHardsigmoidKernel_cu_f5210f67_35464cuda3std6ranges3__45__cpo9iter_moveE,(.L_21 - _ZN66_INTERNAL_08176361_30_ActivationHardsigmoidKernel_cu_f5210f67_35464cuda3std6ranges3__45__cpo9iter_moveE)
_ZN66_INTERNAL_08176361_30_ActivationHardsigmoidKernel_cu_f5210f67_35464cuda3std6ranges3__45__cpo9iter_moveE:
	.zero		1
.L_21:


//--------------------- .nv.constant0._ZN2at6native18elementwise_kernelILi128ELi4EZNS0_15gpu_kernel_implIZZZNS0_68_GLOBAL__N__08176361_30_ActivationHardsigmoidKernel_cu_f5210f67_354627hardsigmoid_backward_kernelERNS_18TensorIteratorBaseEENKUlvE_clEvENKUlvE2_clEvEUlN3c108BFloat16ES9_E_EEvS5_RKT_EUliE_EEviT1_ --------------------------
	.section	.nv.constant0._ZN2at6native18elementwise_kernelILi128ELi4EZNS0_15gpu_kernel_implIZZZNS0_68_GLOBAL__N__08176361_30_ActivationHardsigmoidKernel_cu_f5210f67_354627hardsigmoid_backward_kernelERNS_18TensorIteratorBaseEENKUlvE_clEvENKUlvE2_clEvEUlN3c108BFloat16ES9_E_EEvS5_RKT_EUliE_EEviT1_,"a",@progbits
	.sectionflags	@""
	.align	4
.nv.constant0._ZN2at6native18elementwise_kernelILi128ELi4EZNS0_15gpu_kernel_implIZZZNS0_68_GLOBAL__N__08176361_30_ActivationHardsigmoidKernel_cu_f5210f67_354627hardsigmoid_backward_kernelERNS_18TensorIteratorBaseEENKUlvE_clEvENKUlvE2_clEvEUlN3c108BFloat16ES9_E_EEvS5_RKT_EUliE_EEviT1_:
	.zero		1208


//--------------------- .nv.constant0._ZN2at6native27unrolled_elementwise_kernelIZZZNS0_68_GLOBAL__N__08176361_30_ActivationHardsigmoidKernel_cu_f5210f67_354627hardsigmoid_backward_kernelERNS_18TensorIteratorBaseEENKUlvE_clEvENKUlvE2_clEvEUlN3c108BFloat16ES8_E_St5arrayIPcLm3EELi4E23TrivialOffsetCalculatorILi2EjESD_ILi1EjENS0_6memory12LoadWithCastILi2EEENSG_13StoreWithCastILi1EEEEEviT_T0_T2_T3_T4_T5_ --------------------------
	.section	.nv.constant0._ZN2at6native27unrolled_elementwise_kernelIZZZNS0_68_GLOBAL__N__08176361_30_ActivationHardsigmoidKernel_cu_f5210f67_354627hardsigmoid_backward_kernelERNS_18TensorIteratorBaseEENKUlvE_clEvENKUlvE2_clEvEUlN3c108BFloat16ES8_E_St5arrayIPcLm3EELi4E23TrivialOffsetCalculatorILi2EjESD_ILi1EjENS0_6memory12LoadWithCastILi2EEENSG_13StoreWithCastILi1EEEEEviT_T0_T2_T3_T4_T5_,"a",@progbits
	.sectionflags	@""
	.align	4
.nv.constant0._ZN2at6native27unrolled_elementwise_kernelIZZZNS0_68_GLOBAL__N__08176361_30_ActivationHardsigmoidKernel_cu_f5210f67_354627hardsigmoid_backward_kernelERNS_18TensorIteratorBaseEENKUlvE_clEvENKUlvE2_clEvEUlN3c108BFloat16ES8_E_St5arrayIPcLm3EELi4E23TrivialOffsetCalculatorILi2EjESD_ILi1EjENS0_6memory12LoadWithCastILi2EEENSG_13StoreWithCastILi1EEEEEviT_T0_T2_T3_T4_T5_:
	.zero		608


//--------------------- .nv.constant0._ZN2at6native18elementwise_kernelILi128ELi4EZNS0_22gpu_kernel_impl_nocastIZZZNS0_68_GLOBAL__N__08176361_30_ActivationHardsigmoidKernel_cu_f5210f67_354627hardsigmoid_backward_kernelERNS_18TensorIteratorBaseEENKUlvE_clEvENKUlvE2_clEvEUlN3c108BFloat16ES9_E_EEvS5_RKT_EUliE_EEviT1_ --------------------------
	.section	.nv.constant0._ZN2at6native18elementwise_kernelILi128ELi4EZNS0_22gpu_kernel_impl_nocastIZZZNS0_68_GLOBAL__N__08176361_30_ActivationHardsigmoidKernel_cu_f5210f67_354627hardsigmoid_backward_kernelERNS_18TensorIteratorBaseEENKUlvE_clEvENKUlvE2_clEvEUlN3c108BFloat16ES9_E_EEvS5_RKT_EUliE_EEviT1_,"a",@progbits
	.sectionflags	@""
	.align	4
.nv.constant0._ZN2at6native18elementwise_kernelILi128ELi4EZNS0_22gpu_kernel_impl_nocastIZZZNS0_68_GLOBAL__N__08176361_30_ActivationHardsigmoidKernel_cu_f5210f67_354627hardsigmoid_backward_kernelERNS_18TensorIteratorBaseEENKUlvE_clEvENKUlvE2_clEvEUlN3c108BFloat16ES9_E_EEvS5_RKT_EUliE_EEviT1_:
	.zero		1200


//--------------------- .nv.constant0._ZN2at6native27unrolled_elementwise_kernelIZZZNS0_68_GLOBAL__N__08176361_30_ActivationHardsigmoidKernel_cu_f5210f67_354627hardsigmoid_backward_kernelERNS_18TensorIteratorBaseEENKUlvE_clEvENKUlvE2_clEvEUlN3c108BFloat16ES8_E_St5arrayIPcLm3EELi4E23TrivialOffsetCalculatorILi2EjESD_ILi1EjENS0_6memory15LoadWithoutCastENSG_16StoreWithoutCastEEEviT_T0_T2_T3_T4_T5_ --------------------------
	.section	.nv.constant0._ZN2at6native27unrolled_elementwise_kernelIZZZNS0_68_GLOBAL__N__08176361_30_ActivationHardsigmoidKernel_cu_f5210f67_354627hardsigmoid_backward_kernelERNS_18TensorIteratorBaseEENKUlvE_clEvENKUlvE2_clEvEUlN3c108BFloat16ES8_E_St5arrayIPcLm3EELi4E23TrivialOffsetCalculatorILi2EjESD_ILi1EjENS0_6memory15LoadWithoutCastENSG_16StoreWithoutCastEEEviT_T0_T2_T3_T4_T5_,"a",@progbits
	.sectionflags	@""
	.align	4
.nv.constant0._ZN2at6native27unrolled_elementwise_kernelIZZZNS0_68_GLOBAL__N__08176361_30_ActivationHardsigmoidKernel_cu_f5210f67_354627hardsigmoid_backward_kernelERNS_18TensorIteratorBaseEENKUlvE_clEvENKUlvE2_clEvEUlN3c108BFloat16ES8_E_St5arrayIPcLm3EELi4E23TrivialOffsetCalculatorILi2EjESD_ILi1EjENS0_6memory15LoadWithoutCastENSG_16StoreWithoutCastEEEviT_T0_T2_T3_T4_T5_:
	.zero		588


//--------------------- .nv.constant0._ZN2at6native29vectorized_elementwise_kernelILi2EZZZNS0_68_GLOBAL__N__08176361_30_ActivationHardsigmoidKernel_cu_f5210f67_354627hardsigmoid_backward_kernelERNS_18TensorIteratorBaseEENKUlvE_clEvENKUlvE2_clEvEUlN3c108BFloat16ES8_E_St5arrayIPcLm3EEEEviT0_T1_ --------------------------
	.section	.nv.constant0._ZN2at6native29vectorized_elementwise_kernelILi2EZZZNS0_68_GLOBAL__N__08176361_30_ActivationHardsigmoidKernel_cu_f5210f67_354627hardsigmoid_backward_kernelERNS_18TensorIteratorBaseEENKUlvE_clEvENKUlvE2_clEvEUlN3c108BFloat16ES8_E_St5arrayIPcLm3EEEEviT0_T1_,"a",@progbits
	.sectionflags	@""
	.align	4
.nv.constant0._ZN2at6native29vectorized_elementwise_kernelILi2EZZZNS0_68_GLOBAL__N__08176361_30_ActivationHardsigmoidKernel_cu_f5210f67_354627hardsigmoid_backward_kernelERNS_18TensorIteratorBaseEENKUlvE_clEvENKUlvE2_clEvEUlN3c108BFloat16ES8_E_St5arrayIPcLm3EEEEviT0_T1_:
	.zero		584


//--------------------- .nv.constant0._ZN2at6native29vectorized_elementwise_kernelILi4EZZZNS0_68_GLOBAL__N__08176361_30_ActivationHardsigmoidKernel_cu_f5210f67_354627hardsigmoid_backward_kernelERNS_18TensorIteratorBaseEENKUlvE_clEvENKUlvE2_clEvEUlN3c108BFloat16ES8_E_St5arrayIPcLm3EEEEviT0_T1_ --------------------------
	.section	.nv.constant0._ZN2at6native29vectorized_elementwise_kernelILi4EZZZNS0_68_GLOBAL__N__08176361_30_ActivationHardsigmoidKernel_cu_f5210f67_354627hardsigmoid_backward_kernelERNS_18TensorIteratorBaseEENKUlvE_clEvENKUlvE2_clEvEUlN3c108BFloat16ES8_E_St5arrayIPcLm3EEEEviT0_T1_,"a",@progbits
	.sectionflags	@""
	.align	4
.nv.constant0._ZN2at6native29vectorized_elementwise_kernelILi4EZZZNS0_68_GLOBAL__N__08176361_30_ActivationHardsigmoidKernel_cu_f5210f67_354627hardsigmoid_backward_kernelERNS_18TensorIteratorBaseEENKUlvE_clEvENKUlvE2_clEvEUlN3c108BFloat16ES8_E_St5arrayIPcLm3EEEEviT0_T1_:
	.zero		584


//--------------------- .nv.constant0._ZN2at6native29vectorized_elementwise_kernelILi8EZZZNS0_68_GLOBAL__N__08176361_30_ActivationHardsigmoidKernel_cu_f5210f67_354627hardsigmoid_backward_kernelERNS_18TensorIteratorBaseEENKUlvE_clEvENKUlvE2_clEvEUlN3c108BFloat16ES8_E_St5arrayIPcLm3EEEEviT0_T1_ --------------------------
	.section	.nv.constant0._ZN2at6native29vectorized_elementwise_kernelILi8EZZZNS0_68_GLOBAL__N__08176361_30_ActivationHardsigmoidKernel_cu_f5210f67_354627hardsigmoid_backward_kernelERNS_18TensorIteratorBaseEENKUlvE_clEvENKUlvE2_clEvEUlN3c108BFloat16ES8_E_St5arrayIPcLm3EEEEviT0_T1_,"a",@progbits
	.sectionflags	@""
	.align	4
.nv.constant0._ZN2at6native29vectorized_elementwise_kernelILi8EZZZNS0_68_GLOBAL__N__08176361_30_ActivationHardsigmoidKernel_cu_f5210f67_354627hardsigmoid_backward_kernelERNS_18TensorIteratorBaseEENKUlvE_clEvENKUlvE2_clEvEUlN3c108BFloat16ES8_E_St5arrayIPcLm3EEEEviT0_T1_:
	.zero		584


//--------------------- .nv.constant0._ZN2at6native18elementwise_kernelILi128ELi4EZNS0_15gpu_kernel_implIZZZNS0_68_GLOBAL__N__08176361_30_ActivationHardsigmoidKernel_cu_f5210f67_354627hardsigmoid_backward_kernelERNS_18TensorIteratorBaseEENKUlvE_clEvENKUlvE1_clEvEUlN3c104HalfES9_E_EEvS5_RKT_EUliE_EEviT1_ --------------------------
	.section	.nv.constant0._ZN2at6native18elementwise_kernelILi128ELi4EZNS0_15gpu_kernel_implIZZZNS0_68_GLOBAL__N__08176361_30_ActivationHardsigmoidKernel_cu_f5210f67_354627hardsigmoid_backward_kernelERNS_18TensorIteratorBaseEENKUlvE_clEvENKUlvE1_clEvEUlN3c104HalfES9_E_EEvS5_RKT_EUliE_EEviT1_,"a",@progbits
	.sectionflags	@""
	.align	4
.nv.constant0._ZN2at6native18elementwise_kernelILi128ELi4EZNS0_15gpu_kernel_implIZZZNS0_68_GLOBAL__N__08176361_30_ActivationHardsigmoidKernel_cu_f5210f67_354627hardsigmoid_backward_kernelERNS_18TensorIteratorBaseEENKUlvE_clEvENKUlvE1_clEvEUlN3c104HalfES9_E_EEvS5_RKT_EUliE_EEviT1_:
	.zero		1208


//--------------------- .nv.constant0._ZN2at6native27unrolled_elementwise_kernelIZZZNS0_68_GLOBAL__N__08176361_30_ActivationHardsigmoidKernel_cu_f5210f67_354627hardsigmoid_backward_kernelERNS_18TensorIteratorBaseEENKUlvE_clEvENKUlvE1_clEvEUlN3c104HalfES8_E_St5arrayIPcLm3EELi4E23TrivialOffsetCalculatorILi2EjESD_ILi1EjENS0_6memory12LoadWithCastILi2EEENSG_13StoreWithCastILi1EEEEEviT_T0_T2_T3_T4_T5_ --------------------------
	.section	.nv.constant0._ZN2at6native27unrolled_elementwise_kernelIZZZNS0_68_GLOBAL__N__08176361_30_ActivationHardsigmoidKernel_cu_f5210f67_354627hardsigmoid_backward_kernelERNS_18TensorIteratorBaseEENKUlvE_clEvENKUlvE1_clEvEUlN3c104HalfES8_E_St5arrayIPcLm3EELi4E23TrivialOffsetCalculatorILi2EjESD_ILi1EjENS0_6memory12LoadWithCastILi2EEENSG_13StoreWithCastILi1EEEEEviT_T0_T2_T3_T4_T5_,"a",@progbits
	.sectionflags	@""
	.align	4
.nv.constant0._ZN2at6native27unrolled_elementwise_kernelIZZZNS0_68_GLOBAL__N__08176361_30_ActivationHardsigmoidKernel_cu_f5210f67_354627hardsigmoid_backward_kernelERNS_18TensorIteratorBaseEENKUlvE_clEvENKUlvE1_clEvEUlN3c104HalfES8_E_St5arrayIPcLm3EELi4E23TrivialOffsetCalculatorILi2EjESD_ILi1EjENS0_6memory12LoadWithCastILi2EEENSG_13StoreWithCastILi1EEEEEviT_T0_T2_T3_T4_T5_:
	.zero		608


//--------------------- .nv.constant0._ZN2at6native18elementwise_kernelILi128ELi4EZNS0_22gpu_kernel_impl_nocastIZZZNS0_68_GLOBAL__N__08176361_30_ActivationHardsigmoidKernel_cu_f5210f67_354627hardsigmoid_backward_kernelERNS_18TensorIteratorBaseEENKUlvE_clEvENKUlvE1_clEvEUlN3c104HalfES9_E_EEvS5_RKT_EUliE_EEviT1_ --------------------------
	.section	.nv.constant0._ZN2at6native18elementwise_kernelILi128ELi4EZNS0_22gpu_kernel_impl_nocastIZZZNS0_68_GLOBAL__N__08176361_30_ActivationHardsigmoidKernel_cu_f5210f67_354627hardsigmoid_backward_kernelERNS_18TensorIteratorBaseEENKUlvE_clEvENKUlvE1_clEvEUlN3c104HalfES9_E_EEvS5_RKT_EUliE_EEviT1_,"a",@progbits
	.sectionflags	@""
	.align	4
.nv.constant0._ZN2at6native18elementwise_kernelILi128ELi4EZNS0_22gpu_kernel_impl_nocastIZZZNS0_68_GLOBAL__N__08176361_30_ActivationHardsigmoidKernel_cu_f5210f67_354627hardsigmoid_backward_kernelERNS_18TensorIteratorBaseEENKUlvE_clEvENKUlvE1_clEvEUlN3c104HalfES9_E_EEvS5_RKT_EUliE_EEviT1_:
	.zero		1200


//--------------------- .nv.constant0._ZN2at6native27unrolled_elementwise_kernelIZZZNS0_68_GLOBAL__N__08176361_30_ActivationHardsigmoidKernel_cu_f5210f67_354627hardsigmoid_backward_kernelERNS_18TensorIteratorBaseEENKUlvE_clEvENKUlvE1_clEvEUlN3c104HalfES8_E_St5arrayIPcLm3EELi4E23TrivialOffsetCalculatorILi2EjESD_ILi1EjENS0_6memory15LoadWithoutCastENSG_16StoreWithoutCastEEEviT_T0_T2_T3_T4_T5_ --------------------------
	.section	.nv.constant0._ZN2at6native27unrolled_elementwise_kernelIZZZNS0_68_GLOBAL__N__08176361_30_ActivationHardsigmoidKernel_cu_f5210f67_354627hardsigmoid_backward_kernelERNS_18TensorIteratorBaseEENKUlvE_clEvENKUlvE1_clEvEUlN3c104HalfES8_E_St5arrayIPcLm3EELi4E23TrivialOffsetCalculatorILi2EjESD_ILi1EjENS0_6memory15LoadWithoutCastENSG_16StoreWithoutCastEEEviT_T0_T2_T3_T4_T5_,"a",@progbits
	.sectionflags	@""
	.align	4
.nv.constant0._ZN2at6native27unrolled_elementwise_kernelIZZZNS0_68_GLOBAL__N__08176361_30_ActivationHardsigmoidKernel_cu_f5210f67_354627hardsigmoid_backward_kernelERNS_18TensorIteratorBaseEENKUlvE_clEvENKUlvE1_clEvEUlN3c104HalfES8_E_St5arrayIPcLm3EELi4E23TrivialOffsetCalculatorILi2EjESD_ILi1EjENS0_6memory15LoadWithoutCastENSG_16StoreWithoutCastEEEviT_T0_T2_T3_T4_T5_:
	.zero		588


//--------------------- .nv.constant0._ZN2at6native29vectorized_elementwise_kernelILi2EZZZNS0_68_GLOBAL__N__08176361_30_ActivationHardsigmoidKernel_cu_f5210f67_354627hardsigmoid_backward_kernelERNS_18TensorIteratorBaseEENKUlvE_clEvENKUlvE1_clEvEUlN3c104HalfES8_E_St5arrayIPcLm3EEEEviT0_T1_ --------------------------
	.section	.nv.constant0._ZN2at6native29vectorized_elementwise_kernelILi2EZZZNS0_68_GLOBAL__N__08176361_30_ActivationHardsigmoidKernel_cu_f5210f67_354627hardsigmoid_backward_kernelERNS_18TensorIteratorBaseEENKUlvE_clEvENKUlvE1_clEvEUlN3c104HalfES8_E_St5arrayIPcLm3EEEEviT0_T1_,"a",@progbits
	.sectionflags	@""
	.align	4
.nv.constant0._ZN2at6native29vectorized_elementwise_kernelILi2EZZZNS0_68_GLOBAL__N__08176361_30_ActivationHardsigmoidKernel_cu_f5210f67_354627hardsigmoid_backward_kernelERNS_18TensorIteratorBaseEENKUlvE_clEvENKUlvE1_clEvEUlN3c104HalfES8_E_St5arrayIPcLm3EEEEviT0_T1_:
	.zero		584


//--------------------- .nv.constant0._ZN2at6native29vectorized_elementwise_kernelILi4EZZZNS0_68_GLOBAL__N__08176361_30_ActivationHardsigmoidKernel_cu_f5210f67_354627hardsigmoid_backward_kernelERNS_18TensorIteratorBaseEENKUlvE_clEvENKUlvE1_clEvEUlN3c104HalfES8_E_St5arrayIPcLm3EEEEviT0_T1_ --------------------------
	.section	.nv.constant0._ZN2at6native29vectorized_elementwise_kernelILi4EZZZNS0_68_GLOBAL__N__08176361_30_ActivationHardsigmoidKernel_cu_f5210f67_354627hardsigmoid_backward_kernelERNS_18TensorIteratorBaseEENKUlvE_clEvENKUlvE1_clEvEUlN3c104HalfES8_E_St5arrayIPcLm3EEEEviT0_T1_,"a",@progbits
	.sectionflags	@""
	.align	4
.nv.constant0._ZN2at6native29vectorized_elementwise_kernelILi4EZZZNS0_68_GLOBAL__N__08176361_30_ActivationHardsigmoidKernel_cu_f5210f67_354627hardsigmoid_backward_kernelERNS_18TensorIteratorBaseEENKUlvE_clEvENKUlvE1_clEvEUlN3c104HalfES8_E_St5arrayIPcLm3EEEEviT0_T1_:
	.zero		584


//--------------------- .nv.constant0._ZN2at6native29vectorized_elementwise_kernelILi8EZZZNS0_68_GLOBAL__N__08176361_30_ActivationHardsigmoidKernel_cu_f5210f67_354627hardsigmoid_backward_kernelERNS_18TensorIteratorBaseEENKUlvE_clEvENKUlvE1_clEvEUlN3c104HalfES8_E_St5arrayIPcLm3EEEEviT0_T1_ --------------------------
	.section	.nv.constant0._ZN2at6native29vectorized_elementwise_kernelILi8EZZZNS0_68_GLOBAL__N__08176361_30_ActivationHardsigmoidKernel_cu_f5210f67_354627hardsigmoid_backward_kernelERNS_18TensorIteratorBaseEENKUlvE_clEvENKUlvE1_clEvEUlN3c104HalfES8_E_St5arrayIPcLm3EEEEviT0_T1_,"a",@progbits
	.sectionflags	@""
	.align	4
.nv.constant0._ZN2at6native29vectorized_elementwise_kernelILi8EZZZNS0_68_GLOBAL__N__08176361_30_ActivationHardsigmoidKernel_cu_f5210f67_354627hardsigmoid_backward_kernelERNS_18TensorIteratorBaseEENKUlvE_clEvENKUlvE1_clEvEUlN3c104HalfES8_E_St5arrayIPcLm3EEEEviT0_T1_:
	.zero		584


//--------------------- .nv.constant0._ZN2at6native18elementwise_kernelILi128ELi4EZNS0_15gpu_kernel_implIZZZNS0_68_GLOBAL__N__08176361_30_ActivationHardsigmoidKernel_cu_f5210f67_354627hardsigmoid_backward_kernelERNS_18TensorIteratorBaseEENKUlvE_clEvENKUlvE0_clEvEUlffE_EEvS5_RKT_EUliE_EEviT1_ --------------------------
	.section	.nv.constant0._ZN2at6native18elementwise_kernelILi128ELi4EZNS0_15gpu_kernel_implIZZZNS0_68_GLOBAL__N__08176361_30_ActivationHardsigmoidKernel_cu_f5210f67_354627hardsigmoid_backward_kernelERNS_18TensorIteratorBaseEENKUlvE_clEvENKUlvE0_clEvEUlffE_EEvS5_RKT_EUliE_EEviT1_,"a",@progbits
	.sectionflags	@""
	.align	4
.nv.constant0._ZN2at6native18elementwise_kernelILi128ELi4EZNS0_15gpu_kernel_implIZZZNS0_68_GLOBAL__N__08176361_30_ActivationHardsigmoidKernel_cu_f5210f67_354627hardsigmoid_backward_kernelERNS_18TensorIteratorBaseEENKUlvE_clEvENKUlvE0_clEvEUlffE_EEvS5_RKT_EUliE_EEviT1_:
	.zero		1208


//--------------------- .nv.constant0._ZN2at6native27unrolled_elementwise_kernelIZZZNS0_68_GLOBAL__N__08176361_30_ActivationHardsigmoidKernel_cu_f5210f67_354627hardsigmoid_backward_kernelERNS_18TensorIteratorBaseEENKUlvE_clEvENKUlvE0_clEvEUlffE_St5arrayIPcLm3EELi4E23TrivialOffsetCalculatorILi2EjESB_ILi1EjENS0_6memory12LoadWithCastILi2EEENSE_13StoreWithCastILi1EEEEEviT_T0_T2_T3_T4_T5_ --------------------------
	.section	.nv.constant0._ZN2at6native27unrolled_elementwise_kernelIZZZNS0_68_GLOBAL__N__08176361_30_ActivationHardsigmoidKernel_cu_f5210f67_354627hardsigmoid_backward_kernelERNS_18TensorIteratorBaseEENKUlvE_clEvENKUlvE0_clEvEUlffE_St5arrayIPcLm3EELi4E23TrivialOffsetCalculatorILi2EjESB_ILi1EjENS0_6memory12LoadWithCastILi2EEENSE_13StoreWithCastILi1EEEEEviT_T0_T2_T3_T4_T5_,"a",@progbits
	.sectionflags	@""
	.align	4
.nv.constant0._ZN2at6native27unrolled_elementwise_kernelIZZZNS0_68_GLOBAL__N__08176361_30_ActivationHardsigmoidKernel_cu_f5210f67_354627hardsigmoid_backward_kernelERNS_18TensorIteratorBaseEENKUlvE_clEvENKUlvE0_clEvEUlffE_St5arrayIPcLm3EELi4E23TrivialOffsetCalculatorILi2EjESB_ILi1EjENS0_6memory12LoadWithCastILi2EEENSE_13StoreWithCastILi1EEEEEviT_T0_T2_T3_T4_T5_:
	.zero		608


//--------------------- .nv.constant0._ZN2at6native18elementwise_kernelILi128ELi2EZNS0_22gpu_kernel_impl_nocastIZZZNS0_68_GLOBAL__N__08176361_30_ActivationHardsigmoidKernel_cu_f5210f67_354627hardsigmoid_backward_kernelERNS_18TensorIteratorBaseEENKUlvE_clEvENKUlvE0_clEvEUlffE_EEvS5_RKT_EUliE_EEviT1_ --------------------------
	.section	.nv.constant0._ZN2at6native18elementwise_kernelILi128ELi2EZNS0_22gpu_kernel_impl_nocastIZZZNS0_68_GLOBAL__N__08176361_30_ActivationHardsigmoidKernel_cu_f5210f67_354627hardsigmoid_backward_kernelERNS_18TensorIteratorBaseEENKUlvE_clEvENKUlvE0_clEvEUlffE_EEvS5_RKT_EUliE_EEviT1_,"a",@progbits
	.sectionflags	@""
	.align	4
.nv.constant0._ZN2at6native18elementwise_kernelILi128ELi2EZNS0_22gpu_kernel_impl_nocastIZZZNS0_68_GLOBAL__N__08176361_30_ActivationHardsigmoidKernel_cu_f5210f67_354627hardsigmoid_backward_kernelERNS_18TensorIteratorBaseEENKUlvE_clEvENKUlvE0_clEvEUlffE_EEvS5_RKT_EUliE_EEviT1_:
	.zero		1200


//--------------------- .nv.constant0._ZN2at6native27unrolled_elementwise_kernelIZZZNS0_68_GLOBAL__N__08176361_30_ActivationHardsigmoidKernel_cu_f5210f67_354627hardsigmoid_backward_kernelERNS_18TensorIteratorBaseEENKUlvE_clEvENKUlvE0_clEvEUlffE_St5arrayIPcLm3EELi4E23TrivialOffsetCalculatorILi2EjESB_ILi1EjENS0_6memory15LoadWithoutCastENSE_16StoreWithoutCastEEEviT_T0_T2_T3_T4_T5_ --------------------------
	.section	.nv.constant0._ZN2at6native27unrolled_elementwise_kernelIZZZNS0_68_GLOBAL__N__08176361_30_ActivationHardsigmoidKernel_cu_f5210f67_354627hardsigmoid_backward_kernelERNS_18TensorIteratorBaseEENKUlvE_clEvENKUlvE0_clEvEUlffE_St5arrayIPcLm3EELi4E23TrivialOffsetCalculatorILi2EjESB_ILi1EjENS0_6memory15LoadWithoutCastENSE_16StoreWithoutCastEEEviT_T0_T2_T3_T4_T5_,"a",@progbits
	.sectionflags	@""
	.align	4
.nv.constant0._ZN2at6native27unrolled_elementwise_kernelIZZZNS0_68_GLOBAL__N__08176361_30_ActivationHardsigmoidKernel_cu_f5210f67_354627hardsigmoid_backward_kernelERNS_18TensorIteratorBaseEENKUlvE_clEvENKUlvE0_clEvEUlffE_St5arrayIPcLm3EELi4E23TrivialOffsetCalculatorILi2EjESB_ILi1EjENS0_6memory15LoadWithoutCastENSE_16StoreWithoutCastEEEviT_T0_T2_T3_T4_T5_:
	.zero		588


//--------------------- .nv.constant0._ZN2at6native29vectorized_elementwise_kernelILi2EZZZNS0_68_GLOBAL__N__08176361_30_ActivationHardsigmoidKernel_cu_f5210f67_354627hardsigmoid_backward_kernelERNS_18TensorIteratorBaseEENKUlvE_clEvENKUlvE0_clEvEUlffE_St5arrayIPcLm3EEEEviT0_T1_ --------------------------
	.section	.nv.constant0._ZN2at6native29vectorized_elementwise_kernelILi2EZZZNS0_68_GLOBAL__N__08176361_30_ActivationHardsigmoidKernel_cu_f5210f67_354627hardsigmoid_backward_kernelERNS_18TensorIteratorBaseEENKUlvE_clEvENKUlvE0_clEvEUlffE_St5arrayIPcLm3EEEEviT0_T1_,"a",@progbits
	.sectionflags	@""
	.align	4
.nv.constant0._ZN2at6native29vectorized_elementwise_kernelILi2EZZZNS0_68_GLOBAL__N__08176361_30_ActivationHardsigmoidKernel_cu_f5210f67_354627hardsigmoid_backward_kernelERNS_18TensorIteratorBaseEENKUlvE_clEvENKUlvE0_clEvEUlffE_St5arrayIPcLm3EEEEviT0_T1_:
	.zero		584


//--------------------- .nv.constant0._ZN2at6native29vectorized_elementwise_kernelILi4EZZZNS0_68_GLOBAL__N__08176361_30_ActivationHardsigmoidKernel_cu_f5210f67_354627hardsigmoid_backward_kernelERNS_18TensorIteratorBaseEENKUlvE_clEvENKUlvE0_clEvEUlffE_St5arrayIPcLm3EEEEviT0_T1_ --------------------------
	.section	.nv.constant0._ZN2at6native29vectorized_elementwise_kernelILi4EZZZNS0_68_GLOBAL__N__08176361_30_ActivationHardsigmoidKernel_cu_f5210f67_354627hardsigmoid_backward_kernelERNS_18TensorIteratorBaseEENKUlvE_clEvENKUlvE0_clEvEUlffE_St5arrayIPcLm3EEEEviT0_T1_,"a",@progbits
	.sectionflags	@""
	.align	4
.nv.constant0._ZN2at6native29vectorized_elementwise_kernelILi4EZZZNS0_68_GLOBAL__N__08176361_30_ActivationHardsigmoidKernel_cu_f5210f67_354627hardsigmoid_backward_kernelERNS_18TensorIteratorBaseEENKUlvE_clEvENKUlvE0_clEvEUlffE_St5arrayIPcLm3EEEEviT0_T1_:
	.zero		584


//--------------------- .nv.constant0._ZN2at6native29vectorized_elementwise_kernelILi8EZZZNS0_68_GLOBAL__N__08176361_30_ActivationHardsigmoidKernel_cu_f5210f67_354627hardsigmoid_backward_kernelERNS_18TensorIteratorBaseEENKUlvE_clEvENKUlvE0_clEvEUlffE_St5arrayIPcLm3EEEEviT0_T1_ --------------------------
	.section	.nv.constant0._ZN2at6native29vectorized_elementwise_kernelILi8EZZZNS0_68_GLOBAL__N__08176361_30_ActivationHardsigmoidKernel_cu_f5210f67_354627hardsigmoid_backward_kernelERNS_18TensorIteratorBaseEENKUlvE_clEvENKUlvE0_clEvEUlffE_St5arrayIPcLm3EEEEviT0_T1_,"a",@progbits
	.sectionflags	@""
	.align	4
.nv.constant0._ZN2at6native29vectorized_elementwise_kernelILi8EZZZNS0_68_GLOBAL__N__08176361_30_ActivationHardsigmoidKernel_cu_f5210f67_354627hardsigmoid_backward_kernelERNS_18TensorIteratorBaseEENKUlvE_clEvENKUlvE0_clEvEUlffE_St5arrayIPcLm3EEEEviT0_T1_:
	.zero		584


//--------------------- .nv.constant0._ZN2at6native18elementwise_kernelILi128ELi4EZNS0_15gpu_kernel_implIZZZNS0_68_GLOBAL__N__08176361_30_ActivationHardsigmoidKernel_cu_f5210f67_354627hardsigmoid_backward_kernelERNS_18TensorIteratorBaseEENKUlvE_clEvENKUlvE_clEvEUlddE_EEvS5_RKT_EUliE_EEviT1_ --------------------------
	.section	.nv.constant0._ZN2at6native18elementwise_kernelILi128ELi4EZNS0_15gpu_kernel_implIZZZNS0_68_GLOBAL__N__08176361_30_ActivationHardsigmoidKernel_cu_f5210f67_354627hardsigmoid_backward_kernelERNS_18TensorIteratorBaseEENKUlvE_clEvENKUlvE_clEvEUlddE_EEvS5_RKT_EUliE_EEviT1_,"a",@progbits
	.sectionflags	@""
	.align	4
.nv.constant0._ZN2at6native18elementwise_kernelILi128ELi4EZNS0_15gpu_kernel_implIZZZNS0_68_GLOBAL__N__08176361_30_ActivationHardsigmoidKernel_cu_f5210f67_354627hardsigmoid_backward_kernelERNS_18TensorIteratorBaseEENKUlvE_clEvENKUlvE_clEvEUlddE_EEvS5_RKT_EUliE_EEviT1_:
	.zero		1224


//--------------------- .nv.constant0._ZN2at6native27unrolled_elementwise_kernelIZZZNS0_68_GLOBAL__N__08176361_30_ActivationHardsigmoidKernel_cu_f5210f67_354627hardsigmoid_backward_kernelERNS_18TensorIteratorBaseEENKUlvE_clEvENKUlvE_clEvEUlddE_St5arrayIPcLm3EELi4E23TrivialOffsetCalculatorILi2EjESB_ILi1EjENS0_6memory12LoadWithCastILi2EEENSE_13StoreWithCastILi1EEEEEviT_T0_T2_T3_T4_T5_ --------------------------
	.section	.nv.constant0._ZN2at6native27unrolled_elementwise_kernelIZZZNS0_68_GLOBAL__N__08176361_30_ActivationHardsigmoidKernel_cu_f5210f67_354627hardsigmoid_backward_kernelERNS_18TensorIteratorBaseEENKUlvE_clEvENKUlvE_clEvEUlddE_St5arrayIPcLm3EELi4E23TrivialOffsetCalculatorILi2EjESB_ILi1EjENS0_6memory12LoadWithCastILi2EEENSE_13StoreWithCastILi1EEEEEviT_T0_T2_T3_T4_T5_,"a",@progbits
	.sectionflags	@""
	.align	4
.nv.constant0._ZN2at6native27unrolled_elementwise_kernelIZZZNS0_68_GLOBAL__N__08176361_30_ActivationHardsigmoidKernel_cu_f5210f67_354627hardsigmoid_backward_kernelERNS_18TensorIteratorBaseEENKUlvE_clEvENKUlvE_clEvEUlddE_St5arrayIPcLm3EELi4E23TrivialOffsetCalculatorILi2EjESB_ILi1EjENS0_6memory12LoadWithCastILi2EEENSE_13StoreWithCastILi1EEEEEviT_T0_T2_T3_T4_T5_:
	.zero		624


//--------------------- .nv.constant0._ZN2at6native18elementwise_kernelILi128ELi2EZNS0_22gpu_kernel_impl_nocastIZZZNS0_68_GLOBAL__N__08176361_30_ActivationHardsigmoidKernel_cu_f5210f67_354627hardsigmoid_backward_kernelERNS_18TensorIteratorBaseEENKUlvE_clEvENKUlvE_clEvEUlddE_EEvS5_RKT_EUliE_EEviT1_ --------------------------
	.section	.nv.constant0._ZN2at6native18elementwise_kernelILi128ELi2EZNS0_22gpu_kernel_impl_nocastIZZZNS0_68_GLOBAL__N__08176361_30_ActivationHardsigmoidKernel_cu_f5210f67_354627hardsigmoid_backward_kernelERNS_18TensorIteratorBaseEENKUlvE_clEvENKUlvE_clEvEUlddE_EEvS5_RKT_EUliE_EEviT1_,"a",@progbits
	.sectionflags	@""
	.align	4
.nv.constant0._ZN2at6native18elementwise_kernelILi128ELi2EZNS0_22gpu_kernel_impl_nocastIZZZNS0_68_GLOBAL__N__08176361_30_ActivationHardsigmoidKernel_cu_f5210f67_354627hardsigmoid_backward_kernelERNS_18TensorIteratorBaseEENKUlvE_clEvENKUlvE_clEvEUlddE_EEvS5_RKT_EUliE_EEviT1_:
	.zero		1216


//--------------------- .nv.constant0._ZN2at6native27unrolled_elementwise_kernelIZZZNS0_68_GLOBAL__N__08176361_30_ActivationHardsigmoidKernel_cu_f5210f67_354627hardsigmoid_backward_kernelERNS_18TensorIteratorBaseEENKUlvE_clEvENKUlvE_clEvEUlddE_St5arrayIPcLm3EELi4E23TrivialOffsetCalculatorILi2EjESB_ILi1EjENS0_6memory15LoadWithoutCastENSE_16StoreWithoutCastEEEviT_T0_T2_T3_T4_T5_ --------------------------
	.section	.nv.constant0._ZN2at6native27unrolled_elementwise_kernelIZZZNS0_68_GLOBAL__N__08176361_30_ActivationHardsigmoidKernel_cu_f5210f67_354627hardsigmoid_backward_kernelERNS_18TensorIteratorBaseEENKUlvE_clEvENKUlvE_clEvEUlddE_St5arrayIPcLm3EELi4E23TrivialOffsetCalculatorILi2EjESB_ILi1EjENS0_6memory15LoadWithoutCastENSE_16StoreWithoutCastEEEviT_T0_T2_T3_T4_T5_,"a",@progbits
	.sectionflags	@""
	.align	4
.nv.constant0._ZN2at6native27unrolled_elementwise_kernelIZZZNS0_68_GLOBAL__N__08176361_30_ActivationHardsigmoidKernel_cu_f5210f67_354627hardsigmoid_backward_kernelERNS_18TensorIteratorBaseEENKUlvE_clEvENKUlvE_clEvEUlddE_St5arrayIPcLm3EELi4E23TrivialOffsetCalculatorILi2EjESB_ILi1EjENS0_6memory15LoadWithoutCastENSE_16StoreWithoutCastEEEviT_T0_T2_T3_T4_T5_:
	.zero		604


//--------------------- .nv.constant0._ZN2at6native29vectorized_elementwise_kernelILi2EZZZNS0_68_GLOBAL__N__08176361_30_ActivationHardsigmoidKernel_cu_f5210f67_354627hardsigmoid_backward_kernelERNS_18TensorIteratorBaseEENKUlvE_clEvENKUlvE_clEvEUlddE_St5arrayIPcLm3EEEEviT0_T1_ --------------------------
	.section	.nv.constant0._ZN2at6native29vectorized_elementwise_kernelILi2EZZZNS0_68_GLOBAL__N__08176361_30_ActivationHardsigmoidKernel_cu_f5210f67_354627hardsigmoid_backward_kernelERNS_18TensorIteratorBaseEENKUlvE_clEvENKUlvE_clEvEUlddE_St5arrayIPcLm3EEEEviT0_T1_,"a",@progbits
	.sectionflags	@""
	.align	4
.nv.constant0._ZN2at6native29vectorized_elementwise_kernelILi2EZZZNS0_68_GLOBAL__N__08176361_30_ActivationHardsigmoidKernel_cu_f5210f67_354627hardsigmoid_backward_kernelERNS_18TensorIteratorBaseEENKUlvE_clEvENKUlvE_clEvEUlddE_St5arrayIPcLm3EEEEviT0_T1_:
	.zero		600


//--------------------- .nv.constant0._ZN2at6native29vectorized_elementwise_kernelILi4EZZZNS0_68_GLOBAL__N__08176361_30_ActivationHardsigmoidKernel_cu_f5210f67_354627hardsigmoid_backward_kernelERNS_18TensorIteratorBaseEENKUlvE_clEvENKUlvE_clEvEUlddE_St5arrayIPcLm3EEEEviT0_T1_ --------------------------
	.section	.nv.constant0._ZN2at6native29vectorized_elementwise_kernelILi4EZZZNS0_68_GLOBAL__N__08176361_30_ActivationHardsigmoidKernel_cu_f5210f67_354627hardsigmoid_backward_kernelERNS_18TensorIteratorBaseEENKUlvE_clEvENKUlvE_clEvEUlddE_St5arrayIPcLm3EEEEviT0_T1_,"a",@progbits
	.sectionflags	@""
	.align	4
.nv.constant0._ZN2at6native29vectorized_elementwise_kernelILi4EZZZNS0_68_GLOBAL__N__08176361_30_ActivationHardsigmoidKernel_cu_f5210f67_354627hardsigmoid_backward_kernelERNS_18TensorIteratorBaseEENKUlvE_clEvENKUlvE_clEvEUlddE_St5arrayIPcLm3EEEEviT0_T1_:
	.zero		600


//--------------------- .nv.constant0._ZN2at6native29vectorized_elementwise_kernelILi8EZZZNS0_68_GLOBAL__N__08176361_30_ActivationHardsigmoidKernel_cu_f5210f67_354627hardsigmoid_backward_kernelERNS_18TensorIteratorBaseEENKUlvE_clEvENKUlvE_clEvEUlddE_St5arrayIPcLm3EEEEviT0_T1_ --------------------------
	.section	.nv.constant0._ZN2at6native29vectorized_elementwise_kernelILi8EZZZNS0_68_GLOBAL__N__08176361_30_ActivationHardsigmoidKernel_cu_f5210f67_354627hardsigmoid_backward_kernelERNS_18TensorIteratorBaseEENKUlvE_clEvENKUlvE_clEvEUlddE_St5arrayIPcLm3EEEEviT0_T1_,"a",@progbits
	.sectionflags	@""
	.align	4
.nv.constant0._ZN2at6native29vectorized_elementwise_kernelILi8EZZZNS0_68_GLOBAL__N__08176361_30_ActivationHardsigmoidKernel_cu_f5210f67_354627hardsigmoid_backward_kernelERNS_18TensorIteratorBaseEENKUlvE_clEvENKUlvE_clEvEUlddE_St5arrayIPcLm3EEEEviT0_T1_:
	.zero		600


//--------------------- .nv.constant0._ZN2at6native18elementwise_kernelILi128ELi4EZNS0_15gpu_kernel_implIZZZNS0_68_GLOBAL__N__08176361_30_ActivationHardsigmoidKernel_cu_f5210f67_354618hardsigmoid_kernelERNS_18TensorIteratorBaseEENKUlvE_clEvENKUlvE2_clEvEUlN3c108BFloat16EE_EEvS5_RKT_EUliE_EEviT1_ --------------------------
	.section	.nv.constant0._ZN2at6native18elementwise_kernelILi128ELi4EZNS0_15gpu_kernel_implIZZZNS0_68_GLOBAL__N__08176361_30_ActivationHardsigmoidKernel_cu_f5210f67_354618hardsigmoid_kernelERNS_18TensorIteratorBaseEENKUlvE_clEvENKUlvE2_clEvEUlN3c108BFloat16EE_EEvS5_RKT_EUliE_EEviT1_,"a",@progbits
	.sectionflags	@""
	.align	4
.nv.constant0._ZN2at6native18elementwise_kernelILi128ELi4EZNS0_15gpu_kernel_implIZZZNS0_68_GLOBAL__N__08176361_30_ActivationHardsigmoidKernel_cu_f5210f67_354618hardsigmoid_kernelERNS_18TensorIteratorBaseEENKUlvE_clEvENKUlvE2_clEvEUlN3c108BFloat16EE_EEvS5_RKT_EUliE_EEviT1_:
	.zero		1096


//--------------------- .nv.constant0._ZN2at6native27unrolled_elementwise_kernelIZZZNS0_68_GLOBAL__N__08176361_30_ActivationHardsigmoidKernel_cu_f5210f67_354618hardsigmoid_kernelERNS_18TensorIteratorBaseEENKUlvE_clEvENKUlvE2_clEvEUlN3c108BFloat16EE_St5arrayIPcLm2EELi4E23TrivialOffsetCalculatorILi1EjESE_NS0_6memory12LoadWithCastILi1EEENSF_13StoreWithCastILi1EEEEEviT_T0_T2_T3_T4_T5_ --------------------------
	.section	.nv.constant0._ZN2at6native27unrolled_elementwise_kernelIZZZNS0_68_GLOBAL__N__08176361_30_ActivationHardsigmoidKernel_cu_f5210f67_354618hardsigmoid_kernelERNS_18TensorIteratorBaseEENKUlvE_clEvENKUlvE2_clEvEUlN3c108BFloat16EE_St5arrayIPcLm2EELi4E23TrivialOffsetCalculatorILi1EjESE_NS0_6memory12LoadWithCastILi1EEENSF_13StoreWithCastILi1EEEEEviT_T0_T2_T3_T4_T5_,"a",@progbits
	.sectionflags	@""
	.align	4
.nv.constant0._ZN2at6native27unrolled_elementwise_kernelIZZZNS0_68_GLOBAL__N__08176361_30_ActivationHardsigmoidKernel_cu_f5210f67_354618hardsigmoid_kernelERNS_18TensorIteratorBaseEENKUlvE_clEvENKUlvE2_clEvEUlN3c108BFloat16EE_St5arrayIPcLm2EELi4E23TrivialOffsetCalculatorILi1EjESE_NS0_6memory12LoadWithCastILi1EEENSF_13StoreWithCastILi1EEEEEviT_T0_T2_T3_T4_T5_:
	.zero		596


//--------------------- .nv.constant0._ZN2at6native18elementwise_kernelILi128ELi4EZNS0_22gpu_kernel_impl_nocastIZZZNS0_68_GLOBAL__N__08176361_30_ActivationHardsigmoidKernel_cu_f5210f67_354618hardsigmoid_kernelERNS_18TensorIteratorBaseEENKUlvE_clEvENKUlvE2_clEvEUlN3c108BFloat16EE_EEvS5_RKT_EUliE_EEviT1_ --------------------------
	.section	.nv.constant0._ZN2at6native18elementwise_kernelILi128ELi4EZNS0_22gpu_kernel_impl_nocastIZZZNS0_68_GLOBAL__N__08176361_30_ActivationHardsigmoidKernel_cu_f5210f67_354618hardsigmoid_kernelERNS_18TensorIteratorBaseEENKUlvE_clEvENKUlvE2_clEvEUlN3c108BFloat16EE_EEvS5_RKT_EUliE_EEviT1_,"a",@progbits
	.sectionflags	@""
	.align	4
.nv.constant0._ZN2at6native18elementwise_kernelILi128ELi4EZNS0_22gpu_kernel_impl_nocastIZZZNS0_68_GLOBAL__N__08176361_30_ActivationHardsigmoidKernel_cu_f5210f67_354618hardsigmoid_kernelERNS_18TensorIteratorBaseEENKUlvE_clEvENKUlvE2_clEvEUlN3c108BFloat16EE_EEvS5_RKT_EUliE_EEviT1_:
	.zero		1088


//--------------------- .nv.constant0._ZN2at6native27unrolled_elementwise_kernelIZZZNS0_68_GLOBAL__N__08176361_30_ActivationHardsigmoidKernel_cu_f5210f67_354618hardsigmoid_kernelERNS_18TensorIteratorBaseEENKUlvE_clEvENKUlvE2_clEvEUlN3c108BFloat16EE_St5arrayIPcLm2EELi4E23TrivialOffsetCalculatorILi1EjESE_NS0_6memory15LoadWithoutCastENSF_16StoreWithoutCastEEEviT_T0_T2_T3_T4_T5_ --------------------------
	.section	.nv.constant0._ZN2at6native27unrolled_elementwise_kernelIZZZNS0_68_GLOBAL__N__08176361_30_ActivationHardsigmoidKernel_cu_f5210f67_354618hardsigmoid_kernelERNS_18TensorIteratorBaseEENKUlvE_clEvENKUlvE2_clEvEUlN3c108BFloat16EE_St5arrayIPcLm2EELi4E23TrivialOffsetCalculatorILi1EjESE_NS0_6memory15LoadWithoutCastENSF_16StoreWithoutCastEEEviT_T0_T2_T3_T4_T5_,"a",@progbits
	.sectionflags	@""
	.align	4
.nv.constant0._ZN2at6native27unrolled_elementwise_kernelIZZZNS0_68_GLOBAL__N__08176361_30_ActivationHardsigmoidKernel_cu_f5210f67_354618hardsigmoid_kernelERNS_18TensorIteratorBaseEENKUlvE_clEvENKUlvE2_clEvEUlN3c108BFloat16EE_St5arrayIPcLm2EELi4E23TrivialOffsetCalculatorILi1EjESE_NS0_6memory15LoadWithoutCastENSF_16StoreWithoutCastEEEviT_T0_T2_T3_T4_T5_:
	.zero		580


//--------------------- .nv.constant0._ZN2at6native29vectorized_elementwise_kernelILi2EZZZNS0_68_GLOBAL__N__08176361_30_ActivationHardsigmoidKernel_cu_f5210f67_354618hardsigmoid_kernelERNS_18TensorIteratorBaseEENKUlvE_clEvENKUlvE2_clEvEUlN3c108BFloat16EE_St5arrayIPcLm2EEEEviT0_T1_ --------------------------
	.section	.nv.constant0._ZN2at6native29vectorized_elementwise_kernelILi2EZZZNS0_68_GLOBAL__N__08176361_30_ActivationHardsigmoidKernel_cu_f5210f67_354618hardsigmoid_kernelERNS_18TensorIteratorBaseEENKUlvE_clEvENKUlvE2_clEvEUlN3c108BFloat16EE_St5arrayIPcLm2EEEEviT0_T1_,"a",@progbits
	.sectionflags	@""
	.align	4
.nv.constant0._ZN2at6native29vectorized_elementwise_kernelILi2EZZZNS0_68_GLOBAL__N__08176361_30_ActivationHardsigmoidKernel_cu_f5210f67_354618hardsigmoid_kernelERNS_18TensorIteratorBaseEENKUlvE_clEvENKUlvE2_clEvEUlN3c108BFloat16EE_St5arrayIPcLm2EEEEviT0_T1_:
	.zero		576


//--------------------- .nv.constant0._ZN2at6native29vectorized_elementwise_kernelILi4EZZZNS0_68_GLOBAL__N__08176361_30_ActivationHardsigmoidKernel_cu_f5210f67_354618hardsigmoid_kernelERNS_18TensorIteratorBaseEENKUlvE_clEvENKUlvE2_clEvEUlN3c108BFloat16EE_St5arrayIPcLm2EEEEviT0_T1_ --------------------------
	.section	.nv.constant0._ZN2at6native29vectorized_elementwise_kernelILi4EZZZNS0_68_GLOBAL__N__08176361_30_ActivationHardsigmoidKernel_cu_f5210f67_354618hardsigmoid_kernelERNS_18TensorIteratorBaseEENKUlvE_clEvENKUlvE2_clEvEUlN3c108BFloat16EE_St5arrayIPcLm2EEEEviT0_T1_,"a",@progbits
	.sectionflags	@""
	.align	4
.nv.constant0._ZN2at6native29vectorized_elementwise_kernelILi4EZZZNS0_68_GLOBAL__N__08176361_30_ActivationHardsigmoidKernel_cu_f5210f67_354618hardsigmoid_kernelERNS_18TensorIteratorBaseEENKUlvE_clEvENKUlvE2_clEvEUlN3c108BFloat16EE_St5arrayIPcLm2EEEEviT0_T1_:
	.zero		576


//--------------------- .nv.constant0._ZN2at6native29vectorized_elementwise_kernelILi8EZZZNS0_68_GLOBAL__N__08176361_30_ActivationHardsigmoidKernel_cu_f5210f67_354618hardsigmoid_kernelERNS_18TensorIteratorBaseEENKUlvE_clEvENKUlvE2_clEvEUlN3c108BFloat16EE_St5arrayIPcLm2EEEEviT0_T1_ --------------------------
	.section	.nv.constant0._ZN2at6native29vectorized_elementwise_kernelILi8EZZZNS0_68_GLOBAL__N__08176361_30_ActivationHardsigmoidKernel_cu_f5210f67_354618hardsigmoid_kernelERNS_18TensorIteratorBaseEENKUlvE_clEvENKUlvE2_clEvEUlN3c108BFloat16EE_St5arrayIPcLm2EEEEviT0_T1_,"a",@progbits
	.sectionflags	@""
	.align	4
.nv.constant0._ZN2at6native29vectorized_elementwise_kernelILi8EZZZNS0_68_GLOBAL__N__08176361_30_ActivationHardsigmoidKernel_cu_f5210f67_354618hardsigmoid_kernelERNS_18TensorIteratorBaseEENKUlvE_clEvENKUlvE2_clEvEUlN3c108BFloat16EE_St5arrayIPcLm2EEEEviT0_T1_:
	.zero		576


//--------------------- .nv.constant0._ZN2at6native18elementwise_kernelILi128ELi4EZNS0_15gpu_kernel_implIZZZNS0_68_GLOBAL__N__08176361_30_ActivationHardsigmoidKernel_cu_f5210f67_354618hardsigmoid_kernelERNS_18TensorIteratorBaseEENKUlvE_clEvENKUlvE1_clEvEUlN3c104HalfEE_EEvS5_RKT_EUliE_EEviT1_ --------------------------
	.section	.nv.constant0._ZN2at6native18elementwise_kernelILi128ELi4EZNS0_15gpu_kernel_implIZZZNS0_68_GLOBAL__N__08176361_30_ActivationHardsigmoidKernel_cu_f5210f67_354618hardsigmoid_kernelERNS_18TensorIteratorBaseEENKUlvE_clEvENKUlvE1_clEvEUlN3c104HalfEE_EEvS5_RKT_EUliE_EEviT1_,"a",@progbits
	.sectionflags	@""
	.align	4
.nv.constant0._ZN2at6native18elementwise_kernelILi128ELi4EZNS0_15gpu_kernel_implIZZZNS0_68_GLOBAL__N__08176361_30_ActivationHardsigmoidKernel_cu_f5210f67_354618hardsigmoid_kernelERNS_18TensorIteratorBaseEENKUlvE_clEvENKUlvE1_clEvEUlN3c104HalfEE_EEvS5_RKT_EUliE_EEviT1_:
	.zero		1096


//--------------------- .nv.constant0._ZN2at6native27unrolled_elementwise_kernelIZZZNS0_68_GLOBAL__N__08176361_30_ActivationHardsigmoidKernel_cu_f5210f67_354618hardsigmoid_kernelERNS_18TensorIteratorBaseEENKUlvE_clEvENKUlvE1_clEvEUlN3c104HalfEE_St5arrayIPcLm2EELi4E23TrivialOffsetCalculatorILi1EjESE_NS0_6memory12LoadWithCastILi1EEENSF_13StoreWithCastILi1EEEEEviT_T0_T2_T3_T4_T5_ --------------------------
	.section	.nv.constant0._ZN2at6native27unrolled_elementwise_kernelIZZZNS0_68_GLOBAL__N__08176361_30_ActivationHardsigmoidKernel_cu_f5210f67_354618hardsigmoid_kernelERNS_18TensorIteratorBaseEENKUlvE_clEvENKUlvE1_clEvEUlN3c104HalfEE_St5arrayIPcLm2EELi4E23TrivialOffsetCalculatorILi1EjESE_NS0_6memory12LoadWithCastILi1EEENSF_13StoreWithCastILi1EEEEEviT_T0_T2_T3_T4_T5_,"a",@progbits
	.sectionflags	@""
	.align	4
.nv.constant0._ZN2at6native27unrolled_elementwise_kernelIZZZNS0_68_GLOBAL__N__08176361_30_ActivationHardsigmoidKernel_cu_f5210f67_354618hardsigmoid_kernelERNS_18TensorIteratorBaseEENKUlvE_clEvENKUlvE1_clEvEUlN3c104HalfEE_St5arrayIPcLm2EELi4E23TrivialOffsetCalculatorILi1EjESE_NS0_6memory12LoadWithCastILi1EEENSF_13StoreWithCastILi1EEEEEviT_T0_T2_T3_T4_T5_:
	.zero		596


//--------------------- .nv.constant0._ZN2at6native18elementwise_kernelILi128ELi4EZNS0_22gpu_kernel_impl_nocastIZZZNS0_68_GLOBAL__N__08176361_30_ActivationHardsigmoidKernel_cu_f5210f67_354618hardsigmoid_kernelERNS_18TensorIteratorBaseEENKUlvE_clEvENKUlvE1_clEvEUlN3c104HalfEE_EEvS5_RKT_EUliE_EEviT1_ --------------------------
	.section	.nv.constant0._ZN2at6native18elementwise_kernelILi128ELi4EZNS0_22gpu_kernel_impl_nocastIZZZNS0_68_GLOBAL__N__08176361_30_ActivationHardsigmoidKernel_cu_f5210f67_354618hardsigmoid_kernelERNS_18TensorIteratorBaseEENKUlvE_clEvENKUlvE1_clEvEUlN3c104HalfEE_EEvS5_RKT_EUliE_EEviT1_,"a",@progbits
	.sectionflags	@""
	.align	4
.nv.constant0._ZN2at6native18elementwise_kernelILi128ELi4EZNS0_22gpu_kernel_impl_nocastIZZZNS0_68_GLOBAL__N__08176361_30_ActivationHardsigmoidKernel_cu_f5210f67_354618hardsigmoid_kernelERNS_18TensorIteratorBaseEENKUlvE_clEvENKUlvE1_clEvEUlN3c104HalfEE_EEvS5_RKT_EUliE_EEviT1_:
	.zero		1088


//--------------------- .nv.constant0._ZN2at6native27unrolled_elementwise_kernelIZZZNS0_68_GLOBAL__N__08176361_30_ActivationHardsigmoidKernel_cu_f5210f67_354618hardsigmoid_kernelERNS_18TensorIteratorBaseEENKUlvE_clEvENKUlvE1_clEvEUlN3c104HalfEE_St5arrayIPcLm2EELi4E23TrivialOffsetCalculatorILi1EjESE_NS0_6memory15LoadWithoutCastENSF_16StoreWithoutCastEEEviT_T0_T2_T3_T4_T5_ --------------------------
	.section	.nv.constant0._ZN2at6native27unrolled_elementwise_kernelIZZZNS0_68_GLOBAL__N__08176361_30_ActivationHardsigmoidKernel_cu_f5210f67_354618hardsigmoid_kernelERNS_18TensorIteratorBaseEENKUlvE_clEvENKUlvE1_clEvEUlN3c104HalfEE_St5arrayIPcLm2EELi4E23TrivialOffsetCalculatorILi1EjESE_NS0_6memory15LoadWithoutCastENSF_16StoreWithoutCastEEEviT_T0_T2_T3_T4_T5_,"a",@progbits
	.sectionflags	@""
	.align	4
.nv.constant0._ZN2at6native27unrolled_elementwise_kernelIZZZNS0_68_GLOBAL__N__08176361_30_ActivationHardsigmoidKernel_cu_f5210f67_354618hardsigmoid_kernelERNS_18TensorIteratorBaseEENKUlvE_clEvENKUlvE1_clEvEUlN3c104HalfEE_St5arrayIPcLm2EELi4E23TrivialOffsetCalculatorILi1EjESE_NS0_6memory15LoadWithoutCastENSF_16StoreWithoutCastEEEviT_T0_T2_T3_T4_T5_:
	.zero		580


//--------------------- .nv.constant0._ZN2at6native29vectorized_elementwise_kernelILi2EZZZNS0_68_GLOBAL__N__08176361_30_ActivationHardsigmoidKernel_cu_f5210f67_354618hardsigmoid_kernelERNS_18TensorIteratorBaseEENKUlvE_clEvENKUlvE1_clEvEUlN3c104HalfEE_St5arrayIPcLm2EEEEviT0_T1_ --------------------------
	.section	.nv.constant0._ZN2at6native29vectorized_elementwise_kernelILi2EZZZNS0_68_GLOBAL__N__08176361_30_ActivationHardsigmoidKernel_cu_f5210f67_354618hardsigmoid_kernelERNS_18TensorIteratorBaseEENKUlvE_clEvENKUlvE1_clEvEUlN3c104HalfEE_St5arrayIPcLm2EEEEviT0_T1_,"a",@progbits
	.sectionflags	@""
	.align	4
.nv.constant0._ZN2at6native29vectorized_elementwise_kernelILi2EZZZNS0_68_GLOBAL__N__08176361_30_ActivationHardsigmoidKernel_cu_f5210f67_354618hardsigmoid_kernelERNS_18TensorIteratorBaseEENKUlvE_clEvENKUlvE1_clEvEUlN3c104HalfEE_St5arrayIPcLm2EEEEviT0_T1_:
	.zero		576


//--------------------- .nv.constant0._ZN2at6native29vectorized_elementwise_kernelILi4EZZZNS0_68_GLOBAL__N__08176361_30_ActivationHardsigmoidKernel_cu_f5210f67_354618hardsigmoid_kernelERNS_18TensorIteratorBaseEENKUlvE_clEvENKUlvE1_clEvEUlN3c104HalfEE_St5arrayIPcLm2EEEEviT0_T1_ --------------------------
	.section	.nv.constant0._ZN2at6native29vectorized_elementwise_kernelILi4EZZZNS0_68_GLOBAL__N__08176361_30_ActivationHardsigmoidKernel_cu_f5210f67_354618hardsigmoid_kernelERNS_18TensorIteratorBaseEENKUlvE_clEvENKUlvE1_clEvEUlN3c104HalfEE_St5arrayIPcLm2EEEEviT0_T1_,"a",@progbits
	.sectionflags	@""
	.align	4
.nv.constant0._ZN2at6native29vectorized_elementwise_kernelILi4EZZZNS0_68_GLOBAL__N__08176361_30_ActivationHardsigmoidKernel_cu_f5210f67_354618hardsigmoid_kernelERNS_18TensorIteratorBaseEENKUlvE_clEvENKUlvE1_clEvEUlN3c104HalfEE_St5arrayIPcLm2EEEEviT0_T1_:
	.zero		576


//--------------------- .nv.constant0._ZN2at6native29vectorized_elementwise_kernelILi8EZZZNS0_68_GLOBAL__N__08176361_30_ActivationHardsigmoidKernel_cu_f5210f67_354618hardsigmoid_kernelERNS_18TensorIteratorBaseEENKUlvE_clEvENKUlvE1_clEvEUlN3c104HalfEE_St5arrayIPcLm2EEEEviT0_T1_ --------------------------
	.section	.nv.constant0._ZN2at6native29vectorized_elementwise_kernelILi8EZZZNS0_68_GLOBAL__N__08176361_30_ActivationHardsigmoidKernel_cu_f5210f67_354618hardsigmoid_kernelERNS_18TensorIteratorBaseEENKUlvE_clEvENKUlvE1_clEvEUlN3c104HalfEE_St5arrayIPcLm2EEEEviT0_T1_,"a",@progbits
	.sectionflags	@""
	.align	4
.nv.constant0._ZN2at6native29vectorized_elementwise_kernelILi8EZZZNS0_68_GLOBAL__N__08176361_30_ActivationHardsigmoidKernel_cu_f5210f67_354618hardsigmoid_kernelERNS_18TensorIteratorBaseEENKUlvE_clEvENKUlvE1_clEvEUlN3c104HalfEE_St5arrayIPcLm2EEEEviT0_T1_:
	.zero		576


//--------------------- .nv.constant0._ZN2at6native18elementwise_kernelILi128ELi4EZNS0_15gpu_kernel_implIZZZNS0_68_GLOBAL__N__08176361_30_ActivationHardsigmoidKernel_cu_f5210f67_354618hardsigmoid_kernelERNS_18TensorIteratorBaseEENKUlvE_clEvENKUlvE0_clEvEUlfE_EEvS5_RKT_EUliE_EEviT1_ --------------------------
	.section	.nv.constant0._ZN2at6native18elementwise_kernelILi128ELi4EZNS0_15gpu_kernel_implIZZZNS0_68_GLOBAL__N__08176361_30_ActivationHardsigmoidKernel_cu_f5210f67_354618hardsigmoid_kernelERNS_18TensorIteratorBaseEENKUlvE_clEvENKUlvE0_clEvEUlfE_EEvS5_RKT_EUliE_EEviT1_,"a",@progbits
	.sectionflags	@""
	.align	4
.nv.constant0._ZN2at6native18elementwise_kernelILi128ELi4EZNS0_15gpu_kernel_implIZZZNS0_68_GLOBAL__N__08176361_30_ActivationHardsigmoidKernel_cu_f5210f67_354618hardsigmoid_kernelERNS_18TensorIteratorBaseEENKUlvE_clEvENKUlvE0_clEvEUlfE_EEvS5_RKT_EUliE_EEviT1_:
	.zero		1096


//--------------------- .nv.constant0._ZN2at6native27unrolled_elementwise_kernelIZZZNS0_68_GLOBAL__N__08176361_30_ActivationHardsigmoidKernel_cu_f5210f67_354618hardsigmoid_kernelERNS_18TensorIteratorBaseEENKUlvE_clEvENKUlvE0_clEvEUlfE_St5arrayIPcLm2EELi4E23TrivialOffsetCalculatorILi1EjESC_NS0_6memory12LoadWithCastILi1EEENSD_13StoreWithCastILi1EEEEEviT_T0_T2_T3_T4_T5_ --------------------------
	.section	.nv.constant0._ZN2at6native27unrolled_elementwise_kernelIZZZNS0_68_GLOBAL__N__08176361_30_ActivationHardsigmoidKernel_cu_f5210f67_354618hardsigmoid_kernelERNS_18TensorIteratorBaseEENKUlvE_clEvENKUlvE0_clEvEUlfE_St5arrayIPcLm2EELi4E23TrivialOffsetCalculatorILi1EjESC_NS0_6memory12LoadWithCastILi1EEENSD_13StoreWithCastILi1EEEEEviT_T0_T2_T3_T4_T5_,"a",@progbits
	.sectionflags	@""
	.align	4
.nv.constant0._ZN2at6native27unrolled_elementwise_kernelIZZZNS0_68_GLOBAL__N__08176361_30_ActivationHardsigmoidKernel_cu_f5210f67_354618hardsigmoid_kernelERNS_18TensorIteratorBaseEENKUlvE_clEvENKUlvE0_clEvEUlfE_St5arrayIPcLm2EELi4E23TrivialOffsetCalculatorILi1EjESC_NS0_6memory12LoadWithCastILi1EEENSD_13StoreWithCastILi1EEEEEviT_T0_T2_T3_T4_T5_:
	.zero		596


//--------------------- .nv.constant0._ZN2at6native18elementwise_kernelILi128ELi2EZNS0_22gpu_kernel_impl_nocastIZZZNS0_68_GLOBAL__N__08176361_30_ActivationHardsigmoidKernel_cu_f5210f67_354618hardsigmoid_kernelERNS_18TensorIteratorBaseEENKUlvE_clEvENKUlvE0_clEvEUlfE_EEvS5_RKT_EUliE_EEviT1_ --------------------------
	.section	.nv.constant0._ZN2at6native18elementwise_kernelILi128ELi2EZNS0_22gpu_kernel_impl_nocastIZZZNS0_68_GLOBAL__N__08176361_30_ActivationHardsigmoidKernel_cu_f5210f67_354618hardsigmoid_kernelERNS_18TensorIteratorBaseEENKUlvE_clEvENKUlvE0_clEvEUlfE_EEvS5_RKT_EUliE_EEviT1_,"a",@progbits
	.sectionflags	@""
	.align	4
.nv.constant0._ZN2at6native18elementwise_kernelILi128ELi2EZNS0_22gpu_kernel_impl_nocastIZZZNS0_68_GLOBAL__N__08176361_30_ActivationHardsigmoidKernel_cu_f5210f67_354618hardsigmoid_kernelERNS_18TensorIteratorBaseEENKUlvE_clEvENKUlvE0_clEvEUlfE_EEvS5_RKT_EUliE_EEviT1_:
	.zero		1088


//--------------------- .nv.constant0._ZN2at6native27unrolled_elementwise_kernelIZZZNS0_68_GLOBAL__N__08176361_30_ActivationHardsigmoidKernel_cu_f5210f67_354618hardsigmoid_kernelERNS_18TensorIteratorBaseEENKUlvE_clEvENKUlvE0_clEvEUlfE_St5arrayIPcLm2EELi4E23TrivialOffsetCalculatorILi1EjESC_NS0_6memory15LoadWithoutCastENSD_16StoreWithoutCastEEEviT_T0_T2_T3_T4_T5_ --------------------------
	.section	.nv.constant0._ZN2at6native27unrolled_elementwise_kernelIZZZNS0_68_GLOBAL__N__08176361_30_ActivationHardsigmoidKernel_cu_f5210f67_354618hardsigmoid_kernelERNS_18TensorIteratorBaseEENKUlvE_clEvENKUlvE0_clEvEUlfE_St5arrayIPcLm2EELi4E23TrivialOffsetCalculatorILi1EjESC_NS0_6memory15LoadWithoutCastENSD_16StoreWithoutCastEEEviT_T0_T2_T3_T4_T5_,"a",@progbits
	.sectionflags	@""
	.align	4
.nv.constant0._ZN2at6native27unrolled_elementwise_kernelIZZZNS0_68_GLOBAL__N__08176361_30_ActivationHardsigmoidKernel_cu_f5210f67_354618hardsigmoid_kernelERNS_18TensorIteratorBaseEENKUlvE_clEvENKUlvE0_clEvEUlfE_St5arrayIPcLm2EELi4E23TrivialOffsetCalculatorILi1EjESC_NS0_6memory15LoadWithoutCastENSD_16StoreWithoutCastEEEviT_T0_T2_T3_T4_T5_:
	.zero		580


//--------------------- .nv.constant0._ZN2at6native29vectorized_elementwise_kernelILi2EZZZNS0_68_GLOBAL__N__08176361_30_ActivationHardsigmoidKernel_cu_f5210f67_354618hardsigmoid_kernelERNS_18TensorIteratorBaseEENKUlvE_clEvENKUlvE0_clEvEUlfE_St5arrayIPcLm2EEEEviT0_T1_ --------------------------
	.section	.nv.constant0._ZN2at6native29vectorized_elementwise_kernelILi2EZZZNS0_68_GLOBAL__N__08176361_30_ActivationHardsigmoidKernel_cu_f5210f67_354618hardsigmoid_kernelERNS_18TensorIteratorBaseEENKUlvE_clEvENKUlvE0_clEvEUlfE_St5arrayIPcLm2EEEEviT0_T1_,"a",@progbits
	.sectionflags	@""
	.align	4
.nv.constant0._ZN2at6native29vectorized_elementwise_kernelILi2EZZZNS0_68_GLOBAL__N__08176361_30_ActivationHardsigmoidKernel_cu_f5210f67_354618hardsigmoid_kernelERNS_18TensorIteratorBaseEENKUlvE_clEvENKUlvE0_clEvEUlfE_St5arrayIPcLm2EEEEviT0_T1_:
	.zero		576


//--------------------- .nv.constant0._ZN2at6native29vectorized_elementwise_kernelILi4EZZZNS0_68_GLOBAL__N__08176361_30_ActivationHardsigmoidKernel_cu_f5210f67_354618hardsigmoid_kernelERNS_18TensorIteratorBaseEENKUlvE_clEvENKUlvE0_clEvEUlfE_St5arrayIPcLm2EEEEviT0_T1_ --------------------------
	.section	.nv.constant0._ZN2at6native29vectorized_elementwise_kernelILi4EZZZNS0_68_GLOBAL__N__08176361_30_ActivationHardsigmoidKernel_cu_f5210f67_354618hardsigmoid_kernelERNS_18TensorIteratorBaseEENKUlvE_clEvENKUlvE0_clEvEUlfE_St5arrayIPcLm2EEEEviT0_T1_,"a",@progbits
	.sectionflags	@""
	.align	4
.nv.constant0._ZN2at6native29vectorized_elementwise_kernelILi4EZZZNS0_68_GLOBAL__N__08176361_30_ActivationHardsigmoidKernel_cu_f5210f67_354618hardsigmoid_kernelERNS_18TensorIteratorBaseEENKUlvE_clEvENKUlvE0_clEvEUlfE_St5arrayIPcLm2EEEEviT0_T1_:
	.zero		576


//--------------------- .nv.constant0._ZN2at6native29vectorized_elementwise_kernelILi8EZZZNS0_68_GLOBAL__N__08176361_30_ActivationHardsigmoidKernel_cu_f5210f67_354618hardsigmoid_kernelERNS_18TensorIteratorBaseEENKUlvE_clEvENKUlvE0_clEvEUlfE_St5arrayIPcLm2EEEEviT0_T1_ --------------------------
	.section	.nv.constant0._ZN2at6native29vectorized_elementwise_kernelILi8EZZZNS0_68_GLOBAL__N__08176361_30_ActivationHardsigmoidKernel_cu_f5210f67_354618hardsigmoid_kernelERNS_18TensorIteratorBaseEENKUlvE_clEvENKUlvE0_clEvEUlfE_St5arrayIPcLm2EEEEviT0_T1_,"a",@progbits
	.sectionflags	@""
	.align	4
.nv.constant0._ZN2at6native29vectorized_elementwise_kernelILi8EZZZNS0_68_GLOBAL__N__08176361_30_ActivationHardsigmoidKernel_cu_f5210f67_354618hardsigmoid_kernelERNS_18TensorIteratorBaseEENKUlvE_clEvENKUlvE0_clEvEUlfE_St5arrayIPcLm2EEEEviT0_T1_:
	.zero		576


//--------------------- .nv.constant0._ZN2at6native18elementwise_kernelILi128ELi4EZNS0_15gpu_kernel_implIZZZNS0_68_GLOBAL__N__08176361_30_ActivationHardsigmoidKernel_cu_f5210f67_354618hardsigmoid_kernelERNS_18TensorIteratorBaseEENKUlvE_clEvENKUlvE_clEvEUldE_EEvS5_RKT_EUliE_EEviT1_ --------------------------
	.section	.nv.constant0._ZN2at6native18elementwise_kernelILi128ELi4EZNS0_15gpu_kernel_implIZZZNS0_68_GLOBAL__N__08176361_30_ActivationHardsigmoidKernel_cu_f5210f67_354618hardsigmoid_kernelERNS_18TensorIteratorBaseEENKUlvE_clEvENKUlvE_clEvEUldE_EEvS5_RKT_EUliE_EEviT1_,"a",@progbits
	.sectionflags	@""
	.align	4
.nv.constant0._ZN2at6native18elementwise_kernelILi128ELi4EZNS0_15gpu_kernel_implIZZZNS0_68_GLOBAL__N__08176361_30_ActivationHardsigmoidKernel_cu_f5210f67_354618hardsigmoid_kernelERNS_18TensorIteratorBaseEENKUlvE_clEvENKUlvE_clEvEUldE_EEvS5_RKT_EUliE_EEviT1_:
	.zero		1112


//--------------------- .nv.constant0._ZN2at6native27unrolled_elementwise_kernelIZZZNS0_68_GLOBAL__N__08176361_30_ActivationHardsigmoidKernel_cu_f5210f67_354618hardsigmoid_kernelERNS_18TensorIteratorBaseEENKUlvE_clEvENKUlvE_clEvEUldE_St5arrayIPcLm2EELi4E23TrivialOffsetCalculatorILi1EjESC_NS0_6memory12LoadWithCastILi1EEENSD_13StoreWithCastILi1EEEEEviT_T0_T2_T3_T4_T5_ --------------------------
	.section	.nv.constant0._ZN2at6native27unrolled_elementwise_kernelIZZZNS0_68_GLOBAL__N__08176361_30_ActivationHardsigmoidKernel_cu_f5210f67_354618hardsigmoid_kernelERNS_18TensorIteratorBaseEENKUlvE_clEvENKUlvE_clEvEUldE_St5arrayIPcLm2EELi4E23TrivialOffsetCalculatorILi1EjESC_NS0_6memory12LoadWithCastILi1EEENSD_13StoreWithCastILi1EEEEEviT_T0_T2_T3_T4_T5_,"a",@progbits
	.sectionflags	@""
	.align	4
.nv.constant0._ZN2at6native27unrolled_elementwise_kernelIZZZNS0_68_GLOBAL__N__08176361_30_ActivationHardsigmoidKernel_cu_f5210f67_354618hardsigmoid_kernelERNS_18TensorIteratorBaseEENKUlvE_clEvENKUlvE_clEvEUldE_St5arrayIPcLm2EELi4E23TrivialOffsetCalculatorILi1EjESC_NS0_6memory12LoadWithCastILi1EEENSD_13StoreWithCastILi1EEEEEviT_T0_T2_T3_T4_T5_:
	.zero		612


//--------------------- .nv.constant0._ZN2at6native18elementwise_kernelILi128ELi2EZNS0_22gpu_kernel_impl_nocastIZZZNS0_68_GLOBAL__N__08176361_30_ActivationHardsigmoidKernel_cu_f5210f67_354618hardsigmoid_kernelERNS_18TensorIteratorBaseEENKUlvE_clEvENKUlvE_clEvEUldE_EEvS5_RKT_EUliE_EEviT1_ --------------------------
	.section	.nv.constant0._ZN2at6native18elementwise_kernelILi128ELi2EZNS0_22gpu_kernel_impl_nocastIZZZNS0_68_GLOBAL__N__08176361_30_ActivationHardsigmoidKernel_cu_f5210f67_354618hardsigmoid_kernelERNS_18TensorIteratorBaseEENKUlvE_clEvENKUlvE_clEvEUldE_EEvS5_RKT_EUliE_EEviT1_,"a",@progbits
	.sectionflags	@""
	.align	4
.nv.constant0._ZN2at6native18elementwise_kernelILi128ELi2EZNS0_22gpu_kernel_impl_nocastIZZZNS0_68_GLOBAL__N__08176361_30_ActivationHardsigmoidKernel_cu_f5210f67_354618hardsigmoid_kernelERNS_18TensorIteratorBaseEENKUlvE_clEvENKUlvE_clEvEUldE_EEvS5_RKT_EUliE_EEviT1_:
	.zero		1104


//--------------------- .nv.constant0._ZN2at6native27unrolled_elementwise_kernelIZZZNS0_68_GLOBAL__N__08176361_30_ActivationHardsigmoidKernel_cu_f5210f67_354618hardsigmoid_kernelERNS_18TensorIteratorBaseEENKUlvE_clEvENKUlvE_clEvEUldE_St5arrayIPcLm2EELi4E23TrivialOffsetCalculatorILi1EjESC_NS0_6memory15LoadWithoutCastENSD_16StoreWithoutCastEEEviT_T0_T2_T3_T4_T5_ --------------------------
	.section	.nv.constant0._ZN2at6native27unrolled_elementwise_kernelIZZZNS0_68_GLOBAL__N__08176361_30_ActivationHardsigmoidKernel_cu_f5210f67_354618hardsigmoid_kernelERNS_18TensorIteratorBaseEENKUlvE_clEvENKUlvE_clEvEUldE_St5arrayIPcLm2EELi4E23TrivialOffsetCalculatorILi1EjESC_NS0_6memory15LoadWithoutCastENSD_16StoreWithoutCastEEEviT_T0_T2_T3_T4_T5_,"a",@progbits
	.sectionflags	@""
	.align	4
.nv.constant0._ZN2at6native27unrolled_elementwise_kernelIZZZNS0_68_GLOBAL__N__08176361_30_ActivationHardsigmoidKernel_cu_f5210f67_354618hardsigmoid_kernelERNS_18TensorIteratorBaseEENKUlvE_clEvENKUlvE_clEvEUldE_St5arrayIPcLm2EELi4E23TrivialOffsetCalculatorILi1EjESC_NS0_6memory15LoadWithoutCastENSD_16StoreWithoutCastEEEviT_T0_T2_T3_T4_T5_:
	.zero		596


//--------------------- .nv.constant0._ZN2at6native29vectorized_elementwise_kernelILi2EZZZNS0_68_GLOBAL__N__08176361_30_ActivationHardsigmoidKernel_cu_f5210f67_354618hardsigmoid_kernelERNS_18TensorIteratorBaseEENKUlvE_clEvENKUlvE_clEvEUldE_St5arrayIPcLm2EEEEviT0_T1_ --------------------------
	.section	.nv.constant0._ZN2at6native29vectorized_elementwise_kernelILi2EZZZNS0_68_GLOBAL__N__08176361_30_ActivationHardsigmoidKernel_cu_f5210f67_354618hardsigmoid_kernelERNS_18TensorIteratorBaseEENKUlvE_clEvENKUlvE_clEvEUldE_St5arrayIPcLm2EEEEviT0_T1_,"a",@progbits
	.sectionflags	@""
	.align	4
.nv.constant0._ZN2at6native29vectorized_elementwise_kernelILi2EZZZNS0_68_GLOBAL__N__08176361_30_ActivationHardsigmoidKernel_cu_f5210f67_354618hardsigmoid_kernelERNS_18TensorIteratorBaseEENKUlvE_clEvENKUlvE_clEvEUldE_St5arrayIPcLm2EEEEviT0_T1_:
	.zero		592


//--------------------- .nv.constant0._ZN2at6native29vectorized_elementwise_kernelILi4EZZZNS0_68_GLOBAL__N__08176361_30_ActivationHardsigmoidKernel_cu_f5210f67_354618hardsigmoid_kernelERNS_18TensorIteratorBaseEENKUlvE_clEvENKUlvE_clEvEUldE_St5arrayIPcLm2EEEEviT0_T1_ --------------------------
	.section	.nv.constant0._ZN2at6native29vectorized_elementwise_kernelILi4EZZZNS0_68_GLOBAL__N__08176361_30_ActivationHardsigmoidKernel_cu_f5210f67_354618hardsigmoid_kernelERNS_18TensorIteratorBaseEENKUlvE_clEvENKUlvE_clEvEUldE_St5arrayIPcLm2EEEEviT0_T1_,"a",@progbits
	.sectionflags	@""
	.align	4
.nv.constant0._ZN2at6native29vectorized_elementwise_kernelILi4EZZZNS0_68_GLOBAL__N__08176361_30_ActivationHardsigmoidKernel_cu_f5210f67_354618hardsigmoid_kernelERNS_18TensorIteratorBaseEENKUlvE_clEvENKUlvE_clEvEUldE_St5arrayIPcLm2EEEEviT0_T1_:
	.zero		592


//--------------------- .nv.constant0._ZN2at6native29vectorized_elementwise_kernelILi8EZZZNS0_68_GLOBAL__N__08176361_30_ActivationHardsigmoidKernel_cu_f5210f67_354618hardsigmoid_kernelERNS_18TensorIteratorBaseEENKUlvE_clEvENKUlvE_clEvEUldE_St5arrayIPcLm2EEEEviT0_T1_ --------------------------
	.section	.nv.constant0._ZN2at6native29vectorized_elementwise_kernelILi8EZZZNS0_68_GLOBAL__N__08176361_30_ActivationHardsigmoidKernel_cu_f5210f67_354618hardsigmoid_kernelERNS_18TensorIteratorBaseEENKUlvE_clEvENKUlvE_clEvEUldE_St5arrayIPcLm2EEEEviT0_T1_,"a",@progbits
	.sectionflags	@""
	.align	4
.nv.constant0._ZN2at6native29vectorized_elementwise_kernelILi8EZZZNS0_68_GLOBAL__N__08176361_30_ActivationHardsigmoidKernel_cu_f5210f67_354618hardsigmoid_kernelERNS_18TensorIteratorBaseEENKUlvE_clEvENKUlvE_clEvEUldE_St5arrayIPcLm2EEEEviT0_T1_:
	.zero		592


//--------------------- SYMBOLS --------------------------

	.type		.nv.reservedSmem.offset0,@object
	.size		.nv.reservedSmem.offset0,0x4
	.type		__assertfail,@function
